// auto-generated by cutlass_sweep.gemm — config: {"arch": "sm_100", "cluster_m": 4, "cluster_n": 4, "dtype": "mxfp8_e4m3", "dtype_b": "mxfp8_e4m3", "layout": "nt", "stages": 0, "tile_k": 128, "tile_m": 128, "tile_n": 256}
#include "cutlass/cutlass.h"
#include "cutlass/gemm/collective/collective_builder.hpp"
#include "cutlass/gemm/device/gemm_universal_adapter.h"
#include "cutlass/gemm/kernel/gemm_universal.hpp"
#include "cutlass/epilogue/collective/collective_builder.hpp"

using ElemA = cutlass::mx_float8_t<cutlass::float_e4m3_t>;
using ElemB = cutlass::mx_float8_t<cutlass::float_e4m3_t>;
using ElemCD = cutlass::bfloat16_t;
using Acc  = float;
using TileShape    = cute::Shape<cute::_128, cute::_256, cute::_128>;
using ClusterShape = cute::Shape<cute::_4, cute::_4, cute::_1>;

using CollectiveEpilogue = typename cutlass::epilogue::collective::CollectiveBuilder<
    cutlass::arch::Sm100, cutlass::arch::OpClassTensorOp,
    TileShape, ClusterShape,
    cutlass::epilogue::collective::EpilogueTileAuto,
    Acc, Acc,
    ElemCD, cutlass::layout::RowMajor, 128 / cutlass::sizeof_bits<ElemCD>::value,
    ElemCD, cutlass::layout::RowMajor, 128 / cutlass::sizeof_bits<ElemCD>::value,
    cutlass::epilogue::collective::EpilogueScheduleAuto
  >::CollectiveOp;

using CollectiveMainloop = typename cutlass::gemm::collective::CollectiveBuilder<
    cutlass::arch::Sm100, cutlass::arch::OpClassBlockScaledTensorOp,
    ElemA, cutlass::layout::RowMajor, 32,
    ElemB, cutlass::layout::ColumnMajor, 32,
    Acc,
    TileShape, ClusterShape,
    cutlass::gemm::collective::StageCountAutoCarveout<static_cast<int>(sizeof(typename CollectiveEpilogue::SharedStorage))>,
    cutlass::gemm::collective::KernelScheduleAuto
  >::CollectiveOp;

using GemmKernel = cutlass::gemm::kernel::GemmUniversal<
    cute::Shape<int,int,int,int>,
    CollectiveMainloop,
    CollectiveEpilogue
>;
using Gemm = cutlass::gemm::device::GemmUniversalAdapter<GemmKernel>;

// Force the device kernel symbol into the cubin without needing a host main.
auto* _anchor = &cutlass::device_kernel<GemmKernel>;


// ===== COMPILED SASS (sm_100a) =====

	.target	sm_100a

	.elftype	@"ET_EXEC"


//--------------------- .note.nv.tkinfo           --------------------------
	.section	.note.nv.tkinfo,"",@"SHT_NOTE"
	.sectionflags	@"SHF_NOTE_NV_TKINFO"
	.tkinfo
        /*0018*/ 	.word	0x00000002
        /*0030*/ 	.string	""
        /*0030*/ 	.string	"ptxas"
        /*0030*/ 	.string	"Cuda compilation tools, release 13.0, V13.0.88"
        /*0030*/ 	.string	"Build cuda_13.0.r13.0/compiler.36424714_0"
        /*0030*/ 	.string	"-arch sm_100a -m 64 "



//--------------------- .note.nv.cuinfo           --------------------------
	.section	.note.nv.cuinfo,"",@"SHT_NOTE"
	.sectionflags	@"SHF_NOTE_NV_CUINFO"
        /*0018*/ 	.short	0x0002
        /*001a*/ 	.short	0x0064
        /*001c*/ 	.short	0x0082
	.zero		2


//--------------------- .nv.info                  --------------------------
	.section	.nv.info,"",@"SHT_CUDA_INFO"
	.align	4


	//----- nvinfo : EIATTR_REGCOUNT
	.align		4
        /*0000*/ 	.byte	0x04, 0x2f
        /*0002*/ 	.short	(.L_19 - .L_18)
	.align		4
.L_18:
        /*0004*/ 	.word	index@(_ZN7cutlass13device_kernelINS_4gemm6kernel13GemmUniversalIN4cute5tupleIJiiiiEEENS1_10collective13CollectiveMmaINS1_46MainloopSm100TmaUmmaWarpSpecializedBlockScaledILi3ELi2ELi1ENS5_IJNS4_1CILi4EEESB_NSA_ILi1EEEEEEEENS5_IJNSA_ILi128EEENSA_ILi256EEESF_EEENS5_IJNS_12float_e4m3_tENS_13float_ue8m0_tEEEENS5_IJNS5_IJlSC_lEEENS4_6LayoutINS5_IJNS5_IJNS5_IJNSA_ILi32EEESB_EEEiEEESP_NS5_IJSC_iEEEEEENS5_IJNS5_IJNS5_IJNSA_ILi16EEESB_EEEiEEENS5_IJNS5_IJNSA_ILi0EEESC_EEENSA_ILi512EEEEEENS5_IJSV_iEEEEEEEEEEESK_S12_NS4_8TiledMMAINS4_8MMA_AtomIJNS4_21SM100_MMA_MXF8F6F4_SSISI_SI_fSJ_Li128ELi256ELNS4_4UMMA5MajorE0ELS17_0ELNS16_7ScaleInE0ELS18_0EEEEEENSM_INS5_IJSC_SC_SC_EEENS5_IJSV_SV_SV_EEEEENS5_IJNS4_10UnderscoreES1E_S1E_EEEEENS5_IJNS4_23SM90_TMA_LOAD_MULTICASTES1H_EEENS5_IJNS4_14ComposedLayoutINS4_7SwizzleILi3ELi4ELi3EEENS4_18smem_ptr_flag_bitsILi8EEENSM_INS5_IJNSA_ILi8EEESF_EEENS5_IJSF_SC_EEEEEEENSM_INS5_IJNS5_IJNS5_IJSO_SC_EEENS5_IJSN_SC_EEEEEESC_NS5_IJSB_SC_EEEEEENS5_IJNS5_IJNS5_IJST_SX_EEESW_EEESV_NS5_IJSC_SX_EEEEEEEEEEEvNS4_8identityES1I_NS5_IJS1S_NSM_INS5_IJNS5_IJNS5_IJSO_NSA_ILi2EEEEEES1U_EEESC_S1W_EEENS5_IJS1Z_SV_NS5_IJSC_NSA_ILi1024EEEEEEEEEEEEEEvS24_EENS_8epilogue10collective18CollectiveEpilogueINS2F_23Sm100TmaWarpSpecializedILi4ELi2ELi32ELb1ELb0EEEJNS5_IJNSA_ILi64EEESG_SF_EEENS5_IJNSM_IS2K_SC_EENSM_INS5_IJSN_S25_EEENS5_IJSC_SF_EEEEEEEENS_10bfloat16_tESL_S2R_SL_NS2F_6fusion15FusionCallbacksIS2J_NS2S_17LinearCombinationIS2R_fS2R_fLNS_15FloatRoundStyleE2EEES2L_S2Q_JEEENS4_5SM1004TMEM4LOAD26SM100_TMEM_LOAD_32dp32b32xENS4_13SM90_TMA_LOADENS1J_INS1K_ILi2ELi4ELi3EEENS1M_ILi16EEENSM_INS5_IJS1O_SN_EEES1U_EEEENS4_39AutoVectorizingCopyWithAssumedAlignmentILi128EEENS4_14SM90_TMA_STOREES37_S39_S39_EEEvvEEEEvNT_6ParamsE)
        /*0008*/ 	.word	0x000000de


	//----- nvinfo : EIATTR_FRAME_SIZE
	.align		4
.L_19:
        /*000c*/ 	.byte	0x04, 0x11
        /*000e*/ 	.short	(.L_21 - .L_20)
	.align		4
.L_20:
        /*0010*/ 	.word	index@($__internal_2_$__cuda_sm10x_tcgen05_guardrail_trap_unallocated_columns_being_dealloced)
        /*0014*/ 	.word	0x00000000


	//----- nvinfo : EIATTR_FRAME_SIZE
	.align		4
.L_21:
        /*0018*/ 	.byte	0x04, 0x11
        /*001a*/ 	.short	(.L_23 - .L_22)
	.align		4
.L_22:
        /*001c*/ 	.word	index@($__internal_1_$__cuda_sm10x_tcgen05_guardrail_trap_phase_invalid_during_alloc)
        /*0020*/ 	.word	0x00000000


	//----- nvinfo : EIATTR_FRAME_SIZE
	.align		4
.L_23:
        /*0024*/ 	.byte	0x04, 0x11
        /*0026*/ 	.short	(.L_25 - .L_24)
	.align		4
.L_24:
        /*0028*/ 	.word	index@($__internal_0_$__cuda_sm10x_tcgen05_guardrail_trap_col_being_dealloced_not_returned_by_alloc)
        /*002c*/ 	.word	0x00000000


	//----- nvinfo : EIATTR_FRAME_SIZE
	.align		4
.L_25:
        /*0030*/ 	.byte	0x04, 0x11
        /*0032*/ 	.short	(.L_27 - .L_26)
	.align		4
.L_26:
        /*0034*/ 	.word	index@(_ZN7cutlass13device_kernelINS_4gemm6kernel13GemmUniversalIN4cute5tupleIJiiiiEEENS1_10collective13CollectiveMmaINS1_46MainloopSm100TmaUmmaWarpSpecializedBlockScaledILi3ELi2ELi1ENS5_IJNS4_1CILi4EEESB_NSA_ILi1EEEEEEEENS5_IJNSA_ILi128EEENSA_ILi256EEESF_EEENS5_IJNS_12float_e4m3_tENS_13float_ue8m0_tEEEENS5_IJNS5_IJlSC_lEEENS4_6LayoutINS5_IJNS5_IJNS5_IJNSA_ILi32EEESB_EEEiEEESP_NS5_IJSC_iEEEEEENS5_IJNS5_IJNS5_IJNSA_ILi16EEESB_EEEiEEENS5_IJNS5_IJNSA_ILi0EEESC_EEENSA_ILi512EEEEEENS5_IJSV_iEEEEEEEEEEESK_S12_NS4_8TiledMMAINS4_8MMA_AtomIJNS4_21SM100_MMA_MXF8F6F4_SSISI_SI_fSJ_Li128ELi256ELNS4_4UMMA5MajorE0ELS17_0ELNS16_7ScaleInE0ELS18_0EEEEEENSM_INS5_IJSC_SC_SC_EEENS5_IJSV_SV_SV_EEEEENS5_IJNS4_10UnderscoreES1E_S1E_EEEEENS5_IJNS4_23SM90_TMA_LOAD_MULTICASTES1H_EEENS5_IJNS4_14ComposedLayoutINS4_7SwizzleILi3ELi4ELi3EEENS4_18smem_ptr_flag_bitsILi8EEENSM_INS5_IJNSA_ILi8EEESF_EEENS5_IJSF_SC_EEEEEEENSM_INS5_IJNS5_IJNS5_IJSO_SC_EEENS5_IJSN_SC_EEEEEESC_NS5_IJSB_SC_EEEEEENS5_IJNS5_IJNS5_IJST_SX_EEESW_EEESV_NS5_IJSC_SX_EEEEEEEEEEEvNS4_8identityES1I_NS5_IJS1S_NSM_INS5_IJNS5_IJNS5_IJSO_NSA_ILi2EEEEEES1U_EEESC_S1W_EEENS5_IJS1Z_SV_NS5_IJSC_NSA_ILi1024EEEEEEEEEEEEEEvS24_EENS_8epilogue10collective18CollectiveEpilogueINS2F_23Sm100TmaWarpSpecializedILi4ELi2ELi32ELb1ELb0EEEJNS5_IJNSA_ILi64EEESG_SF_EEENS5_IJNSM_IS2K_SC_EENSM_INS5_IJSN_S25_EEENS5_IJSC_SF_EEEEEEEENS_10bfloat16_tESL_S2R_SL_NS2F_6fusion15FusionCallbacksIS2J_NS2S_17LinearCombinationIS2R_fS2R_fLNS_15FloatRoundStyleE2EEES2L_S2Q_JEEENS4_5SM1004TMEM4LOAD26SM100_TMEM_LOAD_32dp32b32xENS4_13SM90_TMA_LOADENS1J_INS1K_ILi2ELi4ELi3EEENS1M_ILi16EEENSM_INS5_IJS1O_SN_EEES1U_EEEENS4_39AutoVectorizingCopyWithAssumedAlignmentILi128EEENS4_14SM90_TMA_STOREES37_S39_S39_EEEvvEEEEvNT_6ParamsE)
        /*0038*/ 	.word	0x00000000


	//----- nvinfo : EIATTR_MIN_STACK_SIZE
	.align		4
.L_27:
        /*003c*/ 	.byte	0x04, 0x12
        /*003e*/ 	.short	(.L_29 - .L_28)
	.align		4
.L_28:
        /*0040*/ 	.word	index@(_ZN7cutlass13device_kernelINS_4gemm6kernel13GemmUniversalIN4cute5tupleIJiiiiEEENS1_10collective13CollectiveMmaINS1_46MainloopSm100TmaUmmaWarpSpecializedBlockScaledILi3ELi2ELi1ENS5_IJNS4_1CILi4EEESB_NSA_ILi1EEEEEEEENS5_IJNSA_ILi128EEENSA_ILi256EEESF_EEENS5_IJNS_12float_e4m3_tENS_13float_ue8m0_tEEEENS5_IJNS5_IJlSC_lEEENS4_6LayoutINS5_IJNS5_IJNS5_IJNSA_ILi32EEESB_EEEiEEESP_NS5_IJSC_iEEEEEENS5_IJNS5_IJNS5_IJNSA_ILi16EEESB_EEEiEEENS5_IJNS5_IJNSA_ILi0EEESC_EEENSA_ILi512EEEEEENS5_IJSV_iEEEEEEEEEEESK_S12_NS4_8TiledMMAINS4_8MMA_AtomIJNS4_21SM100_MMA_MXF8F6F4_SSISI_SI_fSJ_Li128ELi256ELNS4_4UMMA5MajorE0ELS17_0ELNS16_7ScaleInE0ELS18_0EEEEEENSM_INS5_IJSC_SC_SC_EEENS5_IJSV_SV_SV_EEEEENS5_IJNS4_10UnderscoreES1E_S1E_EEEEENS5_IJNS4_23SM90_TMA_LOAD_MULTICASTES1H_EEENS5_IJNS4_14ComposedLayoutINS4_7SwizzleILi3ELi4ELi3EEENS4_18smem_ptr_flag_bitsILi8EEENSM_INS5_IJNSA_ILi8EEESF_EEENS5_IJSF_SC_EEEEEEENSM_INS5_IJNS5_IJNS5_IJSO_SC_EEENS5_IJSN_SC_EEEEEESC_NS5_IJSB_SC_EEEEEENS5_IJNS5_IJNS5_IJST_SX_EEESW_EEESV_NS5_IJSC_SX_EEEEEEEEEEEvNS4_8identityES1I_NS5_IJS1S_NSM_INS5_IJNS5_IJNS5_IJSO_NSA_ILi2EEEEEES1U_EEESC_S1W_EEENS5_IJS1Z_SV_NS5_IJSC_NSA_ILi1024EEEEEEEEEEEEEEvS24_EENS_8epilogue10collective18CollectiveEpilogueINS2F_23Sm100TmaWarpSpecializedILi4ELi2ELi32ELb1ELb0EEEJNS5_IJNSA_ILi64EEESG_SF_EEENS5_IJNSM_IS2K_SC_EENSM_INS5_IJSN_S25_EEENS5_IJSC_SF_EEEEEEEENS_10bfloat16_tESL_S2R_SL_NS2F_6fusion15FusionCallbacksIS2J_NS2S_17LinearCombinationIS2R_fS2R_fLNS_15FloatRoundStyleE2EEES2L_S2Q_JEEENS4_5SM1004TMEM4LOAD26SM100_TMEM_LOAD_32dp32b32xENS4_13SM90_TMA_LOADENS1J_INS1K_ILi2ELi4ELi3EEENS1M_ILi16EEENSM_INS5_IJS1O_SN_EEES1U_EEEENS4_39AutoVectorizingCopyWithAssumedAlignmentILi128EEENS4_14SM90_TMA_STOREES37_S39_S39_EEEvvEEEEvNT_6ParamsE)
        /*0044*/ 	.word	0x00000000
.L_29:


//--------------------- .nv.compat                --------------------------
	.section	.nv.compat,"",@"SHT_CUDA_COMPAT_INFO"
	.align	4
        /*0000*/ 	.byte	0x02, 0x09, 0x01, 0x00, 0x02, 0x02, 0x02, 0x00, 0x02, 0x05, 0x05, 0x00, 0x03, 0x07, 0x01, 0x01
        /*0010*/ 	.byte	0x02, 0x03, 0x01, 0x00, 0x02, 0x06, 0x01, 0x00, 0x04, 0x0b, 0x08, 0x00, 0x09, 0x00, 0x00, 0x00
        /*0020*/ 	.byte	0x00, 0x00, 0x00, 0x00


//--------------------- .nv.info._ZN7cutlass13device_kernelINS_4gemm6kernel13GemmUniversalIN4cute5tupleIJiiiiEEENS1_10collective13CollectiveMmaINS1_46MainloopSm100TmaUmmaWarpSpecializedBlockScaledILi3ELi2ELi1ENS5_IJNS4_1CILi4EEESB_NSA_ILi1EEEEEEEENS5_IJNSA_ILi128EEENSA_ILi256EEESF_EEENS5_IJNS_12float_e4m3_tENS_13float_ue8m0_tEEEENS5_IJNS5_IJlSC_lEEENS4_6LayoutINS5_IJNS5_IJNS5_IJNSA_ILi32EEESB_EEEiEEESP_NS5_IJSC_iEEEEEENS5_IJNS5_IJNS5_IJNSA_ILi16EEESB_EEEiEEENS5_IJNS5_IJNSA_ILi0EEESC_EEENSA_ILi512EEEEEENS5_IJSV_iEEEEEEEEEEESK_S12_NS4_8TiledMMAINS4_8MMA_AtomIJNS4_21SM100_MMA_MXF8F6F4_SSISI_SI_fSJ_Li128ELi256ELNS4_4UMMA5MajorE0ELS17_0ELNS16_7ScaleInE0ELS18_0EEEEEENSM_INS5_IJSC_SC_SC_EEENS5_IJSV_SV_SV_EEEEENS5_IJNS4_10UnderscoreES1E_S1E_EEEEENS5_IJNS4_23SM90_TMA_LOAD_MULTICASTES1H_EEENS5_IJNS4_14ComposedLayoutINS4_7SwizzleILi3ELi4ELi3EEENS4_18smem_ptr_flag_bitsILi8EEENSM_INS5_IJNSA_ILi8EEESF_EEENS5_IJSF_SC_EEEEEEENSM_INS5_IJNS5_IJNS5_IJSO_SC_EEENS5_IJSN_SC_EEEEEESC_NS5_IJSB_SC_EEEEEENS5_IJNS5_IJNS5_IJST_SX_EEESW_EEESV_NS5_IJSC_SX_EEEEEEEEEEEvNS4_8identityES1I_NS5_IJS1S_NSM_INS5_IJNS5_IJNS5_IJSO_NSA_ILi2EEEEEES1U_EEESC_S1W_EEENS5_IJS1Z_SV_NS5_IJSC_NSA_ILi1024EEEEEEEEEEEEEEvS24_EENS_8epilogue10collective18CollectiveEpilogueINS2F_23Sm100TmaWarpSpecializedILi4ELi2ELi32ELb1ELb0EEEJNS5_IJNSA_ILi64EEESG_SF_EEENS5_IJNSM_IS2K_SC_EENSM_INS5_IJSN_S25_EEENS5_IJSC_SF_EEEEEEEENS_10bfloat16_tESL_S2R_SL_NS2F_6fusion15FusionCallbacksIS2J_NS2S_17LinearCombinationIS2R_fS2R_fLNS_15FloatRoundStyleE2EEES2L_S2Q_JEEENS4_5SM1004TMEM4LOAD26SM100_TMEM_LOAD_32dp32b32xENS4_13SM90_TMA_LOADENS1J_INS1K_ILi2ELi4ELi3EEENS1M_ILi16EEENSM_INS5_IJS1O_SN_EEES1U_EEEENS4_39AutoVectorizingCopyWithAssumedAlignmentILi128EEENS4_14SM90_TMA_STOREES37_S39_S39_EEEvvEEEEvNT_6ParamsE --------------------------
	.section	.nv.info._ZN7cutlass13device_kernelINS_4gemm6kernel13GemmUniversalIN4cute5tupleIJiiiiEEENS1_10collective13CollectiveMmaINS1_46MainloopSm100TmaUmmaWarpSpecializedBlockScaledILi3ELi2ELi1ENS5_IJNS4_1CILi4EEESB_NSA_ILi1EEEEEEEENS5_IJNSA_ILi128EEENSA_ILi256EEESF_EEENS5_IJNS_12float_e4m3_tENS_13float_ue8m0_tEEEENS5_IJNS5_IJlSC_lEEENS4_6LayoutINS5_IJNS5_IJNS5_IJNSA_ILi32EEESB_EEEiEEESP_NS5_IJSC_iEEEEEENS5_IJNS5_IJNS5_IJNSA_ILi16EEESB_EEEiEEENS5_IJNS5_IJNSA_ILi0EEESC_EEENSA_ILi512EEEEEENS5_IJSV_iEEEEEEEEEEESK_S12_NS4_8TiledMMAINS4_8MMA_AtomIJNS4_21SM100_MMA_MXF8F6F4_SSISI_SI_fSJ_Li128ELi256ELNS4_4UMMA5MajorE0ELS17_0ELNS16_7ScaleInE0ELS18_0EEEEEENSM_INS5_IJSC_SC_SC_EEENS5_IJSV_SV_SV_EEEEENS5_IJNS4_10UnderscoreES1E_S1E_EEEEENS5_IJNS4_23SM90_TMA_LOAD_MULTICASTES1H_EEENS5_IJNS4_14ComposedLayoutINS4_7SwizzleILi3ELi4ELi3EEENS4_18smem_ptr_flag_bitsILi8EEENSM_INS5_IJNSA_ILi8EEESF_EEENS5_IJSF_SC_EEEEEEENSM_INS5_IJNS5_IJNS5_IJSO_SC_EEENS5_IJSN_SC_EEEEEESC_NS5_IJSB_SC_EEEEEENS5_IJNS5_IJNS5_IJST_SX_EEESW_EEESV_NS5_IJSC_SX_EEEEEEEEEEEvNS4_8identityES1I_NS5_IJS1S_NSM_INS5_IJNS5_IJNS5_IJSO_NSA_ILi2EEEEEES1U_EEESC_S1W_EEENS5_IJS1Z_SV_NS5_IJSC_NSA_ILi1024EEEEEEEEEEEEEEvS24_EENS_8epilogue10collective18CollectiveEpilogueINS2F_23Sm100TmaWarpSpecializedILi4ELi2ELi32ELb1ELb0EEEJNS5_IJNSA_ILi64EEESG_SF_EEENS5_IJNSM_IS2K_SC_EENSM_INS5_IJSN_S25_EEENS5_IJSC_SF_EEEEEEEENS_10bfloat16_tESL_S2R_SL_NS2F_6fusion15FusionCallbacksIS2J_NS2S_17LinearCombinationIS2R_fS2R_fLNS_15FloatRoundStyleE2EEES2L_S2Q_JEEENS4_5SM1004TMEM4LOAD26SM100_TMEM_LOAD_32dp32b32xENS4_13SM90_TMA_LOADENS1J_INS1K_ILi2ELi4ELi3EEENS1M_ILi16EEENSM_INS5_IJS1O_SN_EEES1U_EEEENS4_39AutoVectorizingCopyWithAssumedAlignmentILi128EEENS4_14SM90_TMA_STOREES37_S39_S39_EEEvvEEEEvNT_6ParamsE,"",@"SHT_CUDA_INFO"
	.sectionflags	@""
	.align	4


	//----- nvinfo : EIATTR_CUDA_API_VERSION
	.align		4
        /*0000*/ 	.byte	0x04, 0x37
        /*0002*/ 	.short	(.L_31 - .L_30)
.L_30:
        /*0004*/ 	.word	0x00000082


	//----- nvinfo : EIATTR_KPARAM_INFO
	.align		4
.L_31:
        /*0008*/ 	.byte	0x04, 0x17
        /*000a*/ 	.short	(.L_33 - .L_32)
.L_32:
        /*000c*/ 	.word	0x00000000
        /*0010*/ 	.short	0x0000
        /*0012*/ 	.short	0x0000
        /*0014*/ 	.byte	0x00, 0xf0, 0x01, 0x30


	//----- nvinfo : EIATTR_AT_ENTRY_FRAGMENTS
	.align		4
.L_33:
        /*0018*/ 	.byte	0x04, 0x4f
        /*001a*/ 	.short	(.L_35 - .L_34)


	//   ....[0]....
.L_34:
        /*001c*/ 	.word	0x00000006


	//----- nvinfo : EIATTR_RESERVED_SMEM_USED
	.align		4
.L_35:
        /*0020*/ 	.byte	0x01, 0x41
	.zero		2


	//----- nvinfo : EIATTR_SPARSE_MMA_MASK
	.align		4
        /*0024*/ 	.byte	0x03, 0x50
        /*0026*/ 	.short	0x0000


	//----- nvinfo : EIATTR_TCGEN05_1CTA_USED
	.align		4
        /*0028*/ 	.byte	0x01, 0x51
	.zero		2


	//----- nvinfo : EIATTR_MAXREG_COUNT
	.align		4
        /*002c*/ 	.byte	0x03, 0x1b
        /*002e*/ 	.short	0x00ff


	//----- nvinfo : EIATTR_NUM_BARRIERS
	.align		4
        /*0030*/ 	.byte	0x02, 0x4c
        /*0032*/ 	.byte	0x07
	.zero		1


	//----- nvinfo : EIATTR_EXTERNS
	.align		4
        /*0034*/ 	.byte	0x04, 0x0f
        /*0036*/ 	.short	(.L_37 - .L_36)


	//   ....[0]....
	.align		4
.L_36:
        /*0038*/ 	.word	index@(__assertfail)


	//----- nvinfo : EIATTR_MERCURY_ISA_VERSION
	.align		4
.L_37:
        /*003c*/ 	.byte	0x03, 0x5f
        /*003e*/ 	.short	0x0101


	//----- nvinfo : EIATTR_INT_WARP_WIDE_INSTR_OFFSETS
	.align		4
        /*0040*/ 	.byte	0x04, 0x31
        /*0042*/ 	.short	(.L_39 - .L_38)


	//   ....[0]....
.L_38:
        /*0044*/ 	.word	0x00000d60


	//   ....[1]....
        /*0048*/ 	.word	0x00000e30


	//   ....[2]....
        /*004c*/ 	.word	0x00004870


	//   ....[3]....
        /*0050*/ 	.word	0x00004890


	//   ....[4]....
        /*0054*/ 	.word	0x000048c0


	//   ....[5]....
        /*0058*/ 	.word	0x00005470


	//   ....[6]....
        /*005c*/ 	.word	0x00005510


	//   ....[7]....
        /*0060*/ 	.word	0x000055b0


	//   ....[8]....
        /*0064*/ 	.word	0x00005630


	//   ....[9]....
        /*0068*/ 	.word	0x000056f0


	//   ....[10]....
        /*006c*/ 	.word	0x00005790


	//   ....[11]....
        /*0070*/ 	.word	0x00005830


	//   ....[12]....
        /*0074*/ 	.word	0x00005950


	//   ....[13]....
        /*0078*/ 	.word	0x00005970


	//   ....[14]....
        /*007c*/ 	.word	0x000059f0


	//   ....[15]....
        /*0080*/ 	.word	0x00005ab0


	//   ....[16]....
        /*0084*/ 	.word	0x00005b60


	//   ....[17]....
        /*0088*/ 	.word	0x00005be0


	//   ....[18]....
        /*008c*/ 	.word	0x00005c70


	//   ....[19]....
        /*0090*/ 	.word	0x00005d50


	//   ....[20]....
        /*0094*/ 	.word	0x00005dc0


	//   ....[21]....
        /*0098*/ 	.word	0x00005e80


	//   ....[22]....
        /*009c*/ 	.word	0x00005f20


	//   ....[23]....
        /*00a0*/ 	.word	0x00005fb0


	//   ....[24]....
        /*00a4*/ 	.word	0x00006050


	//   ....[25]....
        /*00a8*/ 	.word	0x00006110


	//   ....[26]....
        /*00ac*/ 	.word	0x000061b0


	//   ....[27]....
        /*00b0*/ 	.word	0x00006270


	//   ....[28]....
        /*00b4*/ 	.word	0x00006360


	//----- nvinfo : EIATTR_COOP_GROUP_MASK_REGIDS
	.align		4
.L_39:
        /*00b8*/ 	.byte	0x04, 0x29
        /*00ba*/ 	.short	(.L_41 - .L_40)


	//   ....[0]....
.L_40:
        /*00bc*/ 	.word	0xffffffff


	//   ....[1]....
        /*00c0*/ 	.word	0xffffffff


	//   ....[2]....
        /*00c4*/ 	.word	0xffffffff


	//   ....[3]....
        /*00c8*/ 	.word	0xffffffff


	//   ....[4]....
        /*00cc*/ 	.word	0xffffffff


	//   ....[5]....
        /*00d0*/ 	.word	0xffffffff


	//   ....[6]....
        /*00d4*/ 	.word	0xffffffff


	//   ....[7]....
        /*00d8*/ 	.word	0xffffffff


	//   ....[8]....
        /*00dc*/ 	.word	0xffffffff


	//   ....[9]....
        /*00e0*/ 	.word	0xffffffff


	//   ....[10]....
        /*00e4*/ 	.word	0xffffffff


	//   ....[11]....
        /*00e8*/ 	.word	0xffffffff


	//   ....[12]....
        /*00ec*/ 	.word	0xffffffff


	//   ....[13]....
        /*00f0*/ 	.word	0xffffffff


	//----- nvinfo : EIATTR_COOP_GROUP_INSTR_OFFSETS
	.align		4
.L_41:
        /*00f4*/ 	.byte	0x04, 0x28
        /*00f6*/ 	.short	(.L_43 - .L_42)


	//   ....[0]....
.L_42:
        /*00f8*/ 	.word	0x00000080


	//   ....[1]....
        /*00fc*/ 	.word	0x00000540


	//   ....[2]....
        /*0100*/ 	.word	0x000006d0


	//   ....[3]....
        /*0104*/ 	.word	0x00000870


	//   ....[4]....
        /*0108*/ 	.word	0x00000970


	//   ....[5]....
        /*010c*/ 	.word	0x00000ae0


	//   ....[6]....
        /*0110*/ 	.word	0x00000c20


	//   ....[7]....
        /*0114*/ 	.word	0x00000e90


	//   ....[8]....
        /*0118*/ 	.word	0x00002790


	//   ....[9]....
        /*011c*/ 	.word	0x000035f0


	//   ....[10]....
        /*0120*/ 	.word	0x00003800


	//   ....[11]....
        /*0124*/ 	.word	0x00003830


	//   ....[12]....
        /*0128*/ 	.word	0x00004750


	//   ....[13]....
        /*012c*/ 	.word	0x00004980


	//----- nvinfo : EIATTR_VRC_CTA_INIT_COUNT
	.align		4
.L_43:
        /*0130*/ 	.byte	0x02, 0x4a
        /*0132*/ 	.byte	0x80
	.zero		1


	//----- nvinfo : EIATTR_SYSCALL_OFFSETS
	.align		4
        /*0134*/ 	.byte	0x04, 0x46
        /*0136*/ 	.short	(.L_45 - .L_44)


	//   ....[0]....
.L_44:
        /*0138*/ 	.word	0x00006f50


	//   ....[1]....
        /*013c*/ 	.word	0x00007040


	//   ....[2]....
        /*0140*/ 	.word	0x00007ba0


	//   ....[3]....
        /*0144*/ 	.word	0x00007d10


	//   ....[4]....
        /*0148*/ 	.word	0x000091d0


	//   ....[5]....
        /*014c*/ 	.word	0x00009340


	//   ....[6]....
        /*0150*/ 	.word	0x0000a860


	//   ....[7]....
        /*0154*/ 	.word	0x0000a9d0


	//   ....[8]....
        /*0158*/ 	.word	0x0000be80


	//   ....[9]....
        /*015c*/ 	.word	0x0000bff0


	//   ....[10]....
        /*0160*/ 	.word	0x0000d500


	//   ....[11]....
        /*0164*/ 	.word	0x0000d670


	//   ....[12]....
        /*0168*/ 	.word	0x0000eb40


	//   ....[13]....
        /*016c*/ 	.word	0x0000ecb0


	//   ....[14]....
        /*0170*/ 	.word	0x000101b0


	//   ....[15]....
        /*0174*/ 	.word	0x00010320


	//   ....[16]....
        /*0178*/ 	.word	0x00011780


	//   ....[17]....
        /*017c*/ 	.word	0x000118f0


	//----- nvinfo : EIATTR_MBARRIER_INSTR_OFFSETS
	.align		4
.L_45:
        /*0180*/ 	.byte	0x04, 0x39
        /*0182*/ 	.short	(.L_47 - .L_46)


	//   ....[0]....
.L_46:
        /*0184*/ 	.word	0x00000660
        /*0188*/ 	.word	0x000000ff
        /*018c*/ 	.word	0x00000000
        /*0190*/ 	.short	0x0100
        /*0192*/ 	.byte	0x04
	.zero		1


	//   ....[1]....
        /*0194*/ 	.word	0x00000670
        /*0198*/ 	.word	0x000000ff
        /*019c*/ 	.word	0x00000018
        /*01a0*/ 	.short	0x0100
        /*01a2*/ 	.byte	0x04
	.zero		1


	//   ....[2]....
        /*01a4*/ 	.word	0x00000680
        /*01a8*/ 	.word	0x000000ff
        /*01ac*/ 	.word	0x00000008
        /*01b0*/ 	.short	0x0100
        /*01b2*/ 	.byte	0x04
	.zero		1


	//   ....[3]....
        /*01b4*/ 	.word	0x00000690
        /*01b8*/ 	.word	0x000000ff
        /*01bc*/ 	.word	0x00000020
        /*01c0*/ 	.short	0x0100
        /*01c2*/ 	.byte	0x04
	.zero		1


	//   ....[4]....
        /*01c4*/ 	.word	0x000006a0
        /*01c8*/ 	.word	0x000000ff
        /*01cc*/ 	.word	0x00000010
        /*01d0*/ 	.short	0x0100
        /*01d2*/ 	.byte	0x04
	.zero		1


	//   ....[5]....
        /*01d4*/ 	.word	0x000006b0
        /*01d8*/ 	.word	0x000000ff
        /*01dc*/ 	.word	0x00000028
        /*01e0*/ 	.short	0x0100
        /*01e2*/ 	.byte	0x04
	.zero		1


	//   ....[6]....
        /*01e4*/ 	.word	0x000007e0
        /*01e8*/ 	.word	0x000000ff
        /*01ec*/ 	.word	0x00000030
        /*01f0*/ 	.short	0x0100
        /*01f2*/ 	.byte	0x04
	.zero		1


	//   ....[7]....
        /*01f4*/ 	.word	0x000007f0
        /*01f8*/ 	.word	0x000000ff
        /*01fc*/ 	.word	0x00000050
        /*0200*/ 	.short	0x0100
        /*0202*/ 	.byte	0x04
	.zero		1


	//   ....[8]....
        /*0204*/ 	.word	0x00000800
        /*0208*/ 	.word	0x000000ff
        /*020c*/ 	.word	0x00000038
        /*0210*/ 	.short	0x0100
        /*0212*/ 	.byte	0x04
	.zero		1


	//   ....[9]....
        /*0214*/ 	.word	0x00000810
        /*0218*/ 	.word	0x000000ff
        /*021c*/ 	.word	0x00000058
        /*0220*/ 	.short	0x0100
        /*0222*/ 	.byte	0x04
	.zero		1


	//   ....[10]....
        /*0224*/ 	.word	0x00000820
        /*0228*/ 	.word	0x000000ff
        /*022c*/ 	.word	0x00000040
        /*0230*/ 	.short	0x0100
        /*0232*/ 	.byte	0x04
	.zero		1


	//   ....[11]....
        /*0234*/ 	.word	0x00000830
        /*0238*/ 	.word	0x000000ff
        /*023c*/ 	.word	0x00000060
        /*0240*/ 	.short	0x0100
        /*0242*/ 	.byte	0x04
	.zero		1


	//   ....[12]....
        /*0244*/ 	.word	0x00000840
        /*0248*/ 	.word	0x000000ff
        /*024c*/ 	.word	0x00000048
        /*0250*/ 	.short	0x0100
        /*0252*/ 	.byte	0x04
	.zero		1


	//   ....[13]....
        /*0254*/ 	.word	0x00000850
        /*0258*/ 	.word	0x000000ff
        /*025c*/ 	.word	0x00000068
        /*0260*/ 	.short	0x0100
        /*0262*/ 	.byte	0x04
	.zero		1


	//   ....[14]....
        /*0264*/ 	.word	0x00000940
        /*0268*/ 	.word	0x000000ff
        /*026c*/ 	.word	0x00000070
        /*0270*/ 	.short	0x0100
        /*0272*/ 	.byte	0x06
	.zero		1


	//   ....[15]....
        /*0274*/ 	.word	0x00000950
        /*0278*/ 	.word	0x000000ff
        /*027c*/ 	.word	0x00000078
        /*0280*/ 	.short	0x0100
        /*0282*/ 	.byte	0x06
	.zero		1


	//   ....[16]....
        /*0284*/ 	.word	0x00000a90
        /*0288*/ 	.word	0x000000ff
        /*028c*/ 	.word	0x00000080
        /*0290*/ 	.short	0x0100
        /*0292*/ 	.byte	0x06
	.zero		1


	//   ....[17]....
        /*0294*/ 	.word	0x00000aa0
        /*0298*/ 	.word	0x000000ff
        /*029c*/ 	.word	0x00000090
        /*02a0*/ 	.short	0x0100
        /*02a2*/ 	.byte	0x06
	.zero		1


	//   ....[18]....
        /*02a4*/ 	.word	0x00000ab0
        /*02a8*/ 	.word	0x000000ff
        /*02ac*/ 	.word	0x00000088
        /*02b0*/ 	.short	0x0100
        /*02b2*/ 	.byte	0x06
	.zero		1


	//   ....[19]....
        /*02b4*/ 	.word	0x00000ac0
        /*02b8*/ 	.word	0x000000ff
        /*02bc*/ 	.word	0x00000098
        /*02c0*/ 	.short	0x0100
        /*02c2*/ 	.byte	0x06
	.zero		1


	//   ....[20]....
        /*02c4*/ 	.word	0x00000bf0
        /*02c8*/ 	.word	0x000000ff
        /*02cc*/ 	.word	0x000000a0
        /*02d0*/ 	.short	0x0100
        /*02d2*/ 	.byte	0x04
	.zero		1


	//   ....[21]....
        /*02d4*/ 	.word	0x00000c00
        /*02d8*/ 	.word	0x000000ff
        /*02dc*/ 	.word	0x000000a8
        /*02e0*/ 	.short	0x0100
        /*02e2*/ 	.byte	0x04
	.zero		1


	//   ....[22]....
        /*02e4*/ 	.word	0x00000d00
        /*02e8*/ 	.word	0x000000ff
        /*02ec*/ 	.word	0x000000b0
        /*02f0*/ 	.short	0x0100
        /*02f2*/ 	.byte	0x04
	.zero		1


	//   ....[23]....
        /*02f4*/ 	.word	0x00000d10
        /*02f8*/ 	.word	0x000000ff
        /*02fc*/ 	.word	0x000000c0
        /*0300*/ 	.short	0x0100
        /*0302*/ 	.byte	0x04
	.zero		1


	//   ....[24]....
        /*0304*/ 	.word	0x00000d20
        /*0308*/ 	.word	0x000000ff
        /*030c*/ 	.word	0x000000b8
        /*0310*/ 	.short	0x0100
        /*0312*/ 	.byte	0x04
	.zero		1


	//   ....[25]....
        /*0314*/ 	.word	0x00000d30
        /*0318*/ 	.word	0x000000ff
        /*031c*/ 	.word	0x000000c8
        /*0320*/ 	.short	0x0100
        /*0322*/ 	.byte	0x04
	.zero		1


	//   ....[26]....
        /*0324*/ 	.word	0x00000e50
        /*0328*/ 	.word	0x000000ff
        /*032c*/ 	.word	0x000000d0
        /*0330*/ 	.short	0x0100
        /*0332*/ 	.byte	0x06
	.zero		1


	//   ....[27]....
        /*0334*/ 	.word	0x00001db0
        /*0338*/ 	.word	0x00000000
        /*033c*/ 	.word	0x000000c0
        /*0340*/ 	.short	0x010a
        /*0342*/ 	.byte	0xff
	.zero		1


	//   ....[28]....
        /*0344*/ 	.word	0x00001dd0
        /*0348*/ 	.word	0x00000000
        /*034c*/ 	.word	0x000000b0
        /*0350*/ 	.short	0x0101
        /*0352*/ 	.byte	0xff
	.zero		1


	//   ....[29]....
        /*0354*/ 	.word	0x00001e90
        /*0358*/ 	.word	0x000000ff
        /*035c*/ 	.word	0x00000018
        /*0360*/ 	.short	0x010a
        /*0362*/ 	.byte	0x04
	.zero		1


	//   ....[30]....
        /*0364*/ 	.word	0x00001f30
        /*0368*/ 	.word	0x000000ff
        /*036c*/ 	.word	0x00000018
        /*0370*/ 	.short	0x010a
        /*0372*/ 	.byte	0x29
	.zero		1


	//   ....[31]....
        /*0374*/ 	.word	0x00002070
        /*0378*/ 	.word	0x000000ff
        /*037c*/ 	.word	0x00000018
        /*0380*/ 	.short	0x010a
        /*0382*/ 	.byte	0x05
	.zero		1


	//   ....[32]....
        /*0384*/ 	.word	0x00002330
        /*0388*/ 	.word	0x000000ff
        /*038c*/ 	.word	0x00000078
        /*0390*/ 	.short	0x0101
        /*0392*/ 	.byte	0x06
	.zero		1


	//   ....[33]....
        /*0394*/ 	.word	0x00002350
        /*0398*/ 	.word	0x000000ff
        /*039c*/ 	.word	0x00000018
        /*03a0*/ 	.short	0x010a
        /*03a2*/ 	.byte	0x04
	.zero		1


	//   ....[34]....
        /*03a4*/ 	.word	0x000023d0
        /*03a8*/ 	.word	0x000000ff
        /*03ac*/ 	.word	0x00000018
        /*03b0*/ 	.short	0x010a
        /*03b2*/ 	.byte	0x29
	.zero		1


	//   ....[35]....
        /*03b4*/ 	.word	0x00002510
        /*03b8*/ 	.word	0x000000ff
        /*03bc*/ 	.word	0x00000018
        /*03c0*/ 	.short	0x010a
        /*03c2*/ 	.byte	0x05
	.zero		1


	//   ....[36]....
        /*03c4*/ 	.word	0x000027c0
        /*03c8*/ 	.word	0x00000003
        /*03cc*/ 	.word	0x00000080
        /*03d0*/ 	.short	0x010a
        /*03d2*/ 	.byte	0xff
	.zero		1


	//   ....[37]....
        /*03d4*/ 	.word	0x00002910
        /*03d8*/ 	.word	0x00000000
        /*03dc*/ 	.word	0x00000000
        /*03e0*/ 	.short	0x0101
        /*03e2*/ 	.byte	0xff
	.zero		1


	//   ....[38]....
        /*03e4*/ 	.word	0x00002ed0
        /*03e8*/ 	.word	0x000000ff
        /*03ec*/ 	.word	0x00000000
        /*03f0*/ 	.short	0x010a
        /*03f2*/ 	.byte	0x04
	.zero		1


	//   ....[39]....
        /*03f4*/ 	.word	0x00002f60
        /*03f8*/ 	.word	0x000000ff
        /*03fc*/ 	.word	0x00000000
        /*0400*/ 	.short	0x010a
        /*0402*/ 	.byte	0x05
	.zero		1


	//   ....[40]....
        /*0404*/ 	.word	0x00003000
        /*0408*/ 	.word	0x00000000
        /*040c*/ 	.word	0x00000000
        /*0410*/ 	.short	0x010a
        /*0412*/ 	.byte	0xff
	.zero		1


	//   ....[41]....
        /*0414*/ 	.word	0x00003140
        /*0418*/ 	.word	0x00000002
        /*041c*/ 	.word	0x000000b0
        /*0420*/ 	.short	0x010a
        /*0422*/ 	.byte	0xff
	.zero		1


	//   ....[42]....
        /*0424*/ 	.word	0x000031a0
        /*0428*/ 	.word	0x00000004
        /*042c*/ 	.word	0x00000000
        /*0430*/ 	.short	0x0101
        /*0432*/ 	.byte	0xff
	.zero		1


	//   ....[43]....
        /*0434*/ 	.word	0x000031c0
        /*0438*/ 	.word	0x000000ff
        /*043c*/ 	.word	0x00000090
        /*0440*/ 	.short	0x010a
        /*0442*/ 	.byte	0x04
	.zero		1


	//   ....[44]....
        /*0444*/ 	.word	0x000032e0
        /*0448*/ 	.word	0x00000002
        /*044c*/ 	.word	0x00000080
        /*0450*/ 	.short	0x010a
        /*0452*/ 	.byte	0xff
	.zero		1


	//   ....[45]....
        /*0454*/ 	.word	0x000033f0
        /*0458*/ 	.word	0x00000002
        /*045c*/ 	.word	0x00000000
        /*0460*/ 	.short	0x0101
        /*0462*/ 	.byte	0xff
	.zero		1


	//   ....[46]....
        /*0464*/ 	.word	0x00003480
        /*0468*/ 	.word	0x000000ff
        /*046c*/ 	.word	0x00000090
        /*0470*/ 	.short	0x0106
        /*0472*/ 	.byte	0x04
	.zero		1


	//   ....[47]....
        /*0474*/ 	.word	0x000034a0
        /*0478*/ 	.word	0x000000ff
        /*047c*/ 	.word	0x00000090
        /*0480*/ 	.short	0x010a
        /*0482*/ 	.byte	0x04
	.zero		1


	//   ....[48]....
        /*0484*/ 	.word	0x00003530
        /*0488*/ 	.word	0x000000ff
        /*048c*/ 	.word	0x00000090
        /*0490*/ 	.short	0x0106
        /*0492*/ 	.byte	0x07
	.zero		1


	//   ....[49]....
        /*0494*/ 	.word	0x00003570
        /*0498*/ 	.word	0x00000000
        /*049c*/ 	.word	0x00000090
        /*04a0*/ 	.short	0x010a
        /*04a2*/ 	.byte	0xff
	.zero		1


	//   ....[50]....
        /*04a4*/ 	.word	0x00003d50
        /*04a8*/ 	.word	0x00000000
        /*04ac*/ 	.word	0x00000080
        /*04b0*/ 	.short	0x010a
        /*04b2*/ 	.byte	0xff
	.zero		1


	//   ....[51]....
        /*04b4*/ 	.word	0x00003e60
        /*04b8*/ 	.word	0x00000000
        /*04bc*/ 	.word	0x00000000
        /*04c0*/ 	.short	0x0101
        /*04c2*/ 	.byte	0xff
	.zero		1


	//   ....[52]....
        /*04c4*/ 	.word	0x00003eb0
        /*04c8*/ 	.word	0x000000ff
        /*04cc*/ 	.word	0x00000000
        /*04d0*/ 	.short	0x010a
        /*04d2*/ 	.byte	0x07
	.zero		1


	//   ....[53]....
        /*04d4*/ 	.word	0x00003ed0
        /*04d8*/ 	.word	0x000000ff
        /*04dc*/ 	.word	0x00000000
        /*04e0*/ 	.short	0x010a
        /*04e2*/ 	.byte	0x07
	.zero		1


	//   ....[54]....
        /*04e4*/ 	.word	0x00003ff0
        /*04e8*/ 	.word	0x000000ff
        /*04ec*/ 	.word	0x00000000
        /*04f0*/ 	.short	0x010a
        /*04f2*/ 	.byte	0x09
	.zero		1


	//   ....[55]....
        /*04f4*/ 	.word	0x00004040
        /*04f8*/ 	.word	0x000000ff
        /*04fc*/ 	.word	0x000000a8
        /*0500*/ 	.short	0x010a
        /*0502*/ 	.byte	0x22
	.zero		1


	//   ....[56]....
        /*0504*/ 	.word	0x000042c0
        /*0508*/ 	.word	0x000000ff
        /*050c*/ 	.word	0x00000000
        /*0510*/ 	.short	0x010a
        /*0512*/ 	.byte	0x07
	.zero		1


	//   ....[57]....
        /*0514*/ 	.word	0x00004400
        /*0518*/ 	.word	0x000000ff
        /*051c*/ 	.word	0x00000000
        /*0520*/ 	.short	0x010a
        /*0522*/ 	.byte	0x04
	.zero		1


	//   ....[58]....
        /*0524*/ 	.word	0x00004730
        /*0528*/ 	.word	0x000000ff
        /*052c*/ 	.word	0x000000d0
        /*0530*/ 	.short	0x010a
        /*0532*/ 	.byte	0x22
	.zero		1


	//   ....[59]....
        /*0534*/ 	.word	0x00004c40
        /*0538*/ 	.word	0x0000000c
        /*053c*/ 	.word	0x00000080
        /*0540*/ 	.short	0x010a
        /*0542*/ 	.byte	0xff
	.zero		1


	//   ....[60]....
        /*0544*/ 	.word	0x00004db0
        /*0548*/ 	.word	0x00000000
        /*054c*/ 	.word	0x00000000
        /*0550*/ 	.short	0x0101
        /*0552*/ 	.byte	0xff
	.zero		1


	//   ....[61]....
        /*0554*/ 	.word	0x00005240
        /*0558*/ 	.word	0x000000ff
        /*055c*/ 	.word	0x00000078
        /*0560*/ 	.short	0x010a
        /*0562*/ 	.byte	0x15
	.zero		1


	//   ....[62]....
        /*0564*/ 	.word	0x000053c0
        /*0568*/ 	.word	0x000000ff
        /*056c*/ 	.word	0x00000050
        /*0570*/ 	.short	0x010a
        /*0572*/ 	.byte	0x15
	.zero		1


	//   ....[63]....
        /*0574*/ 	.word	0x000055d0
        /*0578*/ 	.word	0x000000ff
        /*057c*/ 	.word	0x00000030
        /*0580*/ 	.short	0x010b
        /*0582*/ 	.byte	0x15
	.zero		1


	//   ....[64]....
        /*0584*/ 	.word	0x000055e0
        /*0588*/ 	.word	0x000000ff
        /*058c*/ 	.word	0x00000000
        /*0590*/ 	.short	0x0101
        /*0592*/ 	.byte	0x2e
	.zero		1


	//   ....[65]....
        /*0594*/ 	.word	0x00005600
        /*0598*/ 	.word	0x000000ff
        /*059c*/ 	.word	0x00000058
        /*05a0*/ 	.short	0x010a
        /*05a2*/ 	.byte	0x15
	.zero		1


	//   ....[66]....
        /*05a4*/ 	.word	0x000057b0
        /*05a8*/ 	.word	0x000000ff
        /*05ac*/ 	.word	0x00000038
        /*05b0*/ 	.short	0x010b
        /*05b2*/ 	.byte	0x15
	.zero		1


	//   ....[67]....
        /*05b4*/ 	.word	0x000057c0
        /*05b8*/ 	.word	0x000000ff
        /*05bc*/ 	.word	0x00000000
        /*05c0*/ 	.short	0x0101
        /*05c2*/ 	.byte	0x2d
	.zero		1


	//   ....[68]....
        /*05c4*/ 	.word	0x000057e0
        /*05c8*/ 	.word	0x000000ff
        /*05cc*/ 	.word	0x00000060
        /*05d0*/ 	.short	0x010a
        /*05d2*/ 	.byte	0x15
	.zero		1


	//   ....[69]....
        /*05d4*/ 	.word	0x00005990
        /*05d8*/ 	.word	0x000000ff
        /*05dc*/ 	.word	0x00000040
        /*05e0*/ 	.short	0x010b
        /*05e2*/ 	.byte	0x15
	.zero		1


	//   ....[70]....
        /*05e4*/ 	.word	0x000059a0
        /*05e8*/ 	.word	0x000000ff
        /*05ec*/ 	.word	0x00000000
        /*05f0*/ 	.short	0x0101
        /*05f2*/ 	.byte	0x26
	.zero		1


	//   ....[71]....
        /*05f4*/ 	.word	0x000059c0
        /*05f8*/ 	.word	0x000000ff
        /*05fc*/ 	.word	0x00000068
        /*0600*/ 	.short	0x010a
        /*0602*/ 	.byte	0x15
	.zero		1


	//   ....[72]....
        /*0604*/ 	.word	0x00005b80
        /*0608*/ 	.word	0x000000ff
        /*060c*/ 	.word	0x00000048
        /*0610*/ 	.short	0x010b
        /*0612*/ 	.byte	0x15
	.zero		1


	//   ....[73]....
        /*0614*/ 	.word	0x00005b90
        /*0618*/ 	.word	0x000000ff
        /*061c*/ 	.word	0x00000000
        /*0620*/ 	.short	0x0101
        /*0622*/ 	.byte	0x25
	.zero		1


	//   ....[74]....
        /*0624*/ 	.word	0x00005ba0
        /*0628*/ 	.word	0x000000ff
        /*062c*/ 	.word	0x00000050
        /*0630*/ 	.short	0x010a
        /*0632*/ 	.byte	0x15
	.zero		1


	//   ....[75]....
        /*0634*/ 	.word	0x00005d70
        /*0638*/ 	.word	0x000000ff
        /*063c*/ 	.word	0x00000030
        /*0640*/ 	.short	0x010b
        /*0642*/ 	.byte	0x15
	.zero		1


	//   ....[76]....
        /*0644*/ 	.word	0x00005d80
        /*0648*/ 	.word	0x000000ff
        /*064c*/ 	.word	0x00000000
        /*0650*/ 	.short	0x0101
        /*0652*/ 	.byte	0x2e
	.zero		1


	//   ....[77]....
        /*0654*/ 	.word	0x00005d90
        /*0658*/ 	.word	0x000000ff
        /*065c*/ 	.word	0x00000058
        /*0660*/ 	.short	0x010a
        /*0662*/ 	.byte	0x15
	.zero		1


	//   ....[78]....
        /*0664*/ 	.word	0x00005f40
        /*0668*/ 	.word	0x000000ff
        /*066c*/ 	.word	0x00000038
        /*0670*/ 	.short	0x010b
        /*0672*/ 	.byte	0x15
	.zero		1


	//   ....[79]....
        /*0674*/ 	.word	0x00005f70
        /*0678*/ 	.word	0x000000ff
        /*067c*/ 	.word	0x00000000
        /*0680*/ 	.short	0x0101
        /*0682*/ 	.byte	0x2d
	.zero		1


	//   ....[80]....
        /*0684*/ 	.word	0x00005f80
        /*0688*/ 	.word	0x000000ff
        /*068c*/ 	.word	0x00000060
        /*0690*/ 	.short	0x010a
        /*0692*/ 	.byte	0x15
	.zero		1


	//   ....[81]....
        /*0694*/ 	.word	0x00006130
        /*0698*/ 	.word	0x000000ff
        /*069c*/ 	.word	0x00000040
        /*06a0*/ 	.short	0x010b
        /*06a2*/ 	.byte	0x15
	.zero		1


	//   ....[82]....
        /*06a4*/ 	.word	0x00006140
        /*06a8*/ 	.word	0x000000ff
        /*06ac*/ 	.word	0x00000000
        /*06b0*/ 	.short	0x0101
        /*06b2*/ 	.byte	0x26
	.zero		1


	//   ....[83]....
        /*06b4*/ 	.word	0x00006150
        /*06b8*/ 	.word	0x000000ff
        /*06bc*/ 	.word	0x00000068
        /*06c0*/ 	.short	0x010a
        /*06c2*/ 	.byte	0x15
	.zero		1


	//   ....[84]....
        /*06c4*/ 	.word	0x00006380
        /*06c8*/ 	.word	0x000000ff
        /*06cc*/ 	.word	0x00000048
        /*06d0*/ 	.short	0x010b
        /*06d2*/ 	.byte	0x15
	.zero		1


	//   ....[85]....
        /*06d4*/ 	.word	0x00006390
        /*06d8*/ 	.word	0x000000ff
        /*06dc*/ 	.word	0x00000000
        /*06e0*/ 	.short	0x0101
        /*06e2*/ 	.byte	0x25
	.zero		1


	//   ....[86]....
        /*06e4*/ 	.word	0x000063d0
        /*06e8*/ 	.word	0x000000ff
        /*06ec*/ 	.word	0x00000050
        /*06f0*/ 	.short	0x010a
        /*06f2*/ 	.byte	0x15
	.zero		1


	//   ....[87]....
        /*06f4*/ 	.word	0x000063f0
        /*06f8*/ 	.word	0x000000ff
        /*06fc*/ 	.word	0x00000058
        /*0700*/ 	.short	0x010a
        /*0702*/ 	.byte	0x15
	.zero		1


	//   ....[88]....
        /*0704*/ 	.word	0x00006410
        /*0708*/ 	.word	0x000000ff
        /*070c*/ 	.word	0x00000060
        /*0710*/ 	.short	0x010a
        /*0712*/ 	.byte	0x15
	.zero		1


	//   ....[89]....
        /*0714*/ 	.word	0x00006460
        /*0718*/ 	.word	0x00000002
        /*071c*/ 	.word	0x00000068
        /*0720*/ 	.short	0x010a
        /*0722*/ 	.byte	0xff
	.zero		1


	//   ....[90]....
        /*0724*/ 	.word	0x000067c0
        /*0728*/ 	.word	0x00000000
        /*072c*/ 	.word	0x00000080
        /*0730*/ 	.short	0x010a
        /*0732*/ 	.byte	0xff
	.zero		1


	//   ....[91]....
        /*0734*/ 	.word	0x00006890
        /*0738*/ 	.word	0x00000000
        /*073c*/ 	.word	0x00000000
        /*0740*/ 	.short	0x0101
        /*0742*/ 	.byte	0xff
	.zero		1


	//   ....[92]....
        /*0744*/ 	.word	0x000074e0
        /*0748*/ 	.word	0x000000ff
        /*074c*/ 	.word	0x00000030
        /*0750*/ 	.short	0x010a
        /*0752*/ 	.byte	0x2d
	.zero		1


	//   ....[93]....
        /*0754*/ 	.word	0x000075c0
        /*0758*/ 	.word	0x000000ff
        /*075c*/ 	.word	0x000000a0
        /*0760*/ 	.short	0x010a
        /*0762*/ 	.byte	0x2d
	.zero		1


	//   ....[94]....
        /*0764*/ 	.word	0x00007730
        /*0768*/ 	.word	0x000000ff
        /*076c*/ 	.word	0x00000030
        /*0770*/ 	.short	0x010a
        /*0772*/ 	.byte	0x2d
	.zero		1


	//   ....[95]....
        /*0774*/ 	.word	0x00007850
        /*0778*/ 	.word	0x000000ff
        /*077c*/ 	.word	0x000000a0
        /*0780*/ 	.short	0x010a
        /*0782*/ 	.byte	0x2d
	.zero		1


	//   ....[96]....
        /*0784*/ 	.word	0x00008e90
        /*0788*/ 	.word	0x00000000
        /*078c*/ 	.word	0x00000000
        /*0790*/ 	.short	0x0101
        /*0792*/ 	.byte	0xff
	.zero		1


	//   ....[97]....
        /*0794*/ 	.word	0x00008ea0
        /*0798*/ 	.word	0x00000003
        /*079c*/ 	.word	0x00000030
        /*07a0*/ 	.short	0x010a
        /*07a2*/ 	.byte	0xff
	.zero		1


	//   ....[98]....
        /*07a4*/ 	.word	0x00008f70
        /*07a8*/ 	.word	0x00000003
        /*07ac*/ 	.word	0x00000030
        /*07b0*/ 	.short	0x010a
        /*07b2*/ 	.byte	0xff
	.zero		1


	//   ....[99]....
        /*07b4*/ 	.word	0x000096a0
        /*07b8*/ 	.word	0x000000ff
        /*07bc*/ 	.word	0x00000000
        /*07c0*/ 	.short	0x0101
        /*07c2*/ 	.byte	0x04
	.zero		1


	//   ....[100]....
        /*07c4*/ 	.word	0x0000a4d0
        /*07c8*/ 	.word	0x0000000c
        /*07cc*/ 	.word	0x00000000
        /*07d0*/ 	.short	0x0101
        /*07d2*/ 	.byte	0xff
	.zero		1


	//   ....[101]....
        /*07d4*/ 	.word	0x0000a530
        /*07d8*/ 	.word	0x0000000b
        /*07dc*/ 	.word	0x00000030
        /*07e0*/ 	.short	0x010a
        /*07e2*/ 	.byte	0xff
	.zero		1


	//   ....[102]....
        /*07e4*/ 	.word	0x0000a630
        /*07e8*/ 	.word	0x0000000b
        /*07ec*/ 	.word	0x00000030
        /*07f0*/ 	.short	0x010a
        /*07f2*/ 	.byte	0xff
	.zero		1


	//   ....[103]....
        /*07f4*/ 	.word	0x0000bb00
        /*07f8*/ 	.word	0x00000004
        /*07fc*/ 	.word	0x00000000
        /*0800*/ 	.short	0x0101
        /*0802*/ 	.byte	0xff
	.zero		1


	//   ....[104]....
        /*0804*/ 	.word	0x0000bb20
        /*0808*/ 	.word	0x00000000
        /*080c*/ 	.word	0x00000030
        /*0810*/ 	.short	0x010a
        /*0812*/ 	.byte	0xff
	.zero		1


	//   ....[105]....
        /*0814*/ 	.word	0x0000bbe0
        /*0818*/ 	.word	0x00000000
        /*081c*/ 	.word	0x00000030
        /*0820*/ 	.short	0x010a
        /*0822*/ 	.byte	0xff
	.zero		1


	//   ....[106]....
        /*0824*/ 	.word	0x0000d120
        /*0828*/ 	.word	0x00000000
        /*082c*/ 	.word	0x00000000
        /*0830*/ 	.short	0x0101
        /*0832*/ 	.byte	0xff
	.zero		1


	//   ....[107]....
        /*0834*/ 	.word	0x0000d180
        /*0838*/ 	.word	0x00000009
        /*083c*/ 	.word	0x00000030
        /*0840*/ 	.short	0x010a
        /*0842*/ 	.byte	0xff
	.zero		1


	//   ....[108]....
        /*0844*/ 	.word	0x0000d280
        /*0848*/ 	.word	0x00000009
        /*084c*/ 	.word	0x00000030
        /*0850*/ 	.short	0x010a
        /*0852*/ 	.byte	0xff
	.zero		1


	//   ....[109]....
        /*0854*/ 	.word	0x0000e7b0
        /*0858*/ 	.word	0x00000000
        /*085c*/ 	.word	0x00000000
        /*0860*/ 	.short	0x0101
        /*0862*/ 	.byte	0xff
	.zero		1


	//   ....[110]....
        /*0864*/ 	.word	0x0000e7d0
        /*0868*/ 	.word	0x00000009
        /*086c*/ 	.word	0x00000030
        /*0870*/ 	.short	0x010a
        /*0872*/ 	.byte	0xff
	.zero		1


	//   ....[111]....
        /*0874*/ 	.word	0x0000e890
        /*0878*/ 	.word	0x00000009
        /*087c*/ 	.word	0x00000030
        /*0880*/ 	.short	0x010a
        /*0882*/ 	.byte	0xff
	.zero		1


	//   ....[112]....
        /*0884*/ 	.word	0x0000fe50
        /*0888*/ 	.word	0x00000004
        /*088c*/ 	.word	0x00000000
        /*0890*/ 	.short	0x0101
        /*0892*/ 	.byte	0xff
	.zero		1


	//   ....[113]....
        /*0894*/ 	.word	0x0000fe70
        /*0898*/ 	.word	0x00000000
        /*089c*/ 	.word	0x00000030
        /*08a0*/ 	.short	0x010a
        /*08a2*/ 	.byte	0xff
	.zero		1


	//   ....[114]....
        /*08a4*/ 	.word	0x0000ff30
        /*08a8*/ 	.word	0x00000000
        /*08ac*/ 	.word	0x00000030
        /*08b0*/ 	.short	0x010a
        /*08b2*/ 	.byte	0xff
	.zero		1


	//   ....[115]....
        /*08b4*/ 	.word	0x00011440
        /*08b8*/ 	.word	0x00000000
        /*08bc*/ 	.word	0x00000000
        /*08c0*/ 	.short	0x0101
        /*08c2*/ 	.byte	0xff
	.zero		1


	//   ....[116]....
        /*08c4*/ 	.word	0x00011460
        /*08c8*/ 	.word	0x00000003
        /*08cc*/ 	.word	0x00000030
        /*08d0*/ 	.short	0x010a
        /*08d2*/ 	.byte	0xff
	.zero		1


	//   ....[117]....
        /*08d4*/ 	.word	0x00011510
        /*08d8*/ 	.word	0x00000003
        /*08dc*/ 	.word	0x00000030
        /*08e0*/ 	.short	0x010a
        /*08e2*/ 	.byte	0xff
	.zero		1


	//   ....[118]....
        /*08e4*/ 	.word	0x00012a30
        /*08e8*/ 	.word	0x00000000
        /*08ec*/ 	.word	0x00000000
        /*08f0*/ 	.short	0x0101
        /*08f2*/ 	.byte	0xff
	.zero		1


	//   ....[119]....
        /*08f4*/ 	.word	0x00012b30
        /*08f8*/ 	.word	0x000000ff
        /*08fc*/ 	.word	0x000000d0
        /*0900*/ 	.short	0x0101
        /*0902*/ 	.byte	0x2d
	.zero		1


	//   ....[120]....
        /*0904*/ 	.word	0x00012ce0
        /*0908*/ 	.word	0x000000ff
        /*090c*/ 	.word	0x00000000
        /*0910*/ 	.short	0x0101
        /*0912*/ 	.byte	0x06
	.zero		1


	//   ....[121]....
        /*0914*/ 	.word	0x00012d00
        /*0918*/ 	.word	0x00000000
        /*091c*/ 	.word	0x000000c0
        /*0920*/ 	.short	0x010a
        /*0922*/ 	.byte	0xff
	.zero		1


	//   ....[122]....
        /*0924*/ 	.word	0x00012d60
        /*0928*/ 	.word	0x00000000
        /*092c*/ 	.word	0x00000018
        /*0930*/ 	.short	0x010a
        /*0932*/ 	.byte	0xff
	.zero		1


	//   ....[123]....
        /*0934*/ 	.word	0x00012dc0
        /*0938*/ 	.word	0x00000000
        /*093c*/ 	.word	0x00000018
        /*0940*/ 	.short	0x010a
        /*0942*/ 	.byte	0xff
	.zero		1


	//   ....[124]....
        /*0944*/ 	.word	0x00012e10
        /*0948*/ 	.word	0x00000003
        /*094c*/ 	.word	0x00000080
        /*0950*/ 	.short	0x010a
        /*0952*/ 	.byte	0xff
	.zero		1


	//   ....[125]....
        /*0954*/ 	.word	0x00012e70
        /*0958*/ 	.word	0x00000000
        /*095c*/ 	.word	0x00000000
        /*0960*/ 	.short	0x010a
        /*0962*/ 	.byte	0xff
	.zero		1


	//   ....[126]....
        /*0964*/ 	.word	0x00012ed0
        /*0968*/ 	.word	0x00000000
        /*096c*/ 	.word	0x00000000
        /*0970*/ 	.short	0x010a
        /*0972*/ 	.byte	0xff
	.zero		1


	//   ....[127]....
        /*0974*/ 	.word	0x00012f20
        /*0978*/ 	.word	0x00000002
        /*097c*/ 	.word	0x000000b0
        /*0980*/ 	.short	0x010a
        /*0982*/ 	.byte	0xff
	.zero		1


	//   ....[128]....
        /*0984*/ 	.word	0x00012f80
        /*0988*/ 	.word	0x00000002
        /*098c*/ 	.word	0x00000090
        /*0990*/ 	.short	0x010a
        /*0992*/ 	.byte	0xff
	.zero		1


	//   ....[129]....
        /*0994*/ 	.word	0x00012fd0
        /*0998*/ 	.word	0x00000002
        /*099c*/ 	.word	0x00000080
        /*09a0*/ 	.short	0x010a
        /*09a2*/ 	.byte	0xff
	.zero		1


	//   ....[130]....
        /*09a4*/ 	.word	0x00013030
        /*09a8*/ 	.word	0x00000000
        /*09ac*/ 	.word	0x00000090
        /*09b0*/ 	.short	0x010a
        /*09b2*/ 	.byte	0xff
	.zero		1


	//   ....[131]....
        /*09b4*/ 	.word	0x00013080
        /*09b8*/ 	.word	0x00000000
        /*09bc*/ 	.word	0x00000080
        /*09c0*/ 	.short	0x010a
        /*09c2*/ 	.byte	0xff
	.zero		1


	//   ....[132]....
        /*09c4*/ 	.word	0x000130e0
        /*09c8*/ 	.word	0x00000000
        /*09cc*/ 	.word	0x00000000
        /*09d0*/ 	.short	0x010a
        /*09d2*/ 	.byte	0xff
	.zero		1


	//   ....[133]....
        /*09d4*/ 	.word	0x00013140
        /*09d8*/ 	.word	0x00000000
        /*09dc*/ 	.word	0x000000a8
        /*09e0*/ 	.short	0x010a
        /*09e2*/ 	.byte	0xff
	.zero		1


	//   ....[134]....
        /*09e4*/ 	.word	0x000131a0
        /*09e8*/ 	.word	0x00000000
        /*09ec*/ 	.word	0x00000000
        /*09f0*/ 	.short	0x010a
        /*09f2*/ 	.byte	0xff
	.zero		1


	//   ....[135]....
        /*09f4*/ 	.word	0x00013200
        /*09f8*/ 	.word	0x00000000
        /*09fc*/ 	.word	0x000000d0
        /*0a00*/ 	.short	0x010a
        /*0a02*/ 	.byte	0xff
	.zero		1


	//   ....[136]....
        /*0a04*/ 	.word	0x00013250
        /*0a08*/ 	.word	0x0000000c
        /*0a0c*/ 	.word	0x00000080
        /*0a10*/ 	.short	0x010a
        /*0a12*/ 	.byte	0xff
	.zero		1


	//   ....[137]....
        /*0a14*/ 	.word	0x000132b0
        /*0a18*/ 	.word	0x00000000
        /*0a1c*/ 	.word	0x00000078
        /*0a20*/ 	.short	0x010a
        /*0a22*/ 	.byte	0xff
	.zero		1


	//   ....[138]....
        /*0a24*/ 	.word	0x00013310
        /*0a28*/ 	.word	0x00000009
        /*0a2c*/ 	.word	0x00000050
        /*0a30*/ 	.short	0x010a
        /*0a32*/ 	.byte	0xff
	.zero		1


	//   ....[139]....
        /*0a34*/ 	.word	0x00013370
        /*0a38*/ 	.word	0x00000009
        /*0a3c*/ 	.word	0x00000058
        /*0a40*/ 	.short	0x010a
        /*0a42*/ 	.byte	0xff
	.zero		1


	//   ....[140]....
        /*0a44*/ 	.word	0x000133d0
        /*0a48*/ 	.word	0x00000009
        /*0a4c*/ 	.word	0x00000060
        /*0a50*/ 	.short	0x010a
        /*0a52*/ 	.byte	0xff
	.zero		1


	//   ....[141]....
        /*0a54*/ 	.word	0x00013430
        /*0a58*/ 	.word	0x00000009
        /*0a5c*/ 	.word	0x00000068
        /*0a60*/ 	.short	0x010a
        /*0a62*/ 	.byte	0xff
	.zero		1


	//   ....[142]....
        /*0a64*/ 	.word	0x00013490
        /*0a68*/ 	.word	0x00000000
        /*0a6c*/ 	.word	0x00000050
        /*0a70*/ 	.short	0x010a
        /*0a72*/ 	.byte	0xff
	.zero		1


	//   ....[143]....
        /*0a74*/ 	.word	0x000134f0
        /*0a78*/ 	.word	0x00000000
        /*0a7c*/ 	.word	0x00000058
        /*0a80*/ 	.short	0x010a
        /*0a82*/ 	.byte	0xff
	.zero		1


	//   ....[144]....
        /*0a84*/ 	.word	0x00013550
        /*0a88*/ 	.word	0x00000000
        /*0a8c*/ 	.word	0x00000060
        /*0a90*/ 	.short	0x010a
        /*0a92*/ 	.byte	0xff
	.zero		1


	//   ....[145]....
        /*0a94*/ 	.word	0x000135b0
        /*0a98*/ 	.word	0x00000000
        /*0a9c*/ 	.word	0x00000068
        /*0aa0*/ 	.short	0x010a
        /*0aa2*/ 	.byte	0xff
	.zero		1


	//   ....[146]....
        /*0aa4*/ 	.word	0x00013610
        /*0aa8*/ 	.word	0x00000003
        /*0aac*/ 	.word	0x00000050
        /*0ab0*/ 	.short	0x010a
        /*0ab2*/ 	.byte	0xff
	.zero		1


	//   ....[147]....
        /*0ab4*/ 	.word	0x00013670
        /*0ab8*/ 	.word	0x00000003
        /*0abc*/ 	.word	0x00000058
        /*0ac0*/ 	.short	0x010a
        /*0ac2*/ 	.byte	0xff
	.zero		1


	//   ....[148]....
        /*0ac4*/ 	.word	0x000136d0
        /*0ac8*/ 	.word	0x00000003
        /*0acc*/ 	.word	0x00000060
        /*0ad0*/ 	.short	0x010a
        /*0ad2*/ 	.byte	0xff
	.zero		1


	//   ....[149]....
        /*0ad4*/ 	.word	0x00013720
        /*0ad8*/ 	.word	0x00000000
        /*0adc*/ 	.word	0x00000080
        /*0ae0*/ 	.short	0x010a
        /*0ae2*/ 	.byte	0xff
	.zero		1


	//   ....[150]....
        /*0ae4*/ 	.word	0x00013780
        /*0ae8*/ 	.word	0x00000003
        /*0aec*/ 	.word	0x00000030
        /*0af0*/ 	.short	0x010a
        /*0af2*/ 	.byte	0xff
	.zero		1


	//   ....[151]....
        /*0af4*/ 	.word	0x000137e0
        /*0af8*/ 	.word	0x00000003
        /*0afc*/ 	.word	0x000000a0
        /*0b00*/ 	.short	0x010a
        /*0b02*/ 	.byte	0xff
	.zero		1


	//   ....[152]....
        /*0b04*/ 	.word	0x00013830
        /*0b08*/ 	.word	0x00000003
        /*0b0c*/ 	.word	0x00000030
        /*0b10*/ 	.short	0x010a
        /*0b12*/ 	.byte	0xff
	.zero		1


	//   ....[153]....
        /*0b14*/ 	.word	0x00013880
        /*0b18*/ 	.word	0x0000000b
        /*0b1c*/ 	.word	0x00000030
        /*0b20*/ 	.short	0x010a
        /*0b22*/ 	.byte	0xff
	.zero		1


	//   ....[154]....
        /*0b24*/ 	.word	0x000138d0
        /*0b28*/ 	.word	0x00000000
        /*0b2c*/ 	.word	0x00000030
        /*0b30*/ 	.short	0x010a
        /*0b32*/ 	.byte	0xff
	.zero		1


	//   ....[155]....
        /*0b34*/ 	.word	0x00013920
        /*0b38*/ 	.word	0x00000009
        /*0b3c*/ 	.word	0x00000030
        /*0b40*/ 	.short	0x010a
        /*0b42*/ 	.byte	0xff
	.zero		1


	//   ....[156]....
        /*0b44*/ 	.word	0x00013970
        /*0b48*/ 	.word	0x00000009
        /*0b4c*/ 	.word	0x00000030
        /*0b50*/ 	.short	0x010a
        /*0b52*/ 	.byte	0xff
	.zero		1


	//   ....[157]....
        /*0b54*/ 	.word	0x000139c0
        /*0b58*/ 	.word	0x00000000
        /*0b5c*/ 	.word	0x00000030
        /*0b60*/ 	.short	0x010a
        /*0b62*/ 	.byte	0xff
	.zero		1


	//   ....[158]....
        /*0b64*/ 	.word	0x00013a10
        /*0b68*/ 	.word	0x00000003
        /*0b6c*/ 	.word	0x00000030
        /*0b70*/ 	.short	0x010a
        /*0b72*/ 	.byte	0xff
	.zero		1


	//----- nvinfo : EIATTR_NUM_MBARRIERS
	.align		4
.L_47:
        /*0b74*/ 	.byte	0x03, 0x38
        /*0b76*/ 	.short	0x001b


	//----- nvinfo : EIATTR_EXIT_INSTR_OFFSETS
	.align		4
        /*0b78*/ 	.byte	0x04, 0x1c
        /*0b7a*/ 	.short	(.L_49 - .L_48)


	//   ....[0]....
.L_48:
        /*0b7c*/ 	.word	0x00003030


	//   ....[1]....
        /*0b80*/ 	.word	0x00003540


	//   ....[2]....
        /*0b84*/ 	.word	0x000035a0


	//   ....[3]....
        /*0b88*/ 	.word	0x00004990


	//   ....[4]....
        /*0b8c*/ 	.word	0x00006490


	//   ....[5]....
        /*0b90*/ 	.word	0x000064d0


	//   ....[6]....
        /*0b94*/ 	.word	0x00012bd0


	//   ....[7]....
        /*0b98*/ 	.word	0x00012c40


	//   ....[8]....
        /*0b9c*/ 	.word	0x00012c70


	//   ....[9]....
        /*0ba0*/ 	.word	0x00012cf0


	//----- nvinfo : EIATTR_MAX_THREADS
	.align		4
.L_49:
        /*0ba4*/ 	.byte	0x04, 0x05
        /*0ba6*/ 	.short	(.L_51 - .L_50)
.L_50:
        /*0ba8*/ 	.word	0x00000100
        /*0bac*/ 	.word	0x00000001
        /*0bb0*/ 	.word	0x00000001


	//----- nvinfo : EIATTR_CRS_STACK_SIZE
	.align		4
.L_51:
        /*0bb4*/ 	.byte	0x04, 0x1e
        /*0bb6*/ 	.short	(.L_53 - .L_52)
.L_52:
        /*0bb8*/ 	.word	0x00000000


	//----- nvinfo : EIATTR_CBANK_PARAM_SIZE
	.align		4
.L_53:
        /*0bbc*/ 	.byte	0x03, 0x19
        /*0bbe*/ 	.short	0x0c00


	//----- nvinfo : EIATTR_PARAM_CBANK
	.align		4
        /*0bc0*/ 	.byte	0x04, 0x0a
        /*0bc2*/ 	.short	(.L_55 - .L_54)
	.align		4
.L_54:
        /*0bc4*/ 	.word	index@(.nv.constant0._ZN7cutlass13device_kernelINS_4gemm6kernel13GemmUniversalIN4cute5tupleIJiiiiEEENS1_10collective13CollectiveMmaINS1_46MainloopSm100TmaUmmaWarpSpecializedBlockScaledILi3ELi2ELi1ENS5_IJNS4_1CILi4EEESB_NSA_ILi1EEEEEEEENS5_IJNSA_ILi128EEENSA_ILi256EEESF_EEENS5_IJNS_12float_e4m3_tENS_13float_ue8m0_tEEEENS5_IJNS5_IJlSC_lEEENS4_6LayoutINS5_IJNS5_IJNS5_IJNSA_ILi32EEESB_EEEiEEESP_NS5_IJSC_iEEEEEENS5_IJNS5_IJNS5_IJNSA_ILi16EEESB_EEEiEEENS5_IJNS5_IJNSA_ILi0EEESC_EEENSA_ILi512EEEEEENS5_IJSV_iEEEEEEEEEEESK_S12_NS4_8TiledMMAINS4_8MMA_AtomIJNS4_21SM100_MMA_MXF8F6F4_SSISI_SI_fSJ_Li128ELi256ELNS4_4UMMA5MajorE0ELS17_0ELNS16_7ScaleInE0ELS18_0EEEEEENSM_INS5_IJSC_SC_SC_EEENS5_IJSV_SV_SV_EEEEENS5_IJNS4_10UnderscoreES1E_S1E_EEEEENS5_IJNS4_23SM90_TMA_LOAD_MULTICASTES1H_EEENS5_IJNS4_14ComposedLayoutINS4_7SwizzleILi3ELi4ELi3EEENS4_18smem_ptr_flag_bitsILi8EEENSM_INS5_IJNSA_ILi8EEESF_EEENS5_IJSF_SC_EEEEEEENSM_INS5_IJNS5_IJNS5_IJSO_SC_EEENS5_IJSN_SC_EEEEEESC_NS5_IJSB_SC_EEEEEENS5_IJNS5_IJNS5_IJST_SX_EEESW_EEESV_NS5_IJSC_SX_EEEEEEEEEEEvNS4_8identityES1I_NS5_IJS1S_NSM_INS5_IJNS5_IJNS5_IJSO_NSA_ILi2EEEEEES1U_EEESC_S1W_EEENS5_IJS1Z_SV_NS5_IJSC_NSA_ILi1024EEEEEEEEEEEEEEvS24_EENS_8epilogue10collective18CollectiveEpilogueINS2F_23Sm100TmaWarpSpecializedILi4ELi2ELi32ELb1ELb0EEEJNS5_IJNSA_ILi64EEESG_SF_EEENS5_IJNSM_IS2K_SC_EENSM_INS5_IJSN_S25_EEENS5_IJSC_SF_EEEEEEEENS_10bfloat16_tESL_S2R_SL_NS2F_6fusion15FusionCallbacksIS2J_NS2S_17LinearCombinationIS2R_fS2R_fLNS_15FloatRoundStyleE2EEES2L_S2Q_JEEENS4_5SM1004TMEM4LOAD26SM100_TMEM_LOAD_32dp32b32xENS4_13SM90_TMA_LOADENS1J_INS1K_ILi2ELi4ELi3EEENS1M_ILi16EEENSM_INS5_IJS1O_SN_EEES1U_EEEENS4_39AutoVectorizingCopyWithAssumedAlignmentILi128EEENS4_14SM90_TMA_STOREES37_S39_S39_EEEvvEEEEvNT_6ParamsE)
        /*0bc8*/ 	.short	0x0380
        /*0bca*/ 	.short	0x0c00


	//----- nvinfo : EIATTR_SW_WAR
	.align		4
.L_55:
        /*0bcc*/ 	.byte	0x04, 0x36
        /*0bce*/ 	.short	(.L_57 - .L_56)
.L_56:
        /*0bd0*/ 	.word	0x00000008
.L_57:


//--------------------- .nv.callgraph             --------------------------
	.section	.nv.callgraph,"",@"SHT_CUDA_CALLGRAPH"
	.align	4
	.sectionentsize	8
	.align		4
        /*0000*/ 	.word	0x00000000
	.align		4
        /*0004*/ 	.word	0xffffffff
	.align		4
        /*0008*/ 	.word	index@(_ZN7cutlass13device_kernelINS_4gemm6kernel13GemmUniversalIN4cute5tupleIJiiiiEEENS1_10collective13CollectiveMmaINS1_46MainloopSm100TmaUmmaWarpSpecializedBlockScaledILi3ELi2ELi1ENS5_IJNS4_1CILi4EEESB_NSA_ILi1EEEEEEEENS5_IJNSA_ILi128EEENSA_ILi256EEESF_EEENS5_IJNS_12float_e4m3_tENS_13float_ue8m0_tEEEENS5_IJNS5_IJlSC_lEEENS4_6LayoutINS5_IJNS5_IJNS5_IJNSA_ILi32EEESB_EEEiEEESP_NS5_IJSC_iEEEEEENS5_IJNS5_IJNS5_IJNSA_ILi16EEESB_EEEiEEENS5_IJNS5_IJNSA_ILi0EEESC_EEENSA_ILi512EEEEEENS5_IJSV_iEEEEEEEEEEESK_S12_NS4_8TiledMMAINS4_8MMA_AtomIJNS4_21SM100_MMA_MXF8F6F4_SSISI_SI_fSJ_Li128ELi256ELNS4_4UMMA5MajorE0ELS17_0ELNS16_7ScaleInE0ELS18_0EEEEEENSM_INS5_IJSC_SC_SC_EEENS5_IJSV_SV_SV_EEEEENS5_IJNS4_10UnderscoreES1E_S1E_EEEEENS5_IJNS4_23SM90_TMA_LOAD_MULTICASTES1H_EEENS5_IJNS4_14ComposedLayoutINS4_7SwizzleILi3ELi4ELi3EEENS4_18smem_ptr_flag_bitsILi8EEENSM_INS5_IJNSA_ILi8EEESF_EEENS5_IJSF_SC_EEEEEEENSM_INS5_IJNS5_IJNS5_IJSO_SC_EEENS5_IJSN_SC_EEEEEESC_NS5_IJSB_SC_EEEEEENS5_IJNS5_IJNS5_IJST_SX_EEESW_EEESV_NS5_IJSC_SX_EEEEEEEEEEEvNS4_8identityES1I_NS5_IJS1S_NSM_INS5_IJNS5_IJNS5_IJSO_NSA_ILi2EEEEEES1U_EEESC_S1W_EEENS5_IJS1Z_SV_NS5_IJSC_NSA_ILi1024EEEEEEEEEEEEEEvS24_EENS_8epilogue10collective18CollectiveEpilogueINS2F_23Sm100TmaWarpSpecializedILi4ELi2ELi32ELb1ELb0EEEJNS5_IJNSA_ILi64EEESG_SF_EEENS5_IJNSM_IS2K_SC_EENSM_INS5_IJSN_S25_EEENS5_IJSC_SF_EEEEEEEENS_10bfloat16_tESL_S2R_SL_NS2F_6fusion15FusionCallbacksIS2J_NS2S_17LinearCombinationIS2R_fS2R_fLNS_15FloatRoundStyleE2EEES2L_S2Q_JEEENS4_5SM1004TMEM4LOAD26SM100_TMEM_LOAD_32dp32b32xENS4_13SM90_TMA_LOADENS1J_INS1K_ILi2ELi4ELi3EEENS1M_ILi16EEENSM_INS5_IJS1O_SN_EEES1U_EEEENS4_39AutoVectorizingCopyWithAssumedAlignmentILi128EEENS4_14SM90_TMA_STOREES37_S39_S39_EEEvvEEEEvNT_6ParamsE)
	.align		4
        /*000c*/ 	.word	index@(__assertfail)
	.align		4
        /*0010*/ 	.word	0x00000000
	.align		4
        /*0014*/ 	.word	0xfffffffe
	.align		4
        /*0018*/ 	.word	0x00000000
	.align		4
        /*001c*/ 	.word	0xfffffffd
	.align		4
        /*0020*/ 	.word	0x00000000
	.align		4
        /*0024*/ 	.word	0xfffffffc


//--------------------- .nv.constant4             --------------------------
	.section	.nv.constant4,"a",@progbits
	.align	8
	.align		8
.nv.constant4:
        /*0000*/ 	.dword	__assertfail
	.align		8
        /*0008*/ 	.dword	__unnamed_1
	.align		8
        /*0010*/ 	.dword	__unnamed_2
	.align		8
        /*0018*/ 	.dword	_ZN40_INTERNAL_3320270b_4_k_cu_216f6437_372544cuda3std3__45__cpo5beginE
	.align		8
        /*0020*/ 	.dword	_ZN40_INTERNAL_3320270b_4_k_cu_216f6437_372544cuda3std3__45__cpo3endE
	.align		8
        /*0028*/ 	.dword	_ZN40_INTERNAL_3320270b_4_k_cu_216f6437_372544cuda3std3__45__cpo6cbeginE
	.align		8
        /*0030*/ 	.dword	_ZN40_INTERNAL_3320270b_4_k_cu_216f6437_372544cuda3std3__45__cpo4cendE
	.align		8
        /*0038*/ 	.dword	_ZN40_INTERNAL_3320270b_4_k_cu_216f6437_372544cuda3std3__442_GLOBAL__N__3320270b_4_k_cu_216f6437_372546ignoreE
	.align		8
        /*0040*/ 	.dword	_ZN40_INTERNAL_3320270b_4_k_cu_216f6437_372544cuda3std3__419piecewise_constructE
	.align		8
        /*0048*/ 	.dword	_ZN40_INTERNAL_3320270b_4_k_cu_216f6437_372544cuda3std3__48in_placeE
	.align		8
        /*0050*/ 	.dword	_ZN40_INTERNAL_3320270b_4_k_cu_216f6437_372544cuda3std6ranges3__45__cpo4swapE
	.align		8
        /*0058*/ 	.dword	_ZN40_INTERNAL_3320270b_4_k_cu_216f6437_372544cuda3std6ranges3__45__cpo9iter_moveE
	.align		8
        /*0060*/ 	.dword	_ZN40_INTERNAL_3320270b_4_k_cu_216f6437_372544cute7productE
	.align		8
        /*0068*/ 	.dword	_ZN40_INTERNAL_3320270b_4_k_cu_216f6437_372544cute1_E
	.align		8
        /*0070*/ 	.dword	$str$25
	.align		8
        /*0078*/ 	.dword	$str$26
	.align		8
        /*0080*/ 	.dword	$str$27
	.align		8
        /*0088*/ 	.dword	$str$28


//--------------------- .text._ZN7cutlass13device_kernelINS_4gemm6kernel13GemmUniversalIN4cute5tupleIJiiiiEEENS1_10collective13CollectiveMmaINS1_46MainloopSm100TmaUmmaWarpSpecializedBlockScaledILi3ELi2ELi1ENS5_IJNS4_1CILi4EEESB_NSA_ILi1EEEEEEEENS5_IJNSA_ILi128EEENSA_ILi256EEESF_EEENS5_IJNS_12float_e4m3_tENS_13float_ue8m0_tEEEENS5_IJNS5_IJlSC_lEEENS4_6LayoutINS5_IJNS5_IJNS5_IJNSA_ILi32EEESB_EEEiEEESP_NS5_IJSC_iEEEEEENS5_IJNS5_IJNS5_IJNSA_ILi16EEESB_EEEiEEENS5_IJNS5_IJNSA_ILi0EEESC_EEENSA_ILi512EEEEEENS5_IJSV_iEEEEEEEEEEESK_S12_NS4_8TiledMMAINS4_8MMA_AtomIJNS4_21SM100_MMA_MXF8F6F4_SSISI_SI_fSJ_Li128ELi256ELNS4_4UMMA5MajorE0ELS17_0ELNS16_7ScaleInE0ELS18_0EEEEEENSM_INS5_IJSC_SC_SC_EEENS5_IJSV_SV_SV_EEEEENS5_IJNS4_10UnderscoreES1E_S1E_EEEEENS5_IJNS4_23SM90_TMA_LOAD_MULTICASTES1H_EEENS5_IJNS4_14ComposedLayoutINS4_7SwizzleILi3ELi4ELi3EEENS4_18smem_ptr_flag_bitsILi8EEENSM_INS5_IJNSA_ILi8EEESF_EEENS5_IJSF_SC_EEEEEEENSM_INS5_IJNS5_IJNS5_IJSO_SC_EEENS5_IJSN_SC_EEEEEESC_NS5_IJSB_SC_EEEEEENS5_IJNS5_IJNS5_IJST_SX_EEESW_EEESV_NS5_IJSC_SX_EEEEEEEEEEEvNS4_8identityES1I_NS5_IJS1S_NSM_INS5_IJNS5_IJNS5_IJSO_NSA_ILi2EEEEEES1U_EEESC_S1W_EEENS5_IJS1Z_SV_NS5_IJSC_NSA_ILi1024EEEEEEEEEEEEEEvS24_EENS_8epilogue10collective18CollectiveEpilogueINS2F_23Sm100TmaWarpSpecializedILi4ELi2ELi32ELb1ELb0EEEJNS5_IJNSA_ILi64EEESG_SF_EEENS5_IJNSM_IS2K_SC_EENSM_INS5_IJSN_S25_EEENS5_IJSC_SF_EEEEEEEENS_10bfloat16_tESL_S2R_SL_NS2F_6fusion15FusionCallbacksIS2J_NS2S_17LinearCombinationIS2R_fS2R_fLNS_15FloatRoundStyleE2EEES2L_S2Q_JEEENS4_5SM1004TMEM4LOAD26SM100_TMEM_LOAD_32dp32b32xENS4_13SM90_TMA_LOADENS1J_INS1K_ILi2ELi4ELi3EEENS1M_ILi16EEENSM_INS5_IJS1O_SN_EEES1U_EEEENS4_39AutoVectorizingCopyWithAssumedAlignmentILi128EEENS4_14SM90_TMA_STOREES37_S39_S39_EEEvvEEEEvNT_6ParamsE --------------------------
	.section	.text._ZN7cutlass13device_kernelINS_4gemm6kernel13GemmUniversalIN4cute5tupleIJiiiiEEENS1_10collective13CollectiveMmaINS1_46MainloopSm100TmaUmmaWarpSpecializedBlockScaledILi3ELi2ELi1ENS5_IJNS4_1CILi4EEESB_NSA_ILi1EEEEEEEENS5_IJNSA_ILi128EEENSA_ILi256EEESF_EEENS5_IJNS_12float_e4m3_tENS_13float_ue8m0_tEEEENS5_IJNS5_IJlSC_lEEENS4_6LayoutINS5_IJNS5_IJNS5_IJNSA_ILi32EEESB_EEEiEEESP_NS5_IJSC_iEEEEEENS5_IJNS5_IJNS5_IJNSA_ILi16EEESB_EEEiEEENS5_IJNS5_IJNSA_ILi0EEESC_EEENSA_ILi512EEEEEENS5_IJSV_iEEEEEEEEEEESK_S12_NS4_8TiledMMAINS4_8MMA_AtomIJNS4_21SM100_MMA_MXF8F6F4_SSISI_SI_fSJ_Li128ELi256ELNS4_4UMMA5MajorE0ELS17_0ELNS16_7ScaleInE0ELS18_0EEEEEENSM_INS5_IJSC_SC_SC_EEENS5_IJSV_SV_SV_EEEEENS5_IJNS4_10UnderscoreES1E_S1E_EEEEENS5_IJNS4_23SM90_TMA_LOAD_MULTICASTES1H_EEENS5_IJNS4_14ComposedLayoutINS4_7SwizzleILi3ELi4ELi3EEENS4_18smem_ptr_flag_bitsILi8EEENSM_INS5_IJNSA_ILi8EEESF_EEENS5_IJSF_SC_EEEEEEENSM_INS5_IJNS5_IJNS5_IJSO_SC_EEENS5_IJSN_SC_EEEEEESC_NS5_IJSB_SC_EEEEEENS5_IJNS5_IJNS5_IJST_SX_EEESW_EEESV_NS5_IJSC_SX_EEEEEEEEEEEvNS4_8identityES1I_NS5_IJS1S_NSM_INS5_IJNS5_IJNS5_IJSO_NSA_ILi2EEEEEES1U_EEESC_S1W_EEENS5_IJS1Z_SV_NS5_IJSC_NSA_ILi1024EEEEEEEEEEEEEEvS24_EENS_8epilogue10collective18CollectiveEpilogueINS2F_23Sm100TmaWarpSpecializedILi4ELi2ELi32ELb1ELb0EEEJNS5_IJNSA_ILi64EEESG_SF_EEENS5_IJNSM_IS2K_SC_EENSM_INS5_IJSN_S25_EEENS5_IJSC_SF_EEEEEEEENS_10bfloat16_tESL_S2R_SL_NS2F_6fusion15FusionCallbacksIS2J_NS2S_17LinearCombinationIS2R_fS2R_fLNS_15FloatRoundStyleE2EEES2L_S2Q_JEEENS4_5SM1004TMEM4LOAD26SM100_TMEM_LOAD_32dp32b32xENS4_13SM90_TMA_LOADENS1J_INS1K_ILi2ELi4ELi3EEENS1M_ILi16EEENSM_INS5_IJS1O_SN_EEES1U_EEEENS4_39AutoVectorizingCopyWithAssumedAlignmentILi128EEENS4_14SM90_TMA_STOREES37_S39_S39_EEEvvEEEEvNT_6ParamsE,"ax",@progbits
	.align	128
.text._ZN7cutlass13device_kernelINS_4gemm6kernel13GemmUniversalIN4cute5tupleIJiiiiEEENS1_10collective13CollectiveMmaINS1_46MainloopSm100TmaUmmaWarpSpecializedBlockScaledILi3ELi2ELi1ENS5_IJNS4_1CILi4EEESB_NSA_ILi1EEEEEEEENS5_IJNSA_ILi128EEENSA_ILi256EEESF_EEENS5_IJNS_12float_e4m3_tENS_13float_ue8m0_tEEEENS5_IJNS5_IJlSC_lEEENS4_6LayoutINS5_IJNS5_IJNS5_IJNSA_ILi32EEESB_EEEiEEESP_NS5_IJSC_iEEEEEENS5_IJNS5_IJNS5_IJNSA_ILi16EEESB_EEEiEEENS5_IJNS5_IJNSA_ILi0EEESC_EEENSA_ILi512EEEEEENS5_IJSV_iEEEEEEEEEEESK_S12_NS4_8TiledMMAINS4_8MMA_AtomIJNS4_21SM100_MMA_MXF8F6F4_SSISI_SI_fSJ_Li128ELi256ELNS4_4UMMA5MajorE0ELS17_0ELNS16_7ScaleInE0ELS18_0EEEEEENSM_INS5_IJSC_SC_SC_EEENS5_IJSV_SV_SV_EEEEENS5_IJNS4_10UnderscoreES1E_S1E_EEEEENS5_IJNS4_23SM90_TMA_LOAD_MULTICASTES1H_EEENS5_IJNS4_14ComposedLayoutINS4_7SwizzleILi3ELi4ELi3EEENS4_18smem_ptr_flag_bitsILi8EEENSM_INS5_IJNSA_ILi8EEESF_EEENS5_IJSF_SC_EEEEEEENSM_INS5_IJNS5_IJNS5_IJSO_SC_EEENS5_IJSN_SC_EEEEEESC_NS5_IJSB_SC_EEEEEENS5_IJNS5_IJNS5_IJST_SX_EEESW_EEESV_NS5_IJSC_SX_EEEEEEEEEEEvNS4_8identityES1I_NS5_IJS1S_NSM_INS5_IJNS5_IJNS5_IJSO_NSA_ILi2EEEEEES1U_EEESC_S1W_EEENS5_IJS1Z_SV_NS5_IJSC_NSA_ILi1024EEEEEEEEEEEEEEvS24_EENS_8epilogue10collective18CollectiveEpilogueINS2F_23Sm100TmaWarpSpecializedILi4ELi2ELi32ELb1ELb0EEEJNS5_IJNSA_ILi64EEESG_SF_EEENS5_IJNSM_IS2K_SC_EENSM_INS5_IJSN_S25_EEENS5_IJSC_SF_EEEEEEEENS_10bfloat16_tESL_S2R_SL_NS2F_6fusion15FusionCallbacksIS2J_NS2S_17LinearCombinationIS2R_fS2R_fLNS_15FloatRoundStyleE2EEES2L_S2Q_JEEENS4_5SM1004TMEM4LOAD26SM100_TMEM_LOAD_32dp32b32xENS4_13SM90_TMA_LOADENS1J_INS1K_ILi2ELi4ELi3EEENS1M_ILi16EEENSM_INS5_IJS1O_SN_EEES1U_EEEENS4_39AutoVectorizingCopyWithAssumedAlignmentILi128EEENS4_14SM90_TMA_STOREES37_S39_S39_EEEvvEEEEvNT_6ParamsE:
        .type           _ZN7cutlass13device_kernelINS_4gemm6kernel13GemmUniversalIN4cute5tupleIJiiiiEEENS1_10collective13CollectiveMmaINS1_46MainloopSm100TmaUmmaWarpSpecializedBlockScaledILi3ELi2ELi1ENS5_IJNS4_1CILi4EEESB_NSA_ILi1EEEEEEEENS5_IJNSA_ILi128EEENSA_ILi256EEESF_EEENS5_IJNS_12float_e4m3_tENS_13float_ue8m0_tEEEENS5_IJNS5_IJlSC_lEEENS4_6LayoutINS5_IJNS5_IJNS5_IJNSA_ILi32EEESB_EEEiEEESP_NS5_IJSC_iEEEEEENS5_IJNS5_IJNS5_IJNSA_ILi16EEESB_EEEiEEENS5_IJNS5_IJNSA_ILi0EEESC_EEENSA_ILi512EEEEEENS5_IJSV_iEEEEEEEEEEESK_S12_NS4_8TiledMMAINS4_8MMA_AtomIJNS4_21SM100_MMA_MXF8F6F4_SSISI_SI_fSJ_Li128ELi256ELNS4_4UMMA5MajorE0ELS17_0ELNS16_7ScaleInE0ELS18_0EEEEEENSM_INS5_IJSC_SC_SC_EEENS5_IJSV_SV_SV_EEEEENS5_IJNS4_10UnderscoreES1E_S1E_EEEEENS5_IJNS4_23SM90_TMA_LOAD_MULTICASTES1H_EEENS5_IJNS4_14ComposedLayoutINS4_7SwizzleILi3ELi4ELi3EEENS4_18smem_ptr_flag_bitsILi8EEENSM_INS5_IJNSA_ILi8EEESF_EEENS5_IJSF_SC_EEEEEEENSM_INS5_IJNS5_IJNS5_IJSO_SC_EEENS5_IJSN_SC_EEEEEESC_NS5_IJSB_SC_EEEEEENS5_IJNS5_IJNS5_IJST_SX_EEESW_EEESV_NS5_IJSC_SX_EEEEEEEEEEEvNS4_8identityES1I_NS5_IJS1S_NSM_INS5_IJNS5_IJNS5_IJSO_NSA_ILi2EEEEEES1U_EEESC_S1W_EEENS5_IJS1Z_SV_NS5_IJSC_NSA_ILi1024EEEEEEEEEEEEEEvS24_EENS_8epilogue10collective18CollectiveEpilogueINS2F_23Sm100TmaWarpSpecializedILi4ELi2ELi32ELb1ELb0EEEJNS5_IJNSA_ILi64EEESG_SF_EEENS5_IJNSM_IS2K_SC_EENSM_INS5_IJSN_S25_EEENS5_IJSC_SF_EEEEEEEENS_10bfloat16_tESL_S2R_SL_NS2F_6fusion15FusionCallbacksIS2J_NS2S_17LinearCombinationIS2R_fS2R_fLNS_15FloatRoundStyleE2EEES2L_S2Q_JEEENS4_5SM1004TMEM4LOAD26SM100_TMEM_LOAD_32dp32b32xENS4_13SM90_TMA_LOADENS1J_INS1K_ILi2ELi4ELi3EEENS1M_ILi16EEENSM_INS5_IJS1O_SN_EEES1U_EEEENS4_39AutoVectorizingCopyWithAssumedAlignmentILi128EEENS4_14SM90_TMA_STOREES37_S39_S39_EEEvvEEEEvNT_6ParamsE,@function
        .size           _ZN7cutlass13device_kernelINS_4gemm6kernel13GemmUniversalIN4cute5tupleIJiiiiEEENS1_10collective13CollectiveMmaINS1_46MainloopSm100TmaUmmaWarpSpecializedBlockScaledILi3ELi2ELi1ENS5_IJNS4_1CILi4EEESB_NSA_ILi1EEEEEEEENS5_IJNSA_ILi128EEENSA_ILi256EEESF_EEENS5_IJNS_12float_e4m3_tENS_13float_ue8m0_tEEEENS5_IJNS5_IJlSC_lEEENS4_6LayoutINS5_IJNS5_IJNS5_IJNSA_ILi32EEESB_EEEiEEESP_NS5_IJSC_iEEEEEENS5_IJNS5_IJNS5_IJNSA_ILi16EEESB_EEEiEEENS5_IJNS5_IJNSA_ILi0EEESC_EEENSA_ILi512EEEEEENS5_IJSV_iEEEEEEEEEEESK_S12_NS4_8TiledMMAINS4_8MMA_AtomIJNS4_21SM100_MMA_MXF8F6F4_SSISI_SI_fSJ_Li128ELi256ELNS4_4UMMA5MajorE0ELS17_0ELNS16_7ScaleInE0ELS18_0EEEEEENSM_INS5_IJSC_SC_SC_EEENS5_IJSV_SV_SV_EEEEENS5_IJNS4_10UnderscoreES1E_S1E_EEEEENS5_IJNS4_23SM90_TMA_LOAD_MULTICASTES1H_EEENS5_IJNS4_14ComposedLayoutINS4_7SwizzleILi3ELi4ELi3EEENS4_18smem_ptr_flag_bitsILi8EEENSM_INS5_IJNSA_ILi8EEESF_EEENS5_IJSF_SC_EEEEEEENSM_INS5_IJNS5_IJNS5_IJSO_SC_EEENS5_IJSN_SC_EEEEEESC_NS5_IJSB_SC_EEEEEENS5_IJNS5_IJNS5_IJST_SX_EEESW_EEESV_NS5_IJSC_SX_EEEEEEEEEEEvNS4_8identityES1I_NS5_IJS1S_NSM_INS5_IJNS5_IJNS5_IJSO_NSA_ILi2EEEEEES1U_EEESC_S1W_EEENS5_IJS1Z_SV_NS5_IJSC_NSA_ILi1024EEEEEEEEEEEEEEvS24_EENS_8epilogue10collective18CollectiveEpilogueINS2F_23Sm100TmaWarpSpecializedILi4ELi2ELi32ELb1ELb0EEEJNS5_IJNSA_ILi64EEESG_SF_EEENS5_IJNSM_IS2K_SC_EENSM_INS5_IJSN_S25_EEENS5_IJSC_SF_EEEEEEEENS_10bfloat16_tESL_S2R_SL_NS2F_6fusion15FusionCallbacksIS2J_NS2S_17LinearCombinationIS2R_fS2R_fLNS_15FloatRoundStyleE2EEES2L_S2Q_JEEENS4_5SM1004TMEM4LOAD26SM100_TMEM_LOAD_32dp32b32xENS4_13SM90_TMA_LOADENS1J_INS1K_ILi2ELi4ELi3EEENS1M_ILi16EEENSM_INS5_IJS1O_SN_EEES1U_EEEENS4_39AutoVectorizingCopyWithAssumedAlignmentILi128EEENS4_14SM90_TMA_STOREES37_S39_S39_EEEvvEEEEvNT_6ParamsE,(.L_x_239 - _ZN7cutlass13device_kernelINS_4gemm6kernel13GemmUniversalIN4cute5tupleIJiiiiEEENS1_10collective13CollectiveMmaINS1_46MainloopSm100TmaUmmaWarpSpecializedBlockScaledILi3ELi2ELi1ENS5_IJNS4_1CILi4EEESB_NSA_ILi1EEEEEEEENS5_IJNSA_ILi128EEENSA_ILi256EEESF_EEENS5_IJNS_12float_e4m3_tENS_13float_ue8m0_tEEEENS5_IJNS5_IJlSC_lEEENS4_6LayoutINS5_IJNS5_IJNS5_IJNSA_ILi32EEESB_EEEiEEESP_NS5_IJSC_iEEEEEENS5_IJNS5_IJNS5_IJNSA_ILi16EEESB_EEEiEEENS5_IJNS5_IJNSA_ILi0EEESC_EEENSA_ILi512EEEEEENS5_IJSV_iEEEEEEEEEEESK_S12_NS4_8TiledMMAINS4_8MMA_AtomIJNS4_21SM100_MMA_MXF8F6F4_SSISI_SI_fSJ_Li128ELi256ELNS4_4UMMA5MajorE0ELS17_0ELNS16_7ScaleInE0ELS18_0EEEEEENSM_INS5_IJSC_SC_SC_EEENS5_IJSV_SV_SV_EEEEENS5_IJNS4_10UnderscoreES1E_S1E_EEEEENS5_IJNS4_23SM90_TMA_LOAD_MULTICASTES1H_EEENS5_IJNS4_14ComposedLayoutINS4_7SwizzleILi3ELi4ELi3EEENS4_18smem_ptr_flag_bitsILi8EEENSM_INS5_IJNSA_ILi8EEESF_EEENS5_IJSF_SC_EEEEEEENSM_INS5_IJNS5_IJNS5_IJSO_SC_EEENS5_IJSN_SC_EEEEEESC_NS5_IJSB_SC_EEEEEENS5_IJNS5_IJNS5_IJST_SX_EEESW_EEESV_NS5_IJSC_SX_EEEEEEEEEEEvNS4_8identityES1I_NS5_IJS1S_NSM_INS5_IJNS5_IJNS5_IJSO_NSA_ILi2EEEEEES1U_EEESC_S1W_EEENS5_IJS1Z_SV_NS5_IJSC_NSA_ILi1024EEEEEEEEEEEEEEvS24_EENS_8epilogue10collective18CollectiveEpilogueINS2F_23Sm100TmaWarpSpecializedILi4ELi2ELi32ELb1ELb0EEEJNS5_IJNSA_ILi64EEESG_SF_EEENS5_IJNSM_IS2K_SC_EENSM_INS5_IJSN_S25_EEENS5_IJSC_SF_EEEEEEEENS_10bfloat16_tESL_S2R_SL_NS2F_6fusion15FusionCallbacksIS2J_NS2S_17LinearCombinationIS2R_fS2R_fLNS_15FloatRoundStyleE2EEES2L_S2Q_JEEENS4_5SM1004TMEM4LOAD26SM100_TMEM_LOAD_32dp32b32xENS4_13SM90_TMA_LOADENS1J_INS1K_ILi2ELi4ELi3EEENS1M_ILi16EEENSM_INS5_IJS1O_SN_EEES1U_EEEENS4_39AutoVectorizingCopyWithAssumedAlignmentILi128EEENS4_14SM90_TMA_STOREES37_S39_S39_EEEvvEEEEvNT_6ParamsE)
        .other          _ZN7cutlass13device_kernelINS_4gemm6kernel13GemmUniversalIN4cute5tupleIJiiiiEEENS1_10collective13CollectiveMmaINS1_46MainloopSm100TmaUmmaWarpSpecializedBlockScaledILi3ELi2ELi1ENS5_IJNS4_1CILi4EEESB_NSA_ILi1EEEEEEEENS5_IJNSA_ILi128EEENSA_ILi256EEESF_EEENS5_IJNS_12float_e4m3_tENS_13float_ue8m0_tEEEENS5_IJNS5_IJlSC_lEEENS4_6LayoutINS5_IJNS5_IJNS5_IJNSA_ILi32EEESB_EEEiEEESP_NS5_IJSC_iEEEEEENS5_IJNS5_IJNS5_IJNSA_ILi16EEESB_EEEiEEENS5_IJNS5_IJNSA_ILi0EEESC_EEENSA_ILi512EEEEEENS5_IJSV_iEEEEEEEEEEESK_S12_NS4_8TiledMMAINS4_8MMA_AtomIJNS4_21SM100_MMA_MXF8F6F4_SSISI_SI_fSJ_Li128ELi256ELNS4_4UMMA5MajorE0ELS17_0ELNS16_7ScaleInE0ELS18_0EEEEEENSM_INS5_IJSC_SC_SC_EEENS5_IJSV_SV_SV_EEEEENS5_IJNS4_10UnderscoreES1E_S1E_EEEEENS5_IJNS4_23SM90_TMA_LOAD_MULTICASTES1H_EEENS5_IJNS4_14ComposedLayoutINS4_7SwizzleILi3ELi4ELi3EEENS4_18smem_ptr_flag_bitsILi8EEENSM_INS5_IJNSA_ILi8EEESF_EEENS5_IJSF_SC_EEEEEEENSM_INS5_IJNS5_IJNS5_IJSO_SC_EEENS5_IJSN_SC_EEEEEESC_NS5_IJSB_SC_EEEEEENS5_IJNS5_IJNS5_IJST_SX_EEESW_EEESV_NS5_IJSC_SX_EEEEEEEEEEEvNS4_8identityES1I_NS5_IJS1S_NSM_INS5_IJNS5_IJNS5_IJSO_NSA_ILi2EEEEEES1U_EEESC_S1W_EEENS5_IJS1Z_SV_NS5_IJSC_NSA_ILi1024EEEEEEEEEEEEEEvS24_EENS_8epilogue10collective18CollectiveEpilogueINS2F_23Sm100TmaWarpSpecializedILi4ELi2ELi32ELb1ELb0EEEJNS5_IJNSA_ILi64EEESG_SF_EEENS5_IJNSM_IS2K_SC_EENSM_INS5_IJSN_S25_EEENS5_IJSC_SF_EEEEEEEENS_10bfloat16_tESL_S2R_SL_NS2F_6fusion15FusionCallbacksIS2J_NS2S_17LinearCombinationIS2R_fS2R_fLNS_15FloatRoundStyleE2EEES2L_S2Q_JEEENS4_5SM1004TMEM4LOAD26SM100_TMEM_LOAD_32dp32b32xENS4_13SM90_TMA_LOADENS1J_INS1K_ILi2ELi4ELi3EEENS1M_ILi16EEENSM_INS5_IJS1O_SN_EEES1U_EEEENS4_39AutoVectorizingCopyWithAssumedAlignmentILi128EEENS4_14SM90_TMA_STOREES37_S39_S39_EEEvvEEEEvNT_6ParamsE,@"STO_CUDA_ENTRY STV_DEFAULT"
_ZN7cutlass13device_kernelINS_4gemm6kernel13GemmUniversalIN4cute5tupleIJiiiiEEENS1_10collective13CollectiveMmaINS1_46MainloopSm100TmaUmmaWarpSpecializedBlockScaledILi3ELi2ELi1ENS5_IJNS4_1CILi4EEESB_NSA_ILi1EEEEEEEENS5_IJNSA_ILi128EEENSA_ILi256EEESF_EEENS5_IJNS_12float_e4m3_tENS_13float_ue8m0_tEEEENS5_IJNS5_IJlSC_lEEENS4_6LayoutINS5_IJNS5_IJNS5_IJNSA_ILi32EEESB_EEEiEEESP_NS5_IJSC_iEEEEEENS5_IJNS5_IJNS5_IJNSA_ILi16EEESB_EEEiEEENS5_IJNS5_IJNSA_ILi0EEESC_EEENSA_ILi512EEEEEENS5_IJSV_iEEEEEEEEEEESK_S12_NS4_8TiledMMAINS4_8MMA_AtomIJNS4_21SM100_MMA_MXF8F6F4_SSISI_SI_fSJ_Li128ELi256ELNS4_4UMMA5MajorE0ELS17_0ELNS16_7ScaleInE0ELS18_0EEEEEENSM_INS5_IJSC_SC_SC_EEENS5_IJSV_SV_SV_EEEEENS5_IJNS4_10UnderscoreES1E_S1E_EEEEENS5_IJNS4_23SM90_TMA_LOAD_MULTICASTES1H_EEENS5_IJNS4_14ComposedLayoutINS4_7SwizzleILi3ELi4ELi3EEENS4_18smem_ptr_flag_bitsILi8EEENSM_INS5_IJNSA_ILi8EEESF_EEENS5_IJSF_SC_EEEEEEENSM_INS5_IJNS5_IJNS5_IJSO_SC_EEENS5_IJSN_SC_EEEEEESC_NS5_IJSB_SC_EEEEEENS5_IJNS5_IJNS5_IJST_SX_EEESW_EEESV_NS5_IJSC_SX_EEEEEEEEEEEvNS4_8identityES1I_NS5_IJS1S_NSM_INS5_IJNS5_IJNS5_IJSO_NSA_ILi2EEEEEES1U_EEESC_S1W_EEENS5_IJS1Z_SV_NS5_IJSC_NSA_ILi1024EEEEEEEEEEEEEEvS24_EENS_8epilogue10collective18CollectiveEpilogueINS2F_23Sm100TmaWarpSpecializedILi4ELi2ELi32ELb1ELb0EEEJNS5_IJNSA_ILi64EEESG_SF_EEENS5_IJNSM_IS2K_SC_EENSM_INS5_IJSN_S25_EEENS5_IJSC_SF_EEEEEEEENS_10bfloat16_tESL_S2R_SL_NS2F_6fusion15FusionCallbacksIS2J_NS2S_17LinearCombinationIS2R_fS2R_fLNS_15FloatRoundStyleE2EEES2L_S2Q_JEEENS4_5SM1004TMEM4LOAD26SM100_TMEM_LOAD_32dp32b32xENS4_13SM90_TMA_LOADENS1J_INS1K_ILi2ELi4ELi3EEENS1M_ILi16EEENSM_INS5_IJS1O_SN_EEES1U_EEEENS4_39AutoVectorizingCopyWithAssumedAlignmentILi128EEENS4_14SM90_TMA_STOREES37_S39_S39_EEEvvEEEEvNT_6ParamsE:
[----:B------:R-:W1:Y:S01]  /*0000*/  LDC R1, c[0x0][0x37c] ;  /* 0x0000df00ff017b82 */ /* 0x000e620000000800 */
[----:B------:R-:W2:Y:S01]  /*0010*/  S2R R187, SR_TID.X ;  /* 0x0000000000bb7919 */ /* 0x000ea20000002100 */
[----:B------:R-:W3:Y:S01]  /*0020*/  LDCU.64 UR12, c[0x0][0xc90] ;  /* 0x00019200ff0c77ac */ /* 0x000ee20008000a00 */
[----:B------:R-:W-:Y:S02]  /*0030*/  PRMT R180, RZ, 0x7610, R180 ;  /* 0x00007610ffb47816 */ /* 0x000fe400000000b4 */
[----:B------:R-:W-:Y:S02]  /*0040*/  ELECT P4, URZ, PT ;  /* 0x0000000000ff782f */ /* 0x000fe40003880000 */
[----:B---3--:R-:W-:-:S04]  /*0050*/  ISETP.NE.U32.AND P0, PT, RZ, UR12, PT ;  /* 0x0000000cff007c0c */ /* 0x008fc8000bf05070 */
[----:B------:R-:W-:Y:S02]  /*0060*/  ISETP.NE.AND.EX P1, PT, RZ, UR13, PT, P0 ;  /* 0x0000000dff007c0c */ /* 0x000fe4000bf25300 */
[----:B--2---:R-:W-:-:S05]  /*0070*/  SHF.R.U32.HI R181, RZ, 0x5, R187 ;  /* 0x00000005ffb57819 */ /* 0x004fca00000116bb */
[----:B------:R-:W2:Y:S02]  /*0080*/  SHFL.IDX PT, R0, R181, RZ, 0x1f ;  /* 0x00001fffb5007589 */ /* 0x000ea400000e0000 */
[----:B--2---:R-:W-:-:S04]  /*0090*/  R2UR UR21, R0 ;  /* 0x00000000001572ca */ /* 0x004fc800000e0000 */
[----:B-1----:R-:W-:Y:S05]  /*00a0*/  @P1 BRA `(.L_x_0) ;  /* 0x0000000000301947 */ /* 0x002fea0003800000 */
[----:B------:R-:W1:Y:S02]  /*00b0*/  LDCU.64 UR4, c[0x0][0xc88] ;  /* 0x00019100ff0477ac */ /* 0x000e640008000a00 */
[----:B-1----:R-:W-:-:S04]  /*00c0*/  UISETP.NE.U32.AND UP0, UPT, UR4, URZ, UPT ;  /* 0x000000ff0400728c */ /* 0x002fc8000bf05070 */
[----:B------:R-:W-:-:S09]  /*00d0*/  UISETP.NE.AND.EX UP0, UPT, UR5, URZ, UPT, UP0 ;  /* 0x000000ff0500728c */ /* 0x000fd2000bf05300 */
[----:B------:R-:W-:Y:S05]  /*00e0*/  BRA.U !UP0, `(.L_x_1) ;  /* 0x0000000108147547 */ /* 0x000fea000b800000 */
[----:B------:R-:W1:Y:S01]  /*00f0*/  LDC.64 R2, c[0x0][0xc88] ;  /* 0x00032200ff027b82 */ /* 0x000e620000000a00 */
[----:B------:R-:W1:Y:S02]  /*0100*/  LDCU.64 UR4, c[0x0][0x358] ;  /* 0x00006b00ff0477ac */ /* 0x000e640008000a00 */
[----:B-1----:R1:W5:Y:S01]  /*0110*/  LDG.E R133, desc[UR4][R2.64] ;  /* 0x0000000402857981 */ /* 0x002362000c1e1900 */
[----:B------:R-:W-:Y:S01]  /*0120*/  HFMA2 R180, -RZ, RZ, 0, 5.9604644775390625e-08 ;  /* 0x00000001ffb47431 */ /* 0x000fe200000001ff */
[----:B------:R-:W-:Y:S05]  /*0130*/  BRA `(.L_x_0) ;  /* 0x00000000000c7947 */ /* 0x000fea0003800000 */
.L_x_1:
[----:B------:R-:W1:Y:S01]  /*0140*/  LDCU UR4, c[0x0][0xc80] ;  /* 0x00019000ff0477ac */ /* 0x000e620008000800 */
[----:B------:R-:W-:Y:S01]  /*0150*/  HFMA2 R180, -RZ, RZ, 0, 5.9604644775390625e-08 ;  /* 0x00000001ffb47431 */ /* 0x000fe200000001ff */
[----:B-1----:R-:W-:-:S07]  /*0160*/  MOV R133, UR4 ;  /* 0x0000000400857c02 */ /* 0x002fce0008000f00 */
.L_x_0:
[----:B------:R-:W2:Y:S02]  /*0170*/  LDCU.64 UR4, c[0x0][0xcb0] ;  /* 0x00019600ff0477ac */ /* 0x000ea40008000a00 */
[----:B--2---:R-:W-:-:S04]  /*0180*/  UISETP.NE.U32.AND UP0, UPT, UR4, URZ, UPT ;  /* 0x000000ff0400728c */ /* 0x004fc8000bf05070 */
[----:B------:R-:W-:-:S09]  /*0190*/  UISETP.NE.AND.EX UP0, UPT, UR5, URZ, UPT, UP0 ;  /* 0x000000ff0500728c */ /* 0x000fd2000bf05300 */
[----:B------:R-:W-:Y:S05]  /*01a0*/  BRA.U UP0, `(.L_x_2) ;  /* 0x0000000100287547 */ /* 0x000fea000b800000 */
[----:B------:R-:W2:Y:S02]  /*01b0*/  LDCU.64 UR4, c[0x0][0xca8] ;  /* 0x00019500ff0477ac */ /* 0x000ea40008000a00 */
[----:B--2---:R-:W-:-:S04]  /*01c0*/  UISETP.NE.U32.AND UP0, UPT, UR4, URZ, UPT ;  /* 0x000000ff0400728c */ /* 0x004fc8000bf05070 */
[----:B------:R-:W-:-:S09]  /*01d0*/  UISETP.NE.AND.EX UP0, UPT, UR5, URZ, UPT, UP0 ;  /* 0x000000ff0500728c */ /* 0x000fd2000bf05300 */
[----:B------:R-:W-:Y:S05]  /*01e0*/  BRA.U !UP0, `(.L_x_3) ;  /* 0x0000000108107547 */ /* 0x000fea000b800000 */
[----:B------:R-:W2:Y:S01]  /*01f0*/  LDC.64 R130, c[0x0][0xca8] ;  /* 0x00032a00ff827b82 */ /* 0x000ea20000000a00 */
[----:B------:R-:W2:Y:S02]  /*0200*/  LDCU.64 UR4, c[0x0][0x358] ;  /* 0x00006b00ff0477ac */ /* 0x000ea40008000a00 */
[----:B--2---:R2:W5:Y:S01]  /*0210*/  LDG.E R130, desc[UR4][R130.64] ;  /* 0x0000000482827981 */ /* 0x004562000c1e1900 */
[----:B------:R-:W-:Y:S05]  /*0220*/  BRA `(.L_x_2) ;  /* 0x0000000000087947 */ /* 0x000fea0003800000 */
.L_x_3:
[----:B------:R-:W2:Y:S02]  /*0230*/  LDCU UR4, c[0x0][0xca0] ;  /* 0x00019400ff0477ac */ /* 0x000ea40008000800 */
[----:B--2---:R-:W-:Y:S02]  /*0240*/  MOV R130, UR4 ;  /* 0x0000000400827c02 */ /* 0x004fe40008000f00 */
.L_x_2:
[----:B------:R-:W-:Y:S01]  /*0250*/  IMAD.U32 R0, RZ, RZ, UR21 ;  /* 0x00000015ff007e24 */ /* 0x000fe2000f8e00ff */
[----:B------:R-:W-:Y:S04]  /*0260*/  BSSY.RECONVERGENT B0, `(.L_x_4) ;  /* 0x0000012000007945 */ /* 0x000fe80003800200 */
[C---:B------:R-:W-:Y:S02]  /*0270*/  ISETP.NE.OR P2, PT, R0.reuse, 0x1, !P4 ;  /* 0x000000010000780c */ /* 0x040fe40006745670 */
[----:B------:R-:W-:-:S11]  /*0280*/  ISETP.NE.OR P1, PT, R0, 0x3, !P4 ;  /* 0x000000030000780c */ /* 0x000fd60006725670 */
[----:B------:R-:W-:Y:S05]  /*0290*/  @P2 BRA `(.L_x_5) ;  /* 0x0000000000382947 */ /* 0x000fea0003800000 */
[----:B------:R-:W3:Y:S02]  /*02a0*/  LDCU.64 UR4, c[0x0][0x348] ;  /* 0x00006900ff0477ac */ /* 0x000ee40008000a00 */
[----:B---3--:R-:W-:Y:S02]  /*02b0*/  UIADD3 UR10, UP3, UPT, UR4, 0x80, URZ ;  /* 0x00000080040a7890 */ /* 0x008fe4000ff7e0ff */
[----:B------:R-:W-:Y:S02]  /*02c0*/  UIADD3 UR8, UP2, UPT, UR4, 0x180, URZ ;  /* 0x0000018004087890 */ /* 0x000fe4000ff5e0ff */
[----:B------:R-:W-:Y:S02]  /*02d0*/  UIADD3 UR6, UP1, UPT, UR4, 0x280, URZ ;  /* 0x0000028004067890 */ /* 0x000fe4000ff3e0ff */
[----:B------:R-:W-:Y:S02]  /*02e0*/  UIADD3 UR4, UP0, UPT, UR4, 0x380, URZ ;  /* 0x0000038004047890 */ /* 0x000fe4000ff1e0ff */
[----:B------:R-:W-:-:S02]  /*02f0*/  UIADD3.X UR11, UPT, UPT, URZ, UR5, URZ, UP3, !UPT ;  /* 0x00000005ff0b7290 */ /* 0x000fc40009ffe4ff */
[----:B------:R-:W-:Y:S02]  /*0300*/  UIADD3.X UR9, UPT, UPT, URZ, UR5, URZ, UP2, !UPT ;  /* 0x00000005ff097290 */ /* 0x000fe400097fe4ff */
[----:B------:R-:W-:Y:S02]  /*0310*/  UIADD3.X UR7, UPT, UPT, URZ, UR5, URZ, UP1, !UPT ;  /* 0x00000005ff077290 */ /* 0x000fe40008ffe4ff */
[----:B------:R-:W-:-:S03]  /*0320*/  UIADD3.X UR5, UPT, UPT, URZ, UR5, URZ, UP0, !UPT ;  /* 0x00000005ff057290 */ /* 0x000fc600087fe4ff */
[----:B------:R3:W-:Y:S02]  /*0330*/  UTMACCTL.PF [UR10] ;  /* 0x000000000a0079b9 */ /* 0x0007e40008040000 */
[----:B------:R3:W-:Y:S02]  /*0340*/  UTMACCTL.PF [UR8] ;  /* 0x00000000080079b9 */ /* 0x0007e40008040000 */
[----:B------:R3:W-:Y:S02]  /*0350*/  UTMACCTL.PF [UR6] ;  /* 0x00000000060079b9 */ /* 0x0007e40008040000 */
[----:B------:R3:W-:Y:S02]  /*0360*/  UTMACCTL.PF [UR4] ;  /* 0x00000000040079b9 */ /* 0x0007e40008040000 */
[----:B---3--:R-:W-:Y:S01]  /*0370*/  NOP ;  /* 0x0000000000007918 */ /* 0x008fe20000000000 */
.L_x_5:
[----:B------:R-:W-:Y:S05]  /*0380*/  BSYNC.RECONVERGENT B0 ;  /* 0x0000000000007941 */ /* 0x000fea0003800200 */
.L_x_4:
[----:B------:R-:W-:Y:S04]  /*0390*/  BSSY.RECONVERGENT B0, `(.L_x_6) ;  /* 0x000000a000007945 */ /* 0x000fe80003800200 */
[----:B------:R-:W-:Y:S05]  /*03a0*/  @P1 BRA `(.L_x_7) ;  /* 0x0000000000201947 */ /* 0x000fea0003800000 */
[----:B------:R-:W3:Y:S02]  /*03b0*/  LDCU.64 UR4, c[0x0][0x348] ;  /* 0x00006900ff0477ac */ /* 0x000ee40008000a00 */
[----:B---3--:R-:W-:Y:S02]  /*03c0*/  UIADD3 UR6, UP1, UPT, UR4, 0x980, URZ ;  /* 0x0000098004067890 */ /* 0x008fe4000ff3e0ff */
[----:B------:R-:W-:Y:S02]  /*03d0*/  UIADD3 UR4, UP0, UPT, UR4, 0xa80, URZ ;  /* 0x00000a8004047890 */ /* 0x000fe4000ff1e0ff */
[----:B------:R-:W-:Y:S02]  /*03e0*/  UIADD3.X UR7, UPT, UPT, URZ, UR5, URZ, UP1, !UPT ;  /* 0x00000005ff077290 */ /* 0x000fe40008ffe4ff */
[----:B------:R-:W-:-:S07]  /*03f0*/  UIADD3.X UR5, UPT, UPT, URZ, UR5, URZ, UP0, !UPT ;  /* 0x00000005ff057290 */ /* 0x000fce00087fe4ff */
[----:B------:R3:W-:Y:S02]  /*0400*/  UTMACCTL.PF [UR6] ;  /* 0x00000000060079b9 */ /* 0x0007e40008040000 */
[----:B------:R3:W-:Y:S02]  /*0410*/  UTMACCTL.PF [UR4] ;  /* 0x00000000040079b9 */ /* 0x0007e40008040000 */
[----:B---3--:R-:W-:Y:S01]  /*0420*/  NOP ;  /* 0x0000000000007918 */ /* 0x008fe20000000000 */
.L_x_7:
[----:B------:R-:W-:Y:S05]  /*0430*/  BSYNC.RECONVERGENT B0 ;  /* 0x0000000000007941 */ /* 0x000fea0003800200 */
.L_x_6:
[----:B------:R-:W3:Y:S01]  /*0440*/  LDCU.64 UR4, c[0x0][0xc88] ;  /* 0x00019100ff0477ac */ /* 0x000ee20008000a00 */
[----:B------:R-:W-:Y:S01]  /*0450*/  ISETP.NE.AND.EX P0, PT, RZ, UR13, PT, P0 ;  /* 0x0000000dff007c0c */ /* 0x000fe2000bf05300 */
[----:B------:R-:W-:Y:S01]  /*0460*/  UPLOP3.LUT UP3, UPT, UPT, UPT, UPT, 0x80, 0x8 ;  /* 0x000000000008789c */ /* 0x000fe20003f6f070 */
[----:B---3--:R-:W-:-:S04]  /*0470*/  ISETP.NE.U32.AND P1, PT, RZ, UR4, PT ;  /* 0x00000004ff007c0c */ /* 0x008fc8000bf25070 */
[----:B------:R-:W-:-:S13]  /*0480*/  ISETP.NE.AND.EX P1, PT, RZ, UR5, PT, P1 ;  /* 0x00000005ff007c0c */ /* 0x000fda000bf25310 */
[----:B------:R-:W-:Y:S05]  /*0490*/  @P1 BRA P0, `(.L_x_8) ;  /* 0x0000000000281947 */ /* 0x000fea0000000000 */
[----:B------:R-:W-:Y:S01]  /*04a0*/  UISETP.NE.U32.AND UP0, UPT, UR12, URZ, UPT ;  /* 0x000000ff0c00728c */ /* 0x000fe2000bf05070 */
[----:B-----5:R-:W-:Y:S01]  /*04b0*/  FSETP.NEU.AND P0, PT, R133, RZ, PT ;  /* 0x000000ff8500720b */ /* 0x020fe20003f0d000 */
[----:B------:R-:W-:Y:S02]  /*04c0*/  UISETP.NE.U32.AND UP2, UPT, UR4, URZ, UPT ;  /* 0x000000ff0400728c */ /* 0x000fe4000bf45070 */
[----:B------:R-:W-:Y:S02]  /*04d0*/  UISETP.NE.AND.EX UP1, UPT, UR13, URZ, UPT, UP0 ;  /* 0x000000ff0d00728c */ /* 0x000fe4000bf25300 */
[----:B------:R-:W-:-:S04]  /*04e0*/  UISETP.NE.AND.EX UP0, UPT, UR5, URZ, UPT, UP2 ;  /* 0x000000ff0500728c */ /* 0x000fc8000bf05320 */
[----:B------:R-:W-:-:S04]  /*04f0*/  USEL UR4, URZ, 0xffffffff, UP0 ;  /* 0xffffffffff047887 */ /* 0x000fc80008000000 */
[----:B------:R-:W-:Y:S01]  /*0500*/  VOTEU.ANY UP0, P0 ;  /* 0x0000000000ff7886 */ /* 0x000fe20000000100 */
[----:B------:R-:W-:-:S04]  /*0510*/  @!UP1 USEL UR4, URZ, 0xffffffff, UP0 ;  /* 0xffffffffff049887 */ /* 0x000fc80008000000 */
[----:B------:R-:W-:-:S04]  /*0520*/  ULOP3.LUT UR4, UR4, 0x1, URZ, 0xc0, !UPT ;  /* 0x0000000104047892 */ /* 0x000fc8000f8ec0ff */
[----:B------:R-:W-:-:S11]  /*0530*/  UISETP.NE.U32.AND UP3, UPT, UR4, 0x1, UPT ;  /* 0x000000010400788c */ /* 0x000fd6000bf65070 */
.L_x_8:
[----:B-1----:R-:W1:Y:S01]  /*0540*/  SHFL.IDX PT, R2, R181, RZ, 0x1f ;  /* 0x00001fffb5027589 */ /* 0x002e6200000e0000 */
[----:B------:R-:W-:-:S04]  /*0550*/  UISETP.NE.AND UP0, UPT, UR21, 0x2, UPT ;  /* 0x000000021500788c */ /* 0x000fc8000bf05270 */
[----:B------:R-:W-:Y:S01]  /*0560*/  USEL UR68, URZ, 0x1, UP0 ;  /* 0x00000001ff447887 */ /* 0x000fe20008000000 */
[----:B-1----:R-:W-:-:S13]  /*0570*/  ISETP.NE.AND P0, PT, R2, RZ, PT ;  /* 0x000000ff0200720c */ /* 0x002fda0003f05270 */
[----:B------:R-:W-:Y:S05]  /*0580*/  @P0 BRA `(.L_x_9) ;  /* 0x0000000000500947 */ /* 0x000fea0003800000 */
[----:B------:R-:W1:Y:S01]  /*0590*/  S2UR UR4, SR_CgaCtaId ;  /* 0x00000000000479c3 */ /* 0x000e620000008800 */
[----:B------:R-:W-:Y:S01]  /*05a0*/  UMOV UR5, 0x400 ;  /* 0x0000040000057882 */ /* 0x000fe20000000000 */
[----:B------:R-:W-:Y:S01]  /*05b0*/  UMOV UR8, 0x1 ;  /* 0x0000000100087882 */ /* 0x000fe20000000000 */
[----:B------:R-:W-:Y:S01]  /*05c0*/  UMOV UR6, 0x7 ;  /* 0x0000000700067882 */ /* 0x000fe20000000000 */
[----:B------:R-:W-:-:S04]  /*05d0*/  UIADD3 UR8, UPT, UPT, -UR8, 0x100000, URZ ;  /* 0x0010000008087890 */ /* 0x000fc8000fffe1ff */
[----:B------:R-:W-:Y:S02]  /*05e0*/  USHF.L.U32 UR9, UR8, 0xb, URZ ;  /* 0x0000000b08097899 */ /* 0x000fe400080006ff */
[----:B------:R-:W-:Y:S02]  /*05f0*/  USHF.L.U32 UR8, UR8, 0x1, URZ ;  /* 0x0000000108087899 */ /* 0x000fe400080006ff */
[----:B------:R-:W-:-:S04]  /*0600*/  UIADD3 UR6, UPT, UPT, -UR6, 0x100000, URZ ;  /* 0x0010000006067890 */ /* 0x000fc8000fffe1ff */
[----:B------:R-:W-:Y:S02]  /*0610*/  USHF.L.U32 UR7, UR6, 0xb, URZ ;  /* 0x0000000b06077899 */ /* 0x000fe400080006ff */
[----:B------:R-:W-:Y:S01]  /*0620*/  USHF.L.U32 UR6, UR6, 0x1, URZ ;  /* 0x0000000106067899 */ /* 0x000fe200080006ff */
[----:B------:R-:W-:Y:S01]  /*0630*/  ELECT P0, URZ, PT ;  /* 0x0000000000ff782f */ /* 0x000fe20003800000 */
[----:B-1----:R-:W-:Y:S01]  /*0640*/  ULEA UR4, UR4, UR5, 0x18 ;  /* 0x0000000504047291 */ /* 0x002fe2000f8ec0ff */
[----:B------:R-:W1:Y:S11]  /*0650*/  FENCE.VIEW.ASYNC.S ;  /* 0x00000000000073c6 */ /* 0x000e760000000000 */
[----:B-1----:R1:W3:Y:S01]  /*0660*/  SYNCS.EXCH.64 URZ, [UR4], UR8 ;  /* 0x0000000804ff75b2 */ /* 0x0022e20008000100 */
[----:B------:R1:W4:Y:S01]  /*0670*/  SYNCS.EXCH.64 URZ, [UR4+0x18], UR6 ;  /* 0x0000180604ff75b2 */ /* 0x0003220008000100 */
[----:B------:R1:W1:Y:S01]  /*0680*/  SYNCS.EXCH.64 URZ, [UR4+0x8], UR8 ;  /* 0x0000080804ff75b2 */ /* 0x0002620008000100 */
[----:B------:R1:W1:Y:S01]  /*0690*/  SYNCS.EXCH.64 URZ, [UR4+0x20], UR6 ;  /* 0x0000200604ff75b2 */ /* 0x0002620008000100 */
[----:B------:R1:W1:Y:S01]  /*06a0*/  SYNCS.EXCH.64 URZ, [UR4+0x10], UR8 ;  /* 0x0000100804ff75b2 */ /* 0x0002620008000100 */
[----:B------:R1:W1:Y:S01]  /*06b0*/  SYNCS.EXCH.64 URZ, [UR4+0x28], UR6 ;  /* 0x0000280604ff75b2 */ /* 0x0002620008000100 */
[----:B------:R-:W-:Y:S01]  /*06c0*/  NOP ;  /* 0x0000000000007918 */ /* 0x000fe20000000000 */
.L_x_9:
[----:B------:R-:W2:Y:S01]  /*06d0*/  SHFL.IDX PT, R2, R181, RZ, 0x1f ;  /* 0x00001fffb5027589 */ /* 0x000ea200000e0000 */
[----:B------:R-:W-:Y:S01]  /*06e0*/  NOP ;  /* 0x0000000000007918 */ /* 0x000fe20000000000 */
[----:B--2---:R-:W-:-:S13]  /*06f0*/  ISETP.NE.AND P0, PT, R2, 0x1, PT ;  /* 0x000000010200780c */ /* 0x004fda0003f05270 */
[----:B------:R-:W-:Y:S05]  /*0700*/  @P0 BRA `(.L_x_10) ;  /* 0x0000000000580947 */ /* 0x000fea0003800000 */
[----:B-1----:R-:W1:Y:S01]  /*0710*/  S2UR UR4, SR_CgaCtaId ;  /* 0x00000000000479c3 */ /* 0x002e620000008800 */
        /* <DEDUP_REMOVED lines=12> */
[----:B-1----:R2:W1:Y:S01]  /*07e0*/  SYNCS.EXCH.64 URZ, [UR4+0x30], UR8 ;  /* 0x0000300804ff75b2 */ /* 0x0024620008000100 */
[----:B------:R2:W1:Y:S01]  /*07f0*/  SYNCS.EXCH.64 URZ, [UR4+0x50], UR6 ;  /* 0x0000500604ff75b2 */ /* 0x0004620008000100 */
[----:B------:R2:W1:Y:S01]  /*0800*/  SYNCS.EXCH.64 URZ, [UR4+0x38], UR8 ;  /* 0x0000380804ff75b2 */ /* 0x0004620008000100 */
[----:B------:R2:W1:Y:S01]  /*0810*/  SYNCS.EXCH.64 URZ, [UR4+0x58], UR6 ;  /* 0x0000580604ff75b2 */ /* 0x0004620008000100 */
[----:B------:R2:W1:Y:S01]  /*0820*/  SYNCS.EXCH.64 URZ, [UR4+0x40], UR8 ;  /* 0x0000400804ff75b2 */ /* 0x0004620008000100 */
[----:B------:R2:W1:Y:S01]  /*0830*/  SYNCS.EXCH.64 URZ, [UR4+0x60], UR6 ;  /* 0x0000600604ff75b2 */ /* 0x0004620008000100 */
[----:B------:R2:W1:Y:S01]  /*0840*/  SYNCS.EXCH.64 URZ, [UR4+0x48], UR8 ;  /* 0x0000480804ff75b2 */ /* 0x0004620008000100 */
[----:B------:R2:W1:Y:S02]  /*0850*/  SYNCS.EXCH.64 URZ, [UR4+0x68], UR6 ;  /* 0x0000680604ff75b2 */ /* 0x0004640008000100 */
[----:B--2---:R-:W-:Y:S01]  /*0860*/  NOP ;  /* 0x0000000000007918 */ /* 0x004fe20000000000 */
.L_x_10:
[----:B------:R-:W2:Y:S01]  /*0870*/  SHFL.IDX PT, R2, R181, RZ, 0x1f ;  /* 0x00001fffb5027589 */ /* 0x000ea200000e0000 */
[----:B------:R-:W-:Y:S01]  /*0880*/  NOP ;  /* 0x0000000000007918 */ /* 0x000fe20000000000 */
[----:B--2---:R-:W-:-:S13]  /*0890*/  ISETP.NE.AND P0, PT, R2, 0x3, PT ;  /* 0x000000030200780c */ /* 0x004fda0003f05270 */
[----:B------:R-:W-:Y:S05]  /*08a0*/  @P0 BRA `(.L_x_11) ;  /* 0x0000000000300947 */ /* 0x000fea0003800000 */
[----:B-1----:R-:W1:Y:S01]  /*08b0*/  S2UR UR4, SR_CgaCtaId ;  /* 0x00000000000479c3 */ /* 0x002e620000008800 */
[----:B------:R-:W-:Y:S01]  /*08c0*/  UMOV UR6, 0x400 ;  /* 0x0000040000067882 */ /* 0x000fe20000000000 */
[----:B------:R-:W-:Y:S01]  /*08d0*/  UMOV UR5, 0x20 ;  /* 0x0000002000057882 */ /* 0x000fe20000000000 */
[----:B------:R-:W-:Y:S01]  /*08e0*/  ELECT P0, URZ, PT ;  /* 0x0000000000ff782f */ /* 0x000fe20003800000 */
[----:B-1----:R-:W-:Y:S02]  /*08f0*/  ULEA UR6, UR4, UR6, 0x18 ;  /* 0x0000000604067291 */ /* 0x002fe4000f8ec0ff */
[----:B------:R-:W-:-:S04]  /*0900*/  UIADD3 UR4, UPT, UPT, -UR5, 0x100000, URZ ;  /* 0x0010000005047890 */ /* 0x000fc8000fffe1ff */
[----:B------:R-:W-:Y:S02]  /*0910*/  USHF.L.U32 UR5, UR4, 0xb, URZ ;  /* 0x0000000b04057899 */ /* 0x000fe400080006ff */
[----:B------:R-:W-:Y:S01]  /*0920*/  USHF.L.U32 UR4, UR4, 0x1, URZ ;  /* 0x0000000104047899 */ /* 0x000fe200080006ff */
[----:B------:R-:W1:Y:S11]  /*0930*/  FENCE.VIEW.ASYNC.S ;  /* 0x00000000000073c6 */ /* 0x000e760000000000 */
[----:B-1----:R2:W1:Y:S01]  /*0940*/  SYNCS.EXCH.64 URZ, [UR6+0x70], UR4 ;  /* 0x0000700406ff75b2 */ /* 0x0024620008000100 */
[----:B------:R2:W1:Y:S02]  /*0950*/  SYNCS.EXCH.64 URZ, [UR6+0x78], UR4 ;  /* 0x0000780406ff75b2 */ /* 0x0004640008000100 */
[----:B--2---:R-:W-:Y:S01]  /*0960*/  NOP ;  /* 0x0000000000007918 */ /* 0x004fe20000000000 */
.L_x_11:
[----:B------:R-:W2:Y:S01]  /*0970*/  SHFL.IDX PT, R2, R181, RZ, 0x1f ;  /* 0x00001fffb5027589 */ /* 0x000ea200000e0000 */
[----:B------:R-:W-:Y:S01]  /*0980*/  NOP ;  /* 0x0000000000007918 */ /* 0x000fe20000000000 */
[----:B--2---:R-:W-:-:S13]  /*0990*/  ISETP.NE.AND P0, PT, R2, 0x4, PT ;  /* 0x000000040200780c */ /* 0x004fda0003f05270 */
[----:B------:R-:W-:Y:S05]  /*09a0*/  @P0 BRA `(.L_x_12) ;  /* 0x00000000004c0947 */ /* 0x000fea0003800000 */
[----:B-1----:R-:W1:Y:S01]  /*09b0*/  S2UR UR6, SR_CgaCtaId ;  /* 0x00000000000679c3 */ /* 0x002e620000008800 */
[----:B------:R-:W-:Y:S01]  /*09c0*/  UMOV UR4, 0xe20 ;  /* 0x00000e2000047882 */ /* 0x000fe20000000000 */
[----:B------:R-:W-:Y:S01]  /*09d0*/  UMOV UR5, 0x400 ;  /* 0x0000040000057882 */ /* 0x000fe20000000000 */
[----:B------:R-:W-:Y:S01]  /*09e0*/  USEL UR4, UR4, 0xc20, UP3 ;  /* 0x00000c2004047887 */ /* 0x000fe20009800000 */
[----:B------:R-:W-:Y:S01]  /*09f0*/  UMOV UR8, 0x1 ;  /* 0x0000000100087882 */ /* 0x000fe20000000000 */
[----:B------:R-:W-:Y:S01]  /*0a00*/  ELECT P0, URZ, PT ;  /* 0x0000000000ff782f */ /* 0x000fe20003800000 */
[----:B------:R-:W-:-:S04]  /*0a10*/  UIADD3 UR8, UPT, UPT, -UR8, 0x100000, URZ ;  /* 0x0010000008087890 */ /* 0x000fc8000fffe1ff */
[----:B------:R-:W-:Y:S02]  /*0a20*/  USHF.L.U32 UR9, UR8, 0xb, URZ ;  /* 0x0000000b08097899 */ /* 0x000fe400080006ff */
[----:B------:R-:W-:Y:S02]  /*0a30*/  USHF.L.U32 UR8, UR8, 0x1, URZ ;  /* 0x0000000108087899 */ /* 0x000fe400080006ff */
[----:B-1----:R-:W-:Y:S02]  /*0a40*/  ULEA UR6, UR6, UR5, 0x18 ;  /* 0x0000000506067291 */ /* 0x002fe4000f8ec0ff */
[----:B------:R-:W-:-:S04]  /*0a50*/  UIADD3 UR4, UPT, UPT, -UR4, 0x100000, URZ ;  /* 0x0010000004047890 */ /* 0x000fc8000fffe1ff */
[----:B------:R-:W-:Y:S02]  /*0a60*/  USHF.L.U32 UR5, UR4, 0xb, URZ ;  /* 0x0000000b04057899 */ /* 0x000fe400080006ff */
[----:B------:R-:W-:Y:S01]  /*0a70*/  USHF.L.U32 UR4, UR4, 0x1, URZ ;  /* 0x0000000104047899 */ /* 0x000fe200080006ff */
[----:B------:R-:W1:Y:S03]  /*0a80*/  FENCE.VIEW.ASYNC.S ;  /* 0x00000000000073c6 */ /* 0x000e660000000000 */
[----:B-1----:R2:W1:Y:S08]  /*0a90*/  SYNCS.EXCH.64 URZ, [UR6+0x80], UR8 ;  /* 0x0000800806ff75b2 */ /* 0x0024700008000100 */
[----:B------:R2:W1:Y:S01]  /*0aa0*/  SYNCS.EXCH.64 URZ, [UR6+0x90], UR4 ;  /* 0x0000900406ff75b2 */ /* 0x0004620008000100 */
[----:B------:R2:W1:Y:S01]  /*0ab0*/  SYNCS.EXCH.64 URZ, [UR6+0x88], UR8 ;  /* 0x0000880806ff75b2 */ /* 0x0004620008000100 */
[----:B------:R2:W1:Y:S02]  /*0ac0*/  SYNCS.EXCH.64 URZ, [UR6+0x98], UR4 ;  /* 0x0000980406ff75b2 */ /* 0x0004640008000100 */
[----:B--2---:R-:W-:Y:S01]  /*0ad0*/  NOP ;  /* 0x0000000000007918 */ /* 0x004fe20000000000 */
.L_x_12:
        /* <DEDUP_REMOVED lines=18> */
[----:B------:R2:W1:Y:S02]  /*0c00*/  SYNCS.EXCH.64 URZ, [UR4+0xa8], UR6 ;  /* 0x0000a80604ff75b2 */ /* 0x0004640008000100 */
[----:B--2---:R-:W-:Y:S01]  /*0c10*/  NOP ;  /* 0x0000000000007918 */ /* 0x004fe20000000000 */
.L_x_13:
[----:B------:R-:W2:Y:S01]  /*0c20*/  SHFL.IDX PT, R2, R181, RZ, 0x1f ;  /* 0x00001fffb5027589 */ /* 0x000ea200000e0000 */
[----:B------:R-:W-:Y:S01]  /*0c30*/  ISETP.NE.OR P1, PT, RZ, UR21, !P4 ;  /* 0x00000015ff007c0c */ /* 0x000fe2000e725670 */
[----:B------:R-:W-:Y:S01]  /*0c40*/  NOP ;  /* 0x0000000000007918 */ /* 0x000fe20000000000 */
[----:B--2---:R-:W-:-:S13]  /*0c50*/  ISETP.NE.AND P0, PT, R2, 0x3, PT ;  /* 0x000000030200780c */ /* 0x004fda0003f05270 */
[----:B------:R-:W-:Y:S05]  /*0c60*/  @P0 BRA `(.L_x_14) ;  /* 0x0000000000380947 */ /* 0x000fea0003800000 */
[----:B-1----:R-:W1:Y:S01]  /*0c70*/  S2UR UR4, SR_CgaCtaId ;  /* 0x00000000000479c3 */ /* 0x002e620000008800 */
[----:B------:R-:W-:Y:S01]  /*0c80*/  UMOV UR5, 0x400 ;  /* 0x0000040000057882 */ /* 0x000fe20000000000 */
[----:B------:R-:W-:Y:S01]  /*0c90*/  UMOV UR6, 0x20 ;  /* 0x0000002000067882 */ /* 0x000fe20000000000 */
[----:B------:R-:W-:Y:S01]  /*0ca0*/  ELECT P0, URZ, PT ;  /* 0x0000000000ff782f */ /* 0x000fe20003800000 */
[----:B------:R-:W-:-:S04]  /*0cb0*/  UIADD3 UR6, UPT, UPT, -UR6, 0x100000, URZ ;  /* 0x0010000006067890 */ /* 0x000fc8000fffe1ff */
[----:B------:R-:W-:Y:S02]  /*0cc0*/  USHF.L.U32 UR7, UR6, 0xb, URZ ;  /* 0x0000000b06077899 */ /* 0x000fe400080006ff */
[----:B------:R-:W-:Y:S02]  /*0cd0*/  USHF.L.U32 UR6, UR6, 0x1, URZ ;  /* 0x0000000106067899 */ /* 0x000fe400080006ff */
[----:B-1----:R-:W-:Y:S01]  /*0ce0*/  ULEA UR4, UR4, UR5, 0x18 ;  /* 0x0000000504047291 */ /* 0x002fe2000f8ec0ff */
[----:B------:R-:W1:Y:S11]  /*0cf0*/  FENCE.VIEW.ASYNC.S ;  /* 0x00000000000073c6 */ /* 0x000e760000000000 */
[----:B-1----:R2:W1:Y:S01]  /*0d00*/  SYNCS.EXCH.64 URZ, [UR4+0xb0], UR6 ;  /* 0x0000b00604ff75b2 */ /* 0x0024620008000100 */
[----:B------:R2:W1:Y:S01]  /*0d10*/  SYNCS.EXCH.64 URZ, [UR4+0xc0], UR6 ;  /* 0x0000c00604ff75b2 */ /* 0x0004620008000100 */
[----:B------:R2:W1:Y:S01]  /*0d20*/  SYNCS.EXCH.64 URZ, [UR4+0xb8], UR6 ;  /* 0x0000b80604ff75b2 */ /* 0x0004620008000100 */
[----:B------:R2:W1:Y:S02]  /*0d30*/  SYNCS.EXCH.64 URZ, [UR4+0xc8], UR6 ;  /* 0x0000c80604ff75b2 */ /* 0x0004640008000100 */
[----:B--2---:R-:W-:Y:S01]  /*0d40*/  NOP ;  /* 0x0000000000007918 */ /* 0x004fe20000000000 */
.L_x_14:
[----:B-1----:R-:W1:Y:S01]  /*0d50*/  S2UR UR7, SR_CgaCtaId ;  /* 0x00000000000779c3 */ /* 0x002e620000008800 */
[----:B------:R-:W-:Y:S01]  /*0d60*/  VOTEU.ALL UP0, P1 ;  /* 0x0000000000ff7886 */ /* 0x000fe20000800000 */
[----:B------:R-:W-:Y:S01]  /*0d70*/  UMOV UR4, 0x80 ;  /* 0x0000008000047882 */ /* 0x000fe20000000000 */
[----:B------:R-:W2:Y:S01]  /*0d80*/  LDCU UR31, c[0x0][0x36c] ;  /* 0x00006d80ff1f77ac */ /* 0x000ea20008000800 */
[----:B------:R-:W-:Y:S01]  /*0d90*/  NOP ;  /* 0x0000000000007918 */ /* 0x000fe20000000000 */
[----:B------:R-:W-:Y:S01]  /*0da0*/  ISETP.NE.OR P4, PT, R0, 0x2, !P4 ;  /* 0x000000020000780c */ /* 0x000fe20006785670 */
[----:B------:R-:W-:Y:S01]  /*0db0*/  @!UP0 UMOV UR6, 0x400 ;  /* 0x0000040000068882 */ /* 0x000fe20000000000 */
[----:B------:R-:W-:-:S04]  /*0dc0*/  @!UP0 UIADD3 UR4, UPT, UPT, -UR4, 0x100000, URZ ;  /* 0x0010000004048890 */ /* 0x000fc8000fffe1ff */
[----:B------:R-:W-:Y:S02]  /*0dd0*/  @!UP0 USHF.L.U32 UR5, UR4, 0xb, URZ ;  /* 0x0000000b04058899 */ /* 0x000fe400080006ff */
[----:B------:R-:W-:Y:S01]  /*0de0*/  @!UP0 USHF.L.U32 UR4, UR4, 0x1, URZ ;  /* 0x0000000104048899 */ /* 0x000fe200080006ff */
[----:B------:R-:W-:Y:S01]  /*0df0*/  LOP3.LUT R0, R187, 0x1f, RZ, 0xc0, !PT ;  /* 0x0000001fbb007812 */ /* 0x000fe200078ec0ff */
[----:B------:R-:W-:Y:S02]  /*0e00*/  UISETP.NE.AND UP4, UPT, UR21, URZ, UPT ;  /* 0x000000ff1500728c */ /* 0x000fe4000bf85270 */
[----:B--2---:R-:W-:Y:S02]  /*0e10*/  UISETP.EQ.U32.AND UP1, UPT, UR31, 0x1, UPT ;  /* 0x000000011f00788c */ /* 0x004fe4000bf22070 */
[----:B-1----:R-:W-:Y:S01]  /*0e20*/  @!UP0 ULEA UR6, UR7, UR6, 0x18 ;  /* 0x0000000607068291 */ /* 0x002fe2000f8ec0ff */
[----:B------:R-:W-:Y:S01]  /*0e30*/  VOTEU.ALL UP0, P1 ;  /* 0x0000000000ff7886 */ /* 0x000fe20000800000 */
[----:B------:R-:W1:Y:S10]  /*0e40*/  FENCE.VIEW.ASYNC.S ;  /* 0x00000000000073c6 */ /* 0x000e740000000000 */
[----:B-1----:R1:W2:Y:S01]  /*0e50*/  @!UP0 SYNCS.EXCH.64 URZ, [UR6+0xd0], UR4 ;  /* 0x0000d00406ff85b2 */ /* 0x0022a20008000100 */
[----:B------:R-:W-:Y:S05]  /*0e60*/  BRA.U !UP1, `(.L_x_15) ;  /* 0x0000000109087547 */ /* 0x000fea000b800000 */
[----:B--234-:R-:W-:Y:S01]  /*0e70*/  UCGABAR_ARV ;  /* 0x00000000000079c7 */ /* 0x01cfe20008000000 */
[----:B------:R-:W-:Y:S05]  /*0e80*/  BRA `(.L_x_16) ;  /* 0x0000000000047947 */ /* 0x000fea0003800000 */
.L_x_15:
[----:B--234-:R-:W-:Y:S01]  /*0e90*/  NOP ;  /* 0x0000000000007918 */ /* 0x01cfe20000000000 */
.L_x_16:
[----:B------:R-:W2:Y:S01]  /*0ea0*/  S2UR UR8, SR_CTAID.X ;  /* 0x00000000000879c3 */ /* 0x000ea20000002500 */
[----:B------:R-:W-:-:S05]  /*0eb0*/  CS2R.32 R183, SR_CgaSize ;  /* 0x0000000000b77805 */ /* 0x000fca0000008a00 */
[----:B------:R-:W-:-:S05]  /*0ec0*/  IMAD R183, R183, -0xa0, RZ ;  /* 0xffffff60b7b77824 */ /* 0x000fca00078e02ff */
[----:B-1----:R-:W-:-:S14]  /*0ed0*/  R2UR UR5, R183 ;  /* 0x00000000b70572ca */ /* 0x002fdc00000e0000 */
[----:B------:R-:W1:Y:S01]  /*0ee0*/  LDCU UR5, c[0x0][UR5+0x2b0] ;  /* 0x00005600050577ac */ /* 0x000e620008000800 */
[----:B------:R-:W-:-:S05]  /*0ef0*/  CS2R.32 R183, SR_CgaSize ;  /* 0x0000000000b77805 */ /* 0x000fca0000008a00 */
[----:B------:R-:W-:-:S05]  /*0f00*/  IMAD R183, R183, -0xa0, RZ ;  /* 0xffffff60b7b77824 */ /* 0x000fca00078e02ff */
[----:B------:R-:W-:-:S14]  /*0f10*/  R2UR UR6, R183 ;  /* 0x00000000b70672ca */ /* 0x000fdc00000e0000 */
[----:B------:R-:W3:Y:S01]  /*0f20*/  LDCU UR6, c[0x0][UR6+0x2b4] ;  /* 0x00005680060677ac */ /* 0x000ee20008000800 */
[----:B------:R-:W4:Y:S01]  /*0f30*/  S2UR UR9, SR_CTAID.Y ;  /* 0x00000000000979c3 */ /* 0x000f220000002600 */
[----:B------:R-:W-:-:S05]  /*0f40*/  CS2R.32 R183, SR_CgaSize ;  /* 0x0000000000b77805 */ /* 0x000fca0000008a00 */
[----:B------:R-:W-:-:S05]  /*0f50*/  IMAD R183, R183, -0xa0, RZ ;  /* 0xffffff60b7b77824 */ /* 0x000fca00078e02ff */
[----:B------:R-:W-:-:S14]  /*0f60*/  R2UR UR11, R183 ;  /* 0x00000000b70b72ca */ /* 0x000fdc00000e0000 */
[----:B------:R-:W3:Y:S01]  /*0f70*/  LDCU UR11, c[0x0][UR11+0x2a0] ;  /* 0x000054000b0b77ac */ /* 0x000ee20008000800 */
[----:B------:R-:W-:-:S05]  /*0f80*/  CS2R.32 R183, SR_CgaSize ;  /* 0x0000000000b77805 */ /* 0x000fca0000008a00 */
[----:B------:R-:W-:-:S05]  /*0f90*/  IMAD R183, R183, -0xa0, RZ ;  /* 0xffffff60b7b77824 */ /* 0x000fca00078e02ff */
[----:B------:R-:W-:-:S14]  /*0fa0*/  R2UR UR12, R183 ;  /* 0x00000000b70c72ca */ /* 0x000fdc00000e0000 */
[----:B------:R-:W3:Y:S01]  /*0fb0*/  LDCU UR12, c[0x0][UR12+0x2a4] ;  /* 0x000054800c0c77ac */ /* 0x000ee20008000800 */
[----:B------:R-:W3:Y:S01]  /*0fc0*/  S2UR UR7, SR_CgaCtaId ;  /* 0x00000000000779c3 */ /* 0x000ee20000008800 */
[----:B------:R-:W3:Y:S01]  /*0fd0*/  LDCU UR28, c[0x0][0xf24] ;  /* 0x0001e480ff1c77ac */ /* 0x000ee20008000800 */
[----:B------:R-:W-:Y:S01]  /*0fe0*/  UMOV UR46, 0x1111 ;  /* 0x00001111002e7882 */ /* 0x000fe20000000000 */
[----:B------:R-:W-:Y:S01]  /*0ff0*/  UMOV UR45, 0xf ;  /* 0x0000000f002d7882 */ /* 0x000fe20000000000 */
[----:B------:R-:W3:Y:S01]  /*1000*/  LDCU UR39, c[0x0][0xf24] ;  /* 0x0001e480ff2777ac */ /* 0x000ee20008000800 */
[----:B--2---:R-:W-:-:S03]  /*1010*/  I2FP.F32.U32 R3, UR8 ;  /* 0x0000000800037c45 */ /* 0x004fc60008201000 */
[----:B------:R-:W2:Y:S01]  /*1020*/  S2UR UR44, SR_CTAID.Z ;  /* 0x00000000002c79c3 */ /* 0x000ea20000002700 */
[----:B------:R-:W2:Y:S01]  /*1030*/  LDCU UR30, c[0x0][0xf30] ;  /* 0x0001e600ff1e77ac */ /* 0x000ea20008000800 */
[----:B-1----:R-:W-:Y:S01]  /*1040*/  FMUL R3, R3, UR5 ;  /* 0x0000000503037c20 */ /* 0x002fe20008400000 */
[----:B------:R-:W-:Y:S01]  /*1050*/  UISETP.NE.AND UP5, UPT, UR21, 0x2, UPT ;  /* 0x000000021500788c */ /* 0x000fe2000bfa5270 */
[----:B----4-:R-:W-:Y:S01]  /*1060*/  I2FP.F32.U32 R2, UR9 ;  /* 0x0000000900027c45 */ /* 0x010fe20008201000 */
[----:B------:R-:W-:Y:S01]  /*1070*/  UMOV UR20, UR9 ;  /* 0x0000000900147c82 */ /* 0x000fe20008000000 */
[----:B------:R-:W-:Y:S02]  /*1080*/  UMOV UR19, UR8 ;  /* 0x0000000800137c82 */ /* 0x000fe40008000000 */
[----:B------:R-:W1:Y:S01]  /*1090*/  F2I.U32.TRUNC.NTZ R3, R3 ;  /* 0x0000000300037305 */ /* 0x000e62000020f000 */
[----:B---3--:R-:W-:Y:S01]  /*10a0*/  UISETP.GE.AND UP6, UPT, UR28, 0x1, UPT ;  /* 0x000000011c00788c */ /* 0x008fe2000bfc6270 */
[----:B------:R-:W-:Y:S01]  /*10b0*/  FMUL R2, R2, UR6 ;  /* 0x0000000602027c20 */ /* 0x000fe20008400000 */
[----:B------:R-:W-:-:S02]  /*10c0*/  ULOP3.LUT UR67, UR7, 0x3, URZ, 0xc0, !UPT ;  /* 0x0000000307437892 */ /* 0x000fc4000f8ec0ff */
[----:B------:R-:W-:-:S03]  /*10d0*/  ULOP3.LUT UR4, UR7, 0xc, URZ, 0xc0, !UPT ;  /* 0x0000000c07047892 */ /* 0x000fc6000f8ec0ff */
[----:B------:R-:W3:Y:S01]  /*10e0*/  F2I.U32.TRUNC.NTZ R2, R2 ;  /* 0x0000000200027305 */ /* 0x000ee2000020f000 */
[----:B------:R-:W-:Y:S02]  /*10f0*/  USHF.R.U32.HI UR32, URZ, 0x2, UR7 ;  /* 0x00000002ff207899 */ /* 0x000fe40008011607 */
[----:B------:R-:W-:Y:S02]  /*1100*/  USHF.L.U32 UR52, UR7, 0xa, URZ ;  /* 0x0000000a07347899 */ /* 0x000fe400080006ff */
[----:B------:R-:W-:Y:S02]  /*1110*/  USHF.L.U32 UR51, UR7, 0xd, URZ ;  /* 0x0000000d07337899 */ /* 0x000fe400080006ff */
[----:B------:R-:W-:Y:S01]  /*1120*/  USHF.L.U32 UR50, UR7, 0x5, URZ ;  /* 0x0000000507327899 */ /* 0x000fe200080006ff */
[----:B-1----:R-:W-:Y:S01]  /*1130*/  R2UR UR6, R3 ;  /* 0x00000000030672ca */ /* 0x002fe200000e0000 */
[----:B------:R-:W-:Y:S02]  /*1140*/  USHF.L.U32 UR18, UR7, 0x4, URZ ;  /* 0x0000000407127899 */ /* 0x000fe400080006ff */
[----:B------:R-:W-:-:S02]  /*1150*/  USHF.L.U32 UR47, UR7, 0x8, URZ ;  /* 0x00000008072f7899 */ /* 0x000fc400080006ff */
[----:B------:R-:W-:Y:S02]  /*1160*/  USHF.L.U32 UR10, UR7, 0x7, URZ ;  /* 0x00000007070a7899 */ /* 0x000fe400080006ff */
[----:B------:R-:W-:Y:S01]  /*1170*/  UISETP.GT.U32.AND UP1, UPT, UR67, 0xffff, UPT ;  /* 0x0000ffff4300788c */ /* 0x000fe2000bf24070 */
[----:B---3--:R-:W-:Y:S01]  /*1180*/  R2UR UR7, R2 ;  /* 0x00000000020772ca */ /* 0x008fe200000e0000 */
[----:B------:R-:W-:Y:S01]  /*1190*/  UISETP.GT.U32.AND UP0, UPT, UR4, 0xffff, UPT ;  /* 0x0000ffff0400788c */ /* 0x000fe2000bf04070 */
[----:B------:R-:W-:Y:S01]  /*11a0*/  PRMT R2, RZ, 0x7610, R2 ;  /* 0x00007610ff027816 */ /* 0x000fe20000000002 */
[----:B------:R-:W-:Y:S02]  /*11b0*/  USEL UR5, UR67, 0xffff, !UP1 ;  /* 0x0000ffff43057887 */ /* 0x000fe4000c800000 */
[----:B------:R-:W-:Y:S02]  /*11c0*/  USEL UR4, UR4, 0xffff, !UP0 ;  /* 0x0000ffff04047887 */ /* 0x000fe4000c000000 */
[----:B------:R-:W-:-:S02]  /*11d0*/  ULOP3.LUT UR5, UR5, 0xffff, URZ, 0xc0, !UPT ;  /* 0x0000ffff05057892 */ /* 0x000fc4000f8ec0ff */
[----:B------:R-:W-:Y:S02]  /*11e0*/  ULOP3.LUT UR4, UR4, 0xffff, URZ, 0xc0, !UPT ;  /* 0x0000ffff04047892 */ /* 0x000fe4000f8ec0ff */
[----:B------:R-:W-:Y:S02]  /*11f0*/  USHF.L.U32 UR46, UR46, UR5, URZ ;  /* 0x000000052e2e7299 */ /* 0x000fe400080006ff */
[----:B------:R-:W-:Y:S02]  /*1200*/  USHF.L.U32 UR45, UR45, UR4, URZ ;  /* 0x000000042d2d7299 */ /* 0x000fe400080006ff */
[----:B------:R-:W-:Y:S02]  /*1210*/  UIADD3 UR5, UPT, UPT, -UR6, URZ, URZ ;  /* 0x000000ff06057290 */ /* 0x000fe4000fffe1ff */
[----:B------:R-:W-:Y:S02]  /*1220*/  UIADD3 UR4, UPT, UPT, -UR7, URZ, URZ ;  /* 0x000000ff07047290 */ /* 0x000fe4000fffe1ff */
[----:B------:R-:W-:-:S02]  /*1230*/  UIMAD UR5, UR11, UR5, UR8 ;  /* 0x000000050b0572a4 */ /* 0x000fc4000f8e0208 */
[----:B------:R-:W-:Y:S02]  /*1240*/  UIMAD UR4, UR12, UR4, UR9 ;  /* 0x000000040c0472a4 */ /* 0x000fe4000f8e0209 */
[----:B------:R-:W-:Y:S02]  /*1250*/  ULOP3.LUT UR52, UR52, 0x3000, URZ, 0xc0, !UPT ;  /* 0x0000300034347892 */ /* 0x000fe4000f8ec0ff */
[----:B------:R-:W-:Y:S01]  /*1260*/  IMAD.U32 R183, RZ, RZ, UR5 ;  /* 0x00000005ffb77e24 */ /* 0x000fe2000f8e00ff */
[----:B------:R-:W-:Y:S01]  /*1270*/  ULOP3.LUT UR51, UR51, 0x6000, URZ, 0xc0, !UPT ;  /* 0x0000600033337892 */ /* 0x000fe2000f8ec0ff */
[----:B------:R-:W-:Y:S01]  /*1280*/  IMAD.U32 R182, RZ, RZ, UR4 ;  /* 0x00000004ffb67e24 */ /* 0x000fe2000f8e00ff */
[----:B------:R-:W-:Y:S02]  /*1290*/  ULOP3.LUT UR50, UR50, 0x180, URZ, 0xc0, !UPT ;  /* 0x0000018032327892 */ /* 0x000fe4000f8ec0ff */
[----:B------:R-:W-:Y:S02]  /*12a0*/  ULOP3.LUT UR47, UR47, 0x300, URZ, 0xc0, !UPT ;  /* 0x000003002f2f7892 */ /* 0x000fe4000f8ec0ff */
[----:B------:R-:W-:-:S02]  /*12b0*/  ULOP3.LUT UR18, UR18, 0xc0, URZ, 0xc0, !UPT ;  /* 0x000000c012127892 */ /* 0x000fc4000f8ec0ff */
[----:B------:R-:W-:Y:S01]  /*12c0*/  ULOP3.LUT UR10, UR10, 0x80, URZ, 0xc0, !UPT ;  /* 0x000000800a0a7892 */ /* 0x000fe2000f8ec0ff */
[----:B--2---:R-:W-:Y:S11]  /*12d0*/  BRA.U UP4, `(.L_x_17) ;  /* 0x0000000104cc7547 */ /* 0x004ff6000b800000 */
[----:B------:R-:W-:Y:S02]  /*12e0*/  R2UR UR4, R182 ;  /* 0x00000000b60472ca */ /* 0x000fe400000e0000 */
[----:B------:R-:W-:-:S11]  /*12f0*/  R2UR UR25, R183 ;  /* 0x00000000b71972ca */ /* 0x000fd600000e0000 */
[----:B------:R-:W-:Y:S02]  /*1300*/  UISETP.NE.AND UP0, UPT, UR4, URZ, UPT ;  /* 0x000000ff0400728c */ /* 0x000fe4000bf05270 */
[----:B------:R-:W-:Y:S02]  /*1310*/  UISETP.NE.AND UP2, UPT, UR4, 0x1, UPT ;  /* 0x000000010400788c */ /* 0x000fe4000bf45270 */
[----:B------:R-:W-:Y:S02]  /*1320*/  UISETP.NE.AND UP1, UPT, UR25, URZ, UP0 ;  /* 0x000000ff1900728c */ /* 0x000fe40008725270 */
[----:B------:R-:W-:Y:S02]  /*1330*/  USEL UR6, URZ, 0x2, UP0 ;  /* 0x00000002ff067887 */ /* 0x000fe40008000000 */
[----:B------:R-:W-:Y:S02]  /*1340*/  USEL UR9, URZ, 0x1, UP1 ;  /* 0x00000001ff097887 */ /* 0x000fe40008800000 */
[----:B------:R-:W-:-:S02]  /*1350*/  UISETP.NE.AND UP1, UPT, UR4, 0x2, UPT ;  /* 0x000000020400788c */ /* 0x000fc4000bf25270 */
[----:B------:R-:W-:Y:S02]  /*1360*/  USEL UR13, URZ, 0x4, UP0 ;  /* 0x00000004ff0d7887 */ /* 0x000fe40008000000 */
[----:B------:R-:W-:Y:S02]  /*1370*/  USEL UR17, URZ, 0x8, UP0 ;  /* 0x00000008ff117887 */ /* 0x000fe40008000000 */
[----:B------:R-:W-:Y:S02]  /*1380*/  UISETP.NE.AND UP0, UPT, UR4, 0x3, UPT ;  /* 0x000000030400788c */ /* 0x000fe4000bf05270 */
[----:B------:R-:W-:Y:S02]  /*1390*/  USEL UR4, URZ, 0x100, UP1 ;  /* 0x00000100ff047887 */ /* 0x000fe40008800000 */
[----:B------:R-:W-:Y:S02]  /*13a0*/  USEL UR11, URZ, 0x200, UP1 ;  /* 0x00000200ff0b7887 */ /* 0x000fe40008800000 */
[----:B------:R-:W-:-:S02]  /*13b0*/  USEL UR15, URZ, 0x400, UP1 ;  /* 0x00000400ff0f7887 */ /* 0x000fc40008800000 */
[----:B------:R-:W-:Y:S02]  /*13c0*/  USEL UR23, URZ, 0x800, UP1 ;  /* 0x00000800ff177887 */ /* 0x000fe40008800000 */
[----:B------:R-:W-:Y:S02]  /*13d0*/  USEL UR5, URZ, 0x10, UP2 ;  /* 0x00000010ff057887 */ /* 0x000fe40009000000 */
[----:B------:R-:W-:Y:S02]  /*13e0*/  UISETP.NE.AND UP1, UPT, UR25, URZ, UPT ;  /* 0x000000ff1900728c */ /* 0x000fe4000bf25270 */
[----:B------:R-:W-:Y:S02]  /*13f0*/  USEL UR7, URZ, 0x1000, UP0 ;  /* 0x00001000ff077887 */ /* 0x000fe40008000000 */
[----:B------:R-:W-:Y:S02]  /*1400*/  USEL UR12, URZ, 0x2000, UP0 ;  /* 0x00002000ff0c7887 */ /* 0x000fe40008000000 */
[----:B------:R-:W-:-:S02]  /*1410*/  USEL UR16, URZ, 0x4000, UP0 ;  /* 0x00004000ff107887 */ /* 0x000fc40008000000 */
[----:B------:R-:W-:Y:S02]  /*1420*/  USEL UR24, URZ, 0x8000, UP0 ;  /* 0x00008000ff187887 */ /* 0x000fe40008000000 */
[----:B------:R-:W-:Y:S02]  /*1430*/  UISETP.NE.AND UP0, UPT, UR25, 0x1, UPT ;  /* 0x000000011900788c */ /* 0x000fe4000bf05270 */
[----:B------:R-:W-:Y:S02]  /*1440*/  USEL UR5, UR5, 0x10, UP1 ;  /* 0x0000001005057887 */ /* 0x000fe40008800000 */
[----:B------:R-:W-:Y:S02]  /*1450*/  USEL UR4, UR4, 0x100, UP1 ;  /* 0x0000010004047887 */ /* 0x000fe40008800000 */
[----:B------:R-:W-:Y:S02]  /*1460*/  USEL UR8, URZ, 0x20, UP2 ;  /* 0x00000020ff087887 */ /* 0x000fe40009000000 */
[----:B------:R-:W-:-:S02]  /*1470*/  USEL UR7, UR7, 0x1000, UP1 ;  /* 0x0000100007077887 */ /* 0x000fc40008800000 */
[----:B------:R-:W-:Y:S02]  /*1480*/  USEL UR6, UR6, 0x2, UP0 ;  /* 0x0000000206067887 */ /* 0x000fe40008000000 */
[----:B------:R-:W-:Y:S02]  /*1490*/  UIADD3 UR4, UPT, UPT, UR4, UR5, UR9 ;  /* 0x0000000504047290 */ /* 0x000fe4000fffe009 */
[----:B------:R-:W-:Y:S02]  /*14a0*/  UISETP.NE.AND UP1, UPT, UR25, 0x2, UPT ;  /* 0x000000021900788c */ /* 0x000fe4000bf25270 */
[----:B------:R-:W-:Y:S02]  /*14b0*/  USEL UR8, UR8, 0x20, UP0 ;  /* 0x0000002008087887 */ /* 0x000fe40008000000 */
[----:B------:R-:W-:Y:S02]  /*14c0*/  USEL UR5, UR11, 0x200, UP0 ;  /* 0x000002000b057887 */ /* 0x000fe40008000000 */
[----:B------:R-:W-:-:S02]  /*14d0*/  UIADD3 UR4, UPT, UPT, UR6, UR7, UR4 ;  /* 0x0000000706047290 */ /* 0x000fc4000fffe004 */
[----:B------:R-:W-:Y:S02]  /*14e0*/  USEL UR14, URZ, 0x40, UP2 ;  /* 0x00000040ff0e7887 */ /* 0x000fe40009000000 */
[----:B------:R-:W-:Y:S02]  /*14f0*/  USEL UR9, UR12, 0x2000, UP0 ;  /* 0x000020000c097887 */ /* 0x000fe40008000000 */
[----:B------:R-:W-:Y:S02]  /*1500*/  USEL UR7, UR13, 0x4, UP1 ;  /* 0x000000040d077887 */ /* 0x000fe40008800000 */
[----:B------:R-:W-:Y:S02]  /*1510*/  UIADD3 UR4, UPT, UPT, UR5, UR8, UR4 ;  /* 0x0000000805047290 */ /* 0x000fe4000fffe004 */
[----:B------:R-:W-:Y:S02]  /*1520*/  UISETP.NE.AND UP0, UPT, UR25, 0x3, UPT ;  /* 0x000000031900788c */ /* 0x000fe4000bf05270 */
[----:B------:R-:W-:-:S02]  /*1530*/  USEL UR6, UR14, 0x40, UP1 ;  /* 0x000000400e067887 */ /* 0x000fc40008800000 */
[----:B------:R-:W-:Y:S02]  /*1540*/  USEL UR5, UR15, 0x400, UP1 ;  /* 0x000004000f057887 */ /* 0x000fe40008800000 */
[----:B------:R-:W-:Y:S02]  /*1550*/  UIADD3 UR4, UPT, UPT, UR7, UR9, UR4 ;  /* 0x0000000907047290 */ /* 0x000fe4000fffe004 */
[----:B------:R-:W-:Y:S02]  /*1560*/  USEL UR22, URZ, 0x80, UP2 ;  /* 0x00000080ff167887 */ /* 0x000fe40009000000 */
[----:B------:R-:W-:Y:S02]  /*1570*/  USEL UR9, UR16, 0x4000, UP1 ;  /* 0x0000400010097887 */ /* 0x000fe40008800000 */
[----:B------:R-:W-:Y:S02]  /*1580*/  USEL UR8, UR17, 0x8, UP0 ;  /* 0x0000000811087887 */ /* 0x000fe40008000000 */
[----:B------:R-:W-:-:S02]  /*1590*/  UIADD3 UR4, UPT, UPT, UR5, UR6, UR4 ;  /* 0x0000000605047290 */ /* 0x000fc4000fffe004 */
[----:B------:R-:W-:Y:S02]  /*15a0*/  USEL UR7, UR22, 0x80, UP0 ;  /* 0x0000008016077887 */ /* 0x000fe40008000000 */
[----:B------:R-:W-:Y:S02]  /*15b0*/  USEL UR6, UR23, 0x800, UP0 ;  /* 0x0000080017067887 */ /* 0x000fe40008000000 */
[----:B------:R-:W-:Y:S02]  /*15c0*/  UIADD3 UR4, UPT, UPT, UR8, UR9, UR4 ;  /* 0x0000000908047290 */ /* 0x000fe4000fffe004 */
[----:B------:R-:W-:Y:S02]  /*15d0*/  USEL UR5, UR24, 0x8000, UP0 ;  /* 0x0000800018057887 */ /* 0x000fe40008000000 */
[----:B------:R-:W-:-:S04]  /*15e0*/  UIADD3 UR4, UPT, UPT, UR6, UR7, UR4 ;  /* 0x0000000706047290 */ /* 0x000fc8000fffe004 */
[----:B------:R-:W-:-:S06]  /*15f0*/  UIADD3 UR4, UPT, UPT, UR4, UR5, URZ ;  /* 0x0000000504047290 */ /* 0x000fcc000fffe0ff */
[----:B------:R-:W-:Y:S02]  /*1600*/  IMAD.U32 R2, RZ, RZ, UR4 ;  /* 0x00000004ff027e24 */ /* 0x000fe4000f8e00ff */
.L_x_17:
[----:B------:R-:W-:Y:S05]  /*1610*/  BRA.U !UP6, `(.L_x_18) ;  /* 0x000000010ed47547 */ /* 0x000fea000b800000 */
[----:B------:R-:W1:Y:S01]  /*1620*/  LDCU.128 UR12, c[0x0][0xf10] ;  /* 0x0001e200ff0c77ac */ /* 0x000e620008000c00 */
[----:B------:R-:W2:Y:S01]  /*1630*/  LDCU UR6, c[0x0][0x370] ;  /* 0x00006e00ff0677ac */ /* 0x000ea20008000800 */
[----:B------:R-:W3:Y:S01]  /*1640*/  LDCU UR5, c[0x0][0x374] ;  /* 0x00006e80ff0577ac */ /* 0x000ee20008000800 */
[----:B------:R-:W4:Y:S01]  /*1650*/  LDCU UR29, c[0x0][0xf0c] ;  /* 0x0001e180ff1d77ac */ /* 0x000f220008000800 */
[----:B------:R-:W4:Y:S01]  /*1660*/  LDCU UR7, c[0x0][0xf20] ;  /* 0x0001e400ff0777ac */ /* 0x000f220008000800 */
[----:B------:R-:W4:Y:S01]  /*1670*/  LDCU.64 UR8, c[0x0][0xf28] ;  /* 0x0001e500ff0877ac */ /* 0x000f220008000a00 */
[----:B-1----:R-:W-:Y:S02]  /*1680*/  UISETP.NE.AND UP0, UPT, UR14, 0x1, UPT ;  /* 0x000000010e00788c */ /* 0x002fe4000bf05270 */
[----:B---3--:R-:W-:Y:S02]  /*1690*/  UIMAD.WIDE.U32 UR16, UR5, UR15, URZ ;  /* 0x0000000f051072a5 */ /* 0x008fe4000f8e00ff */
[----:B--2---:R-:W-:-:S02]  /*16a0*/  UIMAD.WIDE.U32 UR24, UR6, UR12, URZ ;  /* 0x0000000c061872a5 */ /* 0x004fc4000f8e00ff */
[----:B----4-:R-:W-:Y:S02]  /*16b0*/  UISETP.NE.AND UP1, UPT, UR29, 0x1, UPT ;  /* 0x000000011d00788c */ /* 0x010fe4000bf25270 */
[----:B------:R-:W-:Y:S01]  /*16c0*/  UISETP.NE.AND UP2, UPT, UR28, 0x1, UPT ;  /* 0x000000011c00788c */ /* 0x000fe2000bf45270 */
[----:B------:R-:W-:Y:S02]  /*16d0*/  UMOV UR16, UR17 ;  /* 0x0000001100107c82 */ /* 0x000fe40008000000 */
[----:B------:R-:W-:Y:S01]  /*16e0*/  UMOV UR24, UR25 ;  /* 0x0000001900187c82 */ /* 0x000fe20008000000 */
[----:B------:R-:W-:Y:S02]  /*16f0*/  @UP0 USHF.R.U32.HI UR5, URZ, UR7, UR16 ;  /* 0x00000007ff050299 */ /* 0x000fe40008011610 */
[----:B------:R-:W-:Y:S02]  /*1700*/  UIMAD.WIDE.U32 UR26, UR20, UR15, URZ ;  /* 0x0000000f141a72a5 */ /* 0x000fe4000f8e00ff */
[----:B------:R-:W-:-:S02]  /*1710*/  UIMAD.WIDE.U32 UR16, UR5, UR8, URZ ;  /* 0x00000008051072a5 */ /* 0x000fc4000f8e00ff */
[----:B------:R-:W-:Y:S02]  /*1720*/  @UP1 USHF.R.U32.HI UR6, URZ, UR13, UR24 ;  /* 0x0000000dff061299 */ /* 0x000fe40008011618 */
[----:B------:R-:W-:Y:S02]  /*1730*/  UIMAD.WIDE.U32 UR22, UR19, UR12, URZ ;  /* 0x0000000c131672a5 */ /* 0x000fe4000f8e00ff */
[----:B------:R-:W-:Y:S01]  /*1740*/  UIMAD.WIDE.U32 UR24, UR6, UR8, URZ ;  /* 0x00000008061872a5 */ /* 0x000fe2000f8e00ff */
[----:B------:R-:W-:Y:S01]  /*1750*/  UMOV UR4, UR27 ;  /* 0x0000001b00047c82 */ /* 0x000fe20008000000 */
[----:B------:R-:W-:Y:S01]  /*1760*/  UMOV UR16, UR17 ;  /* 0x0000001100107c82 */ /* 0x000fe20008000000 */
[----:B------:R-:W-:Y:S02]  /*1770*/  USHF.R.U32.HI UR4, URZ, UR7, UR4 ;  /* 0x00000007ff047299 */ /* 0x000fe40008011604 */
[----:B------:R-:W-:Y:S01]  /*1780*/  @UP2 USHF.R.U32.HI UR5, URZ, UR9, UR16 ;  /* 0x00000009ff052299 */ /* 0x000fe20008011610 */
[----:B------:R-:W-:Y:S01]  /*1790*/  UMOV UR22, UR23 ;  /* 0x0000001700167c82 */ /* 0x000fe20008000000 */
[----:B------:R-:W-:Y:S01]  /*17a0*/  UMOV UR24, UR25 ;  /* 0x0000001900187c82 */ /* 0x000fe20008000000 */
[----:B------:R-:W-:-:S02]  /*17b0*/  USHF.R.U32.HI UR13, URZ, UR13, UR22 ;  /* 0x0000000dff0d7299 */ /* 0x000fc40008011616 */
[----:B------:R-:W-:Y:S02]  /*17c0*/  USEL UR4, UR20, UR4, !UP0 ;  /* 0x0000000414047287 */ /* 0x000fe4000c000000 */
[----:B------:R-:W-:Y:S02]  /*17d0*/  @UP2 USHF.R.U32.HI UR6, URZ, UR9, UR24 ;  /* 0x00000009ff062299 */ /* 0x000fe40008011618 */
[----:B------:R-:W-:Y:S02]  /*17e0*/  UIMAD UR7, UR5, UR28, URZ ;  /* 0x0000001c050772a4 */ /* 0x000fe4000f8e02ff */
[----:B------:R-:W-:Y:S02]  /*17f0*/  USEL UR5, UR19, UR13, !UP1 ;  /* 0x0000000d13057287 */ /* 0x000fe4000c800000 */
[----:B------:R-:W-:Y:S02]  /*1800*/  UIMAD UR11, UR6, UR28, URZ ;  /* 0x0000001c060b72a4 */ /* 0x000fe4000f8e02ff */
[----:B------:R-:W-:-:S02]  /*1810*/  UISETP.GE.AND UP0, UPT, UR4, UR7, UPT ;  /* 0x000000070400728c */ /* 0x000fc4000bf06270 */
[----:B------:R-:W-:Y:S02]  /*1820*/  UIMAD.WIDE.U32 UR12, UR4, UR8, URZ ;  /* 0x00000008040c72a5 */ /* 0x000fe4000f8e00ff */
[----:B------:R-:W-:Y:S02]  /*1830*/  UISETP.GE.OR UP0, UPT, UR5, UR11, UP0 ;  /* 0x0000000b0500728c */ /* 0x000fe40008706670 */
[----:B------:R-:W-:Y:S02]  /*1840*/  UIMAD.WIDE.U32 UR16, UR5, UR8, URZ ;  /* 0x00000008051072a5 */ /* 0x000fe4000f8e00ff */
[----:B------:R-:W-:Y:S01]  /*1850*/  UIADD3 UR11, UPT, UPT, -UR4, URZ, URZ ;  /* 0x000000ff040b7290 */ /* 0x000fe2000fffe1ff */
[----:B------:R-:W-:Y:S01]  /*1860*/  UMOV UR8, UR13 ;  /* 0x0000000d00087c82 */ /* 0x000fe20008000000 */
[----:B------:R-:W-:Y:S02]  /*1870*/  UIADD3 UR12, UPT, UPT, -UR5, URZ, URZ ;  /* 0x000000ff050c7290 */ /* 0x000fe4000fffe1ff */
[----:B------:R-:W-:-:S03]  /*1880*/  USHF.R.U32.HI UR8, URZ, UR9, UR8 ;  /* 0x00000009ff087299 */ /* 0x000fc60008011608 */
[----:B------:R-:W-:Y:S01]  /*1890*/  @!UP0 UMOV UR7, UR17 ;  /* 0x0000001100078c82 */ /* 0x000fe20008000000 */
[----:B------:R-:W-:Y:S02]  /*18a0*/  UIMAD UR20, UR14, UR11, UR20 ;  /* 0x0000000b0e1472a4 */ /* 0x000fe4000f8e0214 */
[----:B------:R-:W-:Y:S02]  /*18b0*/  USEL UR8, UR4, UR8, !UP2 ;  /* 0x0000000804087287 */ /* 0x000fe4000d000000 */
[----:B------:R-:W-:Y:S02]  /*18c0*/  @!UP0 USHF.R.U32.HI UR7, URZ, UR9, UR7 ;  /* 0x00000009ff078299 */ /* 0x000fe40008011607 */
[----:B------:R-:W-:Y:S02]  /*18d0*/  UIADD3 UR9, UPT, UPT, -UR8, URZ, URZ ;  /* 0x000000ff08097290 */ /* 0x000fe4000fffe1ff */
[----:B------:R-:W-:Y:S02]  /*18e0*/  @!UP0 USEL UR7, UR5, UR7, !UP2 ;  /* 0x0000000705078287 */ /* 0x000fe4000d000000 */
[----:B------:R-:W-:-:S02]  /*18f0*/  UIMAD UR9, UR28, UR9, UR4 ;  /* 0x000000091c0972a4 */ /* 0x000fc4000f8e0204 */
[----:B------:R-:W-:Y:S02]  /*1900*/  @!UP0 UIADD3 UR8, UPT, UPT, UR8, -UR7, URZ ;  /* 0x8000000708088290 */ /* 0x000fe4000fffe0ff */
[----:B------:R-:W-:Y:S02]  /*1910*/  @!UP0 UIMAD UR6, UR9, UR6, UR7 ;  /* 0x00000006090682a4 */ /* 0x000fe4000f8e0207 */
[----:B------:R-:W-:Y:S02]  /*1920*/  @!UP0 UIMAD UR4, UR8, UR28, UR5 ;  /* 0x0000001c080482a4 */ /* 0x000fe4000f8e0205 */
[----:B------:R-:W-:Y:S02]  /*1930*/  UIMAD UR19, UR29, UR12, UR19 ;  /* 0x0000000c1d1372a4 */ /* 0x000fe4000f8e0213 */
[----:B------:R-:W-:Y:S01]  /*1940*/  UIMAD UR20, UR4, UR14, UR20 ;  /* 0x0000000e041472a4 */ /* 0x000fe2000f8e0214 */
[----:B------:R-:W-:Y:S02]  /*1950*/  @!UP0 UMOV UR5, UR6 ;  /* 0x0000000600058c82 */ /* 0x000fe40008000000 */
[----:B------:R-:W-:-:S12]  /*1960*/  UIMAD UR19, UR5, UR29, UR19 ;  /* 0x0000001d051372a4 */ /* 0x000fd8000f8e0213 */
.L_x_18:
[----:B------:R-:W-:-:S09]  /*1970*/  UISETP.NE.AND UP0, UPT, UR30, 0x1, UPT ;  /* 0x000000011e00788c */ /* 0x000fd2000bf05270 */
[----:B------:R-:W-:Y:S05]  /*1980*/  BRA.U UP0, `(.L_x_19) ;  /* 0x0000000100447547 */ /* 0x000fea000b800000 */
[----:B------:R-:W1:Y:S01]  /*1990*/  LDCU.128 UR12, c[0x0][0xf10] ;  /* 0x0001e200ff0c77ac */ /* 0x000e620008000c00 */
[----:B------:R-:W2:Y:S01]  /*19a0*/  LDCU UR8, c[0x0][0xf0c] ;  /* 0x0001e180ff0877ac */ /* 0x000ea20008000800 */
[----:B------:R-:W3:Y:S01]  /*19b0*/  LDCU UR9, c[0x0][0xf20] ;  /* 0x0001e400ff0977ac */ /* 0x000ee20008000800 */
[----:B-1----:R-:W-:Y:S02]  /*19c0*/  UIMAD.WIDE.U32 UR6, UR19, UR12, URZ ;  /* 0x0000000c130672a5 */ /* 0x002fe4000f8e00ff */
[----:B------:R-:W-:Y:S02]  /*19d0*/  UIMAD.WIDE.U32 UR4, UR20, UR15, URZ ;  /* 0x0000000f140472a5 */ /* 0x000fe4000f8e00ff */
[----:B--2---:R-:W-:Y:S02]  /*19e0*/  UISETP.NE.AND UP1, UPT, UR8, 0x1, UPT ;  /* 0x000000010800788c */ /* 0x004fe4000bf25270 */
[----:B------:R-:W-:Y:S01]  /*19f0*/  UISETP.NE.AND UP0, UPT, UR14, 0x1, UPT ;  /* 0x000000010e00788c */ /* 0x000fe2000bf05270 */
[----:B------:R-:W-:-:S02]  /*1a00*/  UMOV UR6, UR7 ;  /* 0x0000000700067c82 */ /* 0x000fc40008000000 */
[----:B------:R-:W-:Y:S01]  /*1a10*/  UMOV UR4, UR5 ;  /* 0x0000000500047c82 */ /* 0x000fe20008000000 */
[----:B------:R-:W-:Y:S02]  /*1a20*/  USHF.R.U32.HI UR13, URZ, UR13, UR6 ;  /* 0x0000000dff0d7299 */ /* 0x000fe40008011606 */
[----:B---3--:R-:W-:Y:S02]  /*1a30*/  USHF.R.U32.HI UR4, URZ, UR9, UR4 ;  /* 0x00000009ff047299 */ /* 0x008fe40008011604 */
[----:B------:R-:W-:Y:S02]  /*1a40*/  USEL UR5, UR19, UR13, !UP1 ;  /* 0x0000000d13057287 */ /* 0x000fe4000c800000 */
[----:B------:R-:W-:-:S04]  /*1a50*/  USEL UR4, UR20, UR4, !UP0 ;  /* 0x0000000414047287 */ /* 0x000fc8000c000000 */
[----:B------:R-:W-:Y:S02]  /*1a60*/  UIADD3 UR6, UPT, UPT, UR5, -UR4, URZ ;  /* 0x8000000405067290 */ /* 0x000fe4000fffe0ff */
[----:B------:R-:W-:Y:S02]  /*1a70*/  UIADD3 UR4, UPT, UPT, -UR5, UR4, URZ ;  /* 0x0000000405047290 */ /* 0x000fe4000fffe1ff */
[----:B------:R-:W-:Y:S02]  /*1a80*/  UIMAD UR20, UR6, UR14, UR20 ;  /* 0x0000000e061472a4 */ /* 0x000fe4000f8e0214 */
[----:B------:R-:W-:-:S12]  /*1a90*/  UIMAD UR19, UR4, UR8, UR19 ;  /* 0x00000008041372a4 */ /* 0x000fd8000f8e0213 */
.L_x_19:
[----:B------:R-:W-:-:S09]  /*1aa0*/  UISETP.EQ.U32.AND UP0, UPT, UR31, 0x1, UPT ;  /* 0x000000011f00788c */ /* 0x000fd2000bf02070 */
[----:B------:R-:W-:Y:S05]  /*1ab0*/  BRA.U !UP0, `(.L_x_20) ;  /* 0x00000001080c7547 */ /* 0x000fea000b800000 */
[----:B------:R-:W-:Y:S01]  /*1ac0*/  UCGABAR_WAIT ;  /* 0x0000000000007dc7 */ /* 0x000fe20008000000 */
[----:B------:R-:W-:Y:S01]  /*1ad0*/  CCTL.IVALL ;  /* 0x00000000ff00798f */ /* 0x000fe20002000000 */
[----:B------:R-:W-:Y:S05]  /*1ae0*/  BRA `(.L_x_21) ;  /* 0x0000000000047947 */ /* 0x000fea0003800000 */
.L_x_20:
[----:B------:R-:W-:Y:S06]  /*1af0*/  BAR.SYNC.DEFER_BLOCKING 0x0 ;  /* 0x0000000000007b1d */ /* 0x000fec0000010000 */
.L_x_21:
[----:B------:R-:W-:Y:S05]  /*1b00*/  BRA.U UP5, `(.L_x_22) ;  /* 0x0000001505507547 */ /* 0x000fea000b800000 */
[----:B------:R-:W1:Y:S01]  /*1b10*/  LDCU UR8, c[0x0][0x38c] ;  /* 0x00007180ff0877ac */ /* 0x000e620008000800 */
[----:B------:R-:W2:Y:S01]  /*1b20*/  S2UR UR9, SR_CgaCtaId ;  /* 0x00000000000979c3 */ /* 0x000ea20000008800 */
[----:B------:R-:W-:Y:S01]  /*1b30*/  PLOP3.LUT P2, PT, PT, PT, UP3, 0x80, 0x8 ;  /* 0x000000000008781c */ /* 0x000fe20003f4f038 */
[----:B------:R-:W-:Y:S01]  /*1b40*/  IMAD.MOV.U32 R12, RZ, RZ, 0x1 ;  /* 0x00000001ff0c7424 */ /* 0x000fe200078e00ff */
[----:B------:R-:W-:Y:S01]  /*1b50*/  UISETP.NE.AND UP0, UPT, UR21, URZ, UPT ;  /* 0x000000ff1500728c */ /* 0x000fe2000bf05270 */
[----:B------:R-:W-:Y:S01]  /*1b60*/  ISETP.EQ.OR P3, PT, R0, RZ, P4 ;  /* 0x000000ff0000720c */ /* 0x000fe20002762670 */
[----:B------:R-:W-:Y:S01]  /*1b70*/  UMOV UR6, 0x400 ;  /* 0x0000040000067882 */ /* 0x000fe20000000000 */
[----:B------:R-:W-:Y:S01]  /*1b80*/  USHF.L.U32 UR5, UR32, 0x5, URZ ;  /* 0x0000000520057899 */ /* 0x000fe200080006ff */
[----:B------:R-:W-:Y:S01]  /*1b90*/  PLOP3.LUT P2, PT, P2, PT, PT, 0x8, 0x80 ;  /* 0x000000000080781c */ /* 0x000fe2000174e170 */
[----:B------:R-:W-:Y:S01]  /*1ba0*/  USEL UR38, UR68, 0x2, UP0 ;  /* 0x0000000244267887 */ /* 0x000fe20008000000 */
[----:B------:R-:W-:Y:S01]  /*1bb0*/  CS2R R10, SRZ ;  /* 0x00000000000a7805 */ /* 0x000fe2000001ff00 */
[----:B------:R-:W-:Y:S01]  /*1bc0*/  IMAD.MOV.U32 R9, RZ, RZ, RZ ;  /* 0x000000ffff097224 */ /* 0x000fe200078e00ff */
[----:B------:R-:W3:Y:S01]  /*1bd0*/  LDCU UR60, c[0x0][0x370] ;  /* 0x00006e00ff3c77ac */ /* 0x000ee20008000800 */
[----:B------:R-:W-:Y:S01]  /*1be0*/  IMAD.MOV.U32 R8, RZ, RZ, 0x1 ;  /* 0x00000001ff087424 */ /* 0x000fe200078e00ff */
[----:B------:R-:W4:Y:S01]  /*1bf0*/  LDCU.64 UR30, c[0x0][0x348] ;  /* 0x00006900ff1e77ac */ /* 0x000f220008000a00 */
[----:B-1----:R-:W-:-:S02]  /*1c00*/  UIADD3 UR7, UPT, UPT, UR8, 0x7f, URZ ;  /* 0x0000007f08077890 */ /* 0x002fc4000fffe0ff */
[----:B------:R-:W-:Y:S02]  /*1c10*/  USHF.R.U32.HI UR65, URZ, 0x9, UR47 ;  /* 0x00000009ff417899 */ /* 0x000fe4000801162f */
[----:B------:R-:W-:Y:S02]  /*1c20*/  USHF.R.S32.HI UR4, URZ, 0x1f, UR7 ;  /* 0x0000001fff047899 */ /* 0x000fe40008011407 */
[----:B--2---:R-:W-:Y:S02]  /*1c30*/  ULEA UR6, UR9, UR6, 0x18 ;  /* 0x0000000609067291 */ /* 0x004fe4000f8ec0ff */
[----:B------:R-:W-:Y:S02]  /*1c40*/  ULEA.HI UR4, UR4, UR7, URZ, 0x7 ;  /* 0x0000000704047291 */ /* 0x000fe4000f8f38ff */
[----:B------:R-:W-:Y:S02]  /*1c50*/  UIADD3 UR7, UPT, UPT, UR8, -0x1, URZ ;  /* 0xffffffff08077890 */ /* 0x000fe4000fffe0ff */
[----:B------:R-:W-:-:S02]  /*1c60*/  USHF.R.S32.HI UR62, URZ, 0x7, UR4 ;  /* 0x00000007ff3e7899 */ /* 0x000fc40008011404 */
[----:B------:R-:W-:Y:S02]  /*1c70*/  UISETP.GE.U32.AND UP1, UPT, UR7, -0xff, UPT ;  /* 0xffffff010700788c */ /* 0x000fe4000bf26070 */
[----:B------:R-:W-:Y:S02]  /*1c80*/  UISETP.LT.U32.AND UP0, UPT, UR62, 0x3, UPT ;  /* 0x000000033e00788c */ /* 0x000fe4000bf01070 */
[----:B------:R-:W-:Y:S02]  /*1c90*/  UIADD3 UR66, UPT, UPT, UR8, 0xfe, URZ ;  /* 0x000000fe08427890 */ /* 0x000fe4000fffe0ff */
[----:B------:R-:W-:Y:S01]  /*1ca0*/  USEL UR61, UR62, 0x3, UP0 ;  /* 0x000000033e3d7887 */ /* 0x000fe20008000000 */
[----:B------:R-:W1:Y:S03]  /*1cb0*/  LDCU UR59, c[0x0][0x374] ;  /* 0x00006e80ff3b77ac */ /* 0x000e660008000800 */
[----:B------:R-:W-:-:S02]  /*1cc0*/  UIADD3 UR37, UPT, UPT, UR61, -0x1, URZ ;  /* 0xffffffff3d257890 */ /* 0x000fc4000fffe0ff */
[----:B------:R-:W-:Y:S02]  /*1cd0*/  @UP1 UIADD3 UR37, UPT, UPT, UR61, URZ, URZ ;  /* 0x000000ff3d251290 */ /* 0x000fe4000fffe0ff */
[----:B------:R-:W-:Y:S02]  /*1ce0*/  ULOP3.LUT UR63, UR5, 0x60, URZ, 0xe2, !UPT ;  /* 0x00000060053f7892 */ /* 0x000fe4000f8ee2ff */
[----:B------:R-:W-:Y:S02]  /*1cf0*/  UIADD3 UR56, UPT, UPT, UR6, 0x8400, UR52 ;  /* 0x0000840006387890 */ /* 0x000fe4000fffe034 */
[----:B------:R-:W-:Y:S02]  /*1d00*/  UIADD3 UR55, UPT, UPT, UR6, 0x14400, UR51 ;  /* 0x0001440006377890 */ /* 0x000fe4000fffe033 */
[----:B------:R-:W-:Y:S02]  /*1d10*/  UIADD3 UR54, UPT, UPT, UR6, 0x2c400, UR50 ;  /* 0x0002c40006367890 */ /* 0x000fe4000fffe032 */
[----:B------:R-:W-:-:S02]  /*1d20*/  UIADD3 UR53, UPT, UPT, UR6, 0x2ca00, UR47 ;  /* 0x0002ca0006357890 */ /* 0x000fc4000fffe02f */
[----:B------:R-:W-:Y:S02]  /*1d30*/  UIADD3 UR64, UPT, UPT, UR62, -UR61, URZ ;  /* 0x8000003d3e407290 */ /* 0x000fe4000fffe0ff */
[----:B------:R-:W-:Y:S01]  /*1d40*/  UIADD3 UR37, UPT, UPT, UR37, 0x1, URZ ;  /* 0x0000000125257890 */ /* 0x000fe2000fffe0ff */
[----:B-1-34-:R-:W-:-:S11]  /*1d50*/  UMOV UR7, URZ ;  /* 0x000000ff00077c82 */ /* 0x01afd60008000000 */
.L_x_46:
[----:B-1----:R-:W1:Y:S02]  /*1d60*/  S2UR UR4, SR_CgaCtaId ;  /* 0x00000000000479c3 */ /* 0x002e640000008800 */
[----:B-1----:R-:W-:-:S09]  /*1d70*/  UISETP.NE.AND UP0, UPT, UR4, URZ, UPT ;  /* 0x000000ff0400728c */ /* 0x002fd2000bf05270 */
[----:B---3--:R-:W-:Y:S05]  /*1d80*/  BRA.U UP0, `(.L_x_23) ;  /* 0x0000000100287547 */ /* 0x008fea000b800000 */
[----:B------:R-:W-:Y:S02]  /*1d90*/  LEA R0, R9, UR6, 0x3 ;  /* 0x0000000609007c11 */ /* 0x000fe4000f8e18ff */
[----:B------:R-:W-:-:S04]  /*1da0*/  SHF.L.U32 R3, R8, 0x1f, RZ ;  /* 0x0000001f08037819 */ /* 0x000fc800000006ff */
[----:B------:R-:W1:Y:S02]  /*1db0*/  SYNCS.PHASECHK.TRANS64.TRYWAIT P0, [R0+URZ+0xc0], R3 ;  /* 0x0000c003000075a7 */ /* 0x000e6400080011ff */
[----:B-1----:R-:W-:Y:S05]  /*1dc0*/  @!P0 BRA `(.L_x_24) ;  /* 0x0000010c00cc8947 */ /* 0x002fea0003800000 */
.L_x_193:
[----:B------:R2:W-:Y:S01]  /*1dd0*/  SYNCS.ARRIVE.TRANS64.A1T0 RZ, [R0+URZ+0xb0], RZ ;  /* 0x0000b0ff00ff79a7 */ /* 0x0005e200081000ff */
[----:B------:R-:W-:-:S05]  /*1de0*/  VIADD R9, R9, 0x1 ;  /* 0x0000000109097836 */ /* 0x000fca0000000000 */
[----:B------:R-:W-:-:S04]  /*1df0*/  ISETP.NE.AND P0, PT, R9, 0x2, PT ;  /* 0x000000020900780c */ /* 0x000fc80003f05270 */
[----:B-1----:R-:W-:Y:S02]  /*1e00*/  SEL R3, RZ, 0x1, P0 ;  /* 0x00000001ff037807 */ /* 0x002fe40000000000 */
[----:B------:R-:W-:Y:S02]  /*1e10*/  SEL R9, R9, RZ, P0 ;  /* 0x000000ff09097207 */ /* 0x000fe40000000000 */
[----:B------:R-:W-:Y:S02]  /*1e20*/  LOP3.LUT R8, R8, R3, RZ, 0x3c, !PT ;  /* 0x0000000308087212 */ /* 0x000fe400078e3cff */
.L_x_23:
[----:B------:R-:W-:Y:S01]  /*1e30*/  ULEA UR4, UR7, UR6, 0x3 ;  /* 0x0000000607047291 */ /* 0x000fe2000f8e18ff */
[----:B--2---:R-:W-:Y:S01]  /*1e40*/  SHF.L.U32 R0, R12, 0x1f, RZ ;  /* 0x0000001f0c007819 */ /* 0x004fe200000006ff */
[----:B------:R-:W-:Y:S02]  /*1e50*/  UISETP.GE.U32.AND UP0, UPT, UR66, 0xff, UPT ;  /* 0x000000ff4200788c */ /* 0x000fe4000bf06070 */
[----:B------:R-:W-:Y:S02]  /*1e60*/  ULEA UR35, UR20, UR67, 0x2 ;  /* 0x0000004314237291 */ /* 0x000fe4000f8e10ff */
[----:B------:R-:W-:Y:S02]  /*1e70*/  ULEA UR43, UR19, UR63, 0x7 ;  /* 0x0000003f132b7291 */ /* 0x000fe4000f8e38ff */
[----:B------:R-:W-:Y:S01]  /*1e80*/  ULEA UR11, UR20, UR65, 0x1 ;  /* 0x00000041140b7291 */ /* 0x000fe2000f8e08ff */
[----:B------:R1:W2:Y:S01]  /*1e90*/  SYNCS.PHASECHK.TRANS64.TRYWAIT P1, [UR4+0x18], R0 ;  /* 0x00001800ff0075a7 */ /* 0x0002a20008021104 */
[----:B------:R-:W-:Y:S01]  /*1ea0*/  USHF.L.U32 UR35, UR35, 0x6, URZ ;  /* 0x0000000623237899 */ /* 0x000fe200080006ff */
[----:B------:R-:W-:Y:S01]  /*1eb0*/  UMOV UR28, URZ ;  /* 0x000000ff001c7c82 */ /* 0x000fe20008000000 */
[----:B------:R-:W-:Y:S10]  /*1ec0*/  BRA.U !UP0, `(.L_x_25) ;  /* 0x0000000508107547 */ /* 0x000ff4000b800000 */
[----:B------:R-:W-:Y:S01]  /*1ed0*/  UMOV UR4, UR7 ;  /* 0x0000000700047c82 */ /* 0x000fe20008000000 */
[----:B------:R-:W-:-:S05]  /*1ee0*/  UMOV UR20, URZ ;  /* 0x000000ff00147c82 */ /* 0x000fca0008000000 */
.L_x_33:
[----:B------:R-:W-:Y:S01]  /*1ef0*/  ULEA UR41, UR4, UR6, 0x3 ;  /* 0x0000000604297291 */ /* 0x000fe2000f8e18ff */
[----:B--2---:R-:W-:Y:S01]  /*1f00*/  @!P4 MOV R2, 0xc600 ;  /* 0x0000c6000002c802 */ /* 0x004fe20000000f00 */
[----:B--23--:R-:W-:Y:S10]  /*1f10*/  @P1 BRA `(.L_x_26) ;  /* 0x00000000000c1947 */ /* 0x00cff40003800000 */
[----:B------:R-:W-:-:S04]  /*1f20*/  SHF.L.U32 R3, R12, 0x1f, RZ ;  /* 0x0000001f0c037819 */ /* 0x000fc800000006ff */
[----:B------:R-:W2:Y:S02]  /*1f30*/  SYNCS.PHASECHK.TRANS64.TRYWAIT P0, [UR41+0x18], R3 ;  /* 0x00001803ff0075a7 */ /* 0x000ea40008001129 */
[----:B--2---:R-:W-:Y:S05]  /*1f40*/  @!P0 BRA `(.L_x_27) ;  /* 0x0000010c00808947 */ /* 0x004fea0003800000 */
.L_x_26:
[----:B------:R2:W-:Y:S01]  /*1f50*/  @!P4 SYNCS.ARRIVE.TRANS64 RZ, [UR41], R2 ;  /* 0x00000002ffffc9a7 */ /* 0x0005e20008000029 */
[----:B------:R-:W-:-:S04]  /*1f60*/  ULOP3.LUT UR5, UR38, 0x2, URZ, 0xfc, !UPT ;  /* 0x0000000226057892 */ /* 0x000fc8000f8efcff */
[----:B------:R-:W-:-:S09]  /*1f70*/  UISETP.NE.AND UP0, UPT, UR5, 0x2, UPT ;  /* 0x000000020500788c */ /* 0x000fd2000bf05270 */
[----:B------:R-:W-:Y:S05]  /*1f80*/  BRA.U UP0, `(.L_x_28) ;  /* 0x0000000100047547 */ /* 0x000fea000b800000 */
[----:B------:R-:W-:Y:S05]  /*1f90*/  BPT.TRAP 0x1 ;  /* 0x000000040000795c */ /* 0x000fea0000300000 */
.L_x_28:
[----:B------:R-:W-:Y:S04]  /*1fa0*/  BSSY.RECONVERGENT B0, `(.L_x_29) ;  /* 0x0000003000007945 */ /* 0x000fe80003800200 */
[----:B------:R-:W-:Y:S05]  /*1fb0*/  @P3 BRA `(.L_x_30) ;  /* 0x0000000000043947 */ /* 0x000fea0003800000 */
[----:B------:R-:W-:Y:S05]  /*1fc0*/  BPT.TRAP 0x1 ;  /* 0x000000040000795c */ /* 0x000fea0000300000 */
.L_x_30:
[----:B------:R-:W-:Y:S05]  /*1fd0*/  BSYNC.RECONVERGENT B0 ;  /* 0x0000000000007941 */ /* 0x000fea0003800200 */
.L_x_29:
[----:B------:R-:W-:Y:S01]  /*1fe0*/  UIADD3 UR5, UPT, UPT, UR4, 0x1, URZ ;  /* 0x0000000104057890 */ /* 0x000fe2000fffe0ff */
[----:B------:R-:W-:Y:S01]  /*1ff0*/  BSSY.RECONVERGENT B0, `(.L_x_31) ;  /* 0x000002c000007945 */ /* 0x000fe20003800200 */
[----:B------:R-:W-:Y:S02]  /*2000*/  ELECT P0, URZ, PT ;  /* 0x0000000000ff782f */ /* 0x000fe40003800000 */
[----:B------:R-:W-:-:S04]  /*2010*/  UISETP.NE.AND UP0, UPT, UR5, 0x3, UPT ;  /* 0x000000030500788c */ /* 0x000fc8000bf05270 */
[----:B------:R-:W-:Y:S02]  /*2020*/  USEL UR8, URZ, 0x1, UP0 ;  /* 0x00000001ff087887 */ /* 0x000fe40008000000 */
[----:B------:R-:W-:-:S04]  /*2030*/  USEL UR7, UR5, URZ, UP0 ;  /* 0x000000ff05077287 */ /* 0x000fc80008000000 */
[----:B------:R-:W-:Y:S01]  /*2040*/  ULEA UR5, UR7, UR6, 0x3 ;  /* 0x0000000607057291 */ /* 0x000fe2000f8e18ff */
[----:B------:R-:W-:-:S04]  /*2050*/  LOP3.LUT R12, R12, UR8, RZ, 0x3c, !PT ;  /* 0x000000080c0c7c12 */ /* 0x000fc8000f8e3cff */
[----:B-1----:R-:W-:-:S04]  /*2060*/  SHF.L.U32 R0, R12, 0x1f, RZ ;  /* 0x0000001f0c007819 */ /* 0x002fc800000006ff */
[----:B------:R1:W3:Y:S01]  /*2070*/  SYNCS.PHASECHK.TRANS64.TRYWAIT P1, [UR5+0x18], R0 ;  /* 0x00001800ff0075a7 */ /* 0x0002e20008021105 */
[----:B------:R-:W-:Y:S05]  /*2080*/  @!P0 BRA `(.L_x_32) ;  /* 0x0000000000888947 */ /* 0x000fea0003800000 */
[----:B------:R-:W-:Y:S02]  /*2090*/  ULEA UR40, UR4, UR52, 0xe ;  /* 0x0000003404287291 */ /* 0x000fe4000f8e70ff */
[----:B------:R-:W-:Y:S02]  /*20a0*/  UIADD3 UR26, UP3, UPT, UR30, 0x80, URZ ;  /* 0x000000801e1a7890 */ /* 0x000fe4000ff7e0ff */
[----:B------:R-:W-:Y:S02]  /*20b0*/  ULEA UR32, UR4, UR51, 0xf ;  /* 0x0000003304207291 */ /* 0x000fe4000f8e78ff */
[----:B------:R-:W-:Y:S02]  /*20c0*/  UIADD3 UR24, UP2, UPT, UR30, 0x180, URZ ;  /* 0x000001801e187890 */ /* 0x000fe4000ff5e0ff */
[----:B------:R-:W-:Y:S02]  /*20d0*/  ULEA UR16, UR4, UR50, 0x9 ;  /* 0x0000003204107291 */ /* 0x000fe4000f8e48ff */
[----:B------:R-:W-:-:S02]  /*20e0*/  UIADD3 UR22, UP1, UPT, UR30, 0x280, URZ ;  /* 0x000002801e167890 */ /* 0x000fc4000ff3e0ff */
[----:B------:R-:W-:Y:S02]  /*20f0*/  ULEA UR8, UR4, UR47, 0xa ;  /* 0x0000002f04087291 */ /* 0x000fe4000f8e50ff */
[----:B------:R-:W-:Y:S02]  /*2100*/  UIADD3 UR14, UP0, UPT, UR30, 0x380, URZ ;  /* 0x000003801e0e7890 */ /* 0x000fe4000ff1e0ff */
[----:B------:R-:W-:Y:S02]  /*2110*/  USHF.L.U32 UR42, UR20, 0x7, URZ ;  /* 0x00000007142a7899 */ /* 0x000fe400080006ff */
[----:B------:R-:W-:Y:S02]  /*2120*/  UIADD3.X UR27, UPT, UPT, URZ, UR31, URZ, UP3, !UPT ;  /* 0x0000001fff1b7290 */ /* 0x000fe40009ffe4ff */
[----:B------:R-:W-:Y:S02]  /*2130*/  UIADD3 UR40, UPT, UPT, UR6, 0x8400, UR40 ;  /* 0x0000840006287890 */ /* 0x000fe4000fffe028 */
[----:B------:R-:W-:-:S02]  /*2140*/  UPRMT UR28, URZ, 0x5410, UR46 ;  /* 0x00005410ff1c7896 */ /* 0x000fc4000800002e */
[----:B------:R-:W-:Y:S02]  /*2150*/  UIADD3.X UR25, UPT, UPT, URZ, UR31, URZ, UP2, !UPT ;  /* 0x0000001fff197290 */ /* 0x000fe400097fe4ff */
[----:B------:R-:W-:Y:S02]  /*2160*/  UIADD3 UR32, UPT, UPT, UR6, 0x14400, UR32 ;  /* 0x0001440006207890 */ /* 0x000fe4000fffe020 */
[----:B------:R-:W-:Y:S02]  /*2170*/  UPRMT UR5, URZ, 0x5410, UR45 ;  /* 0x00005410ff057896 */ /* 0x000fe4000800002d */
[----:B------:R-:W-:Y:S02]  /*2180*/  UIADD3.X UR23, UPT, UPT, URZ, UR31, URZ, UP1, !UPT ;  /* 0x0000001fff177290 */ /* 0x000fe40008ffe4ff */
[----:B------:R-:W-:Y:S02]  /*2190*/  UIADD3 UR16, UPT, UPT, UR6, 0x2c400, UR16 ;  /* 0x0002c40006107890 */ /* 0x000fe4000fffe010 */
[----:B------:R-:W-:-:S02]  /*21a0*/  UIADD3.X UR15, UPT, UPT, URZ, UR31, URZ, UP0, !UPT ;  /* 0x0000001fff0f7290 */ /* 0x000fc400087fe4ff */
[----:B------:R-:W-:Y:S01]  /*21b0*/  UIADD3 UR8, UPT, UPT, UR6, 0x2ca00, UR8 ;  /* 0x0002ca0006087890 */ /* 0x000fe2000fffe008 */
[----:B------:R-:W-:Y:S01]  /*21c0*/  UMOV UR48, 0x0 ;  /* 0x0000000000307882 */ /* 0x000fe20000000000 */
[----:B------:R-:W-:Y:S01]  /*21d0*/  UMOV UR49, 0x10000000 ;  /* 0x1000000000317882 */ /* 0x000fe20000000000 */
[----:B------:R-:W-:Y:S01]  /*21e0*/  UMOV UR33, UR41 ;  /* 0x0000002900217c82 */ /* 0x000fe20008000000 */
[----:B------:R-:W-:Y:S01]  /*21f0*/  UMOV UR36, UR44 ;  /* 0x0000002c00247c82 */ /* 0x000fe20008000000 */
[----:B------:R-:W-:Y:S01]  /*2200*/  UMOV UR34, UR42 ;  /* 0x0000002a00227c82 */ /* 0x000fe20008000000 */
[----:B------:R-:W-:Y:S01]  /*2210*/  UMOV UR17, UR41 ;  /* 0x0000002900117c82 */ /* 0x000fe20008000000 */
[----:B------:R-:W-:Y:S01]  /*2220*/  UMOV UR21, UR44 ;  /* 0x0000002c00157c82 */ /* 0x000fe20008000000 */
[----:B------:R4:W-:Y:S01]  /*2230*/  UTMALDG.3D.MULTICAST [UR40], [UR26], UR28, desc[UR48] ;  /* 0x000030281a0073b4 */ /* 0x0009e2000801181c */
[----:B------:R-:W-:Y:S01]  /*2240*/  UMOV UR9, UR41 ;  /* 0x0000002900097c82 */ /* 0x000fe20008000000 */
[----:B------:R-:W-:Y:S01]  /*2250*/  UMOV UR12, UR20 ;  /* 0x00000014000c7c82 */ /* 0x000fe20008000000 */
[----:B------:R-:W-:Y:S01]  /*2260*/  UMOV UR13, UR44 ;  /* 0x0000002c000d7c82 */ /* 0x000fe20008000000 */
[----:B------:R4:W-:Y:S01]  /*2270*/  UTMALDG.3D.MULTICAST [UR32], [UR24], UR5, desc[UR48] ;  /* 0x00003020180073b4 */ /* 0x0009e20008011805 */
[----:B------:R4:W-:Y:S01]  /*2280*/  UTMALDG.4D.MULTICAST [UR16], [UR22], UR28, desc[UR48] ;  /* 0x00003010160073b4 */ /* 0x0009e2000801981c */
[----:B------:R4:W-:Y:S02]  /*2290*/  UTMALDG.4D.MULTICAST [UR8], [UR14], UR5, desc[UR48] ;  /* 0x000030080e0073b4 */ /* 0x0009e40008019805 */
[----:B----4-:R-:W-:Y:S01]  /*22a0*/  NOP ;  /* 0x0000000000007918 */ /* 0x010fe20000000000 */
.L_x_32:
[----:B------:R-:W-:Y:S05]  /*22b0*/  BSYNC.RECONVERGENT B0 ;  /* 0x0000000000007941 */ /* 0x000fea0003800200 */
.L_x_31:
[----:B------:R-:W-:Y:S01]  /*22c0*/  UIADD3 UR20, UPT, UPT, UR20, 0x1, URZ ;  /* 0x0000000114147890 */ /* 0x000fe2000fffe0ff */
[----:B------:R-:W-:Y:S01]  /*22d0*/  UMOV UR4, UR7 ;  /* 0x0000000700047c82 */ /* 0x000fe20008000000 */
[----:B------:R-:W-:Y:S02]  /*22e0*/  UMOV UR28, UR37 ;  /* 0x00000025001c7c82 */ /* 0x000fe40008000000 */
[----:B------:R-:W-:-:S09]  /*22f0*/  UISETP.NE.AND UP0, UPT, UR20, UR37, UPT ;  /* 0x000000251400728c */ /* 0x000fd2000bf05270 */
[----:B------:R-:W-:Y:S05]  /*2300*/  BRA.U UP0, `(.L_x_33) ;  /* 0xfffffff900f87547 */ /* 0x000fea000b83ffff */
.L_x_25:
[----:B------:R-:W-:Y:S01]  /*2310*/  ULEA UR4, UR7, UR6, 0x3 ;  /* 0x0000000607047291 */ /* 0x000fe2000f8e18ff */
[----:B-1----:R-:W-:Y:S01]  /*2320*/  SHF.L.U32 R0, R12, 0x1f, RZ ;  /* 0x0000001f0c007819 */ /* 0x002fe200000006ff */
[----:B------:R-:W-:Y:S01]  /*2330*/  @!P2 SYNCS.ARRIVE.TRANS64.A1T0 RZ, [UR6+0x78], RZ ;  /* 0x000078ffffffa9a7 */ /* 0x000fe20008100006 */
[----:B------:R-:W-:-:S06]  /*2340*/  UISETP.GT.AND UP0, UPT, UR62, UR61, UPT ;  /* 0x0000003d3e00728c */ /* 0x000fcc000bf04270 */
[----:B--23--:R1:W2:Y:S03]  /*2350*/  SYNCS.PHASECHK.TRANS64.TRYWAIT P1, [UR4+0x18], R0 ;  /* 0x00001800ff0075a7 */ /* 0x00c2a60008021104 */
[----:B------:R-:W-:Y:S05]  /*2360*/  BRA.U !UP0, `(.L_x_34) ;  /* 0x0000000508047547 */ /* 0x000fea000b800000 */
[----:B------:R-:W-:Y:S01]  /*2370*/  UIADD3 UR23, UPT, UPT, UR64, UR28, URZ ;  /* 0x0000001c40177290 */ /* 0x000fe2000fffe0ff */
[----:B------:R-:W-:-:S11]  /*2380*/  UMOV UR4, UR7 ;  /* 0x0000000700047c82 */ /* 0x000fd60008000000 */
.L_x_42:
[----:B------:R-:W-:Y:S01]  /*2390*/  ULEA UR41, UR4, UR6, 0x3 ;  /* 0x0000000604297291 */ /* 0x000fe2000f8e18ff */
[----:B--2---:R-:W-:Y:S01]  /*23a0*/  @!P4 MOV R2, 0xc600 ;  /* 0x0000c6000002c802 */ /* 0x004fe20000000f00 */
[----:B--23--:R-:W-:Y:S10]  /*23b0*/  @P1 BRA `(.L_x_35) ;  /* 0x00000000000c1947 */ /* 0x00cff40003800000 */
[----:B------:R-:W-:-:S04]  /*23c0*/  SHF.L.U32 R3, R12, 0x1f, RZ ;  /* 0x0000001f0c037819 */ /* 0x000fc800000006ff */
[----:B------:R-:W2:Y:S02]  /*23d0*/  SYNCS.PHASECHK.TRANS64.TRYWAIT P0, [UR41+0x18], R3 ;  /* 0x00001803ff0075a7 */ /* 0x000ea40008001129 */
[----:B--2---:R-:W-:Y:S05]  /*23e0*/  @!P0 BRA `(.L_x_36) ;  /* 0x0000010800708947 */ /* 0x004fea0003800000 */
.L_x_35:
[----:B------:R2:W-:Y:S01]  /*23f0*/  @!P4 SYNCS.ARRIVE.TRANS64 RZ, [UR41], R2 ;  /* 0x00000002ffffc9a7 */ /* 0x0005e20008000029 */
[----:B------:R-:W-:-:S04]  /*2400*/  ULOP3.LUT UR5, UR38, 0x2, URZ, 0xfc, !UPT ;  /* 0x0000000226057892 */ /* 0x000fc8000f8efcff */
[----:B------:R-:W-:-:S09]  /*2410*/  UISETP.NE.AND UP0, UPT, UR5, 0x2, UPT ;  /* 0x000000020500788c */ /* 0x000fd2000bf05270 */
[----:B------:R-:W-:Y:S05]  /*2420*/  BRA.U UP0, `(.L_x_37) ;  /* 0x0000000100047547 */ /* 0x000fea000b800000 */
[----:B------:R-:W-:Y:S05]  /*2430*/  BPT.TRAP 0x1 ;  /* 0x000000040000795c */ /* 0x000fea0000300000 */
.L_x_37:
[----:B------:R-:W-:Y:S04]  /*2440*/  BSSY.RECONVERGENT B0, `(.L_x_38) ;  /* 0x0000003000007945 */ /* 0x000fe80003800200 */
[----:B------:R-:W-:Y:S05]  /*2450*/  @P3 BRA `(.L_x_39) ;  /* 0x0000000000043947 */ /* 0x000fea0003800000 */
[----:B------:R-:W-:Y:S05]  /*2460*/  BPT.TRAP 0x1 ;  /* 0x000000040000795c */ /* 0x000fea0000300000 */
.L_x_39:
[----:B------:R-:W-:Y:S05]  /*2470*/  BSYNC.RECONVERGENT B0 ;  /* 0x0000000000007941 */ /* 0x000fea0003800200 */
.L_x_38:
        /* <DEDUP_REMOVED lines=11> */
[----:B------:R-:W-:Y:S02]  /*2530*/  UIADD3 UR14, UP3, UPT, UR30, 0x80, URZ ;  /* 0x000000801e0e7890 */ /* 0x000fe4000ff7e0ff */
[----:B------:R-:W-:Y:S02]  /*2540*/  UIADD3 UR12, UP2, UPT, UR30, 0x180, URZ ;  /* 0x000001801e0c7890 */ /* 0x000fe4000ff5e0ff */
[----:B------:R-:W-:Y:S02]  /*2550*/  UIADD3 UR20, UP1, UPT, UR30, 0x280, URZ ;  /* 0x000002801e147890 */ /* 0x000fe4000ff3e0ff */
[----:B------:R-:W-:Y:S02]  /*2560*/  UIADD3 UR16, UP0, UPT, UR30, 0x380, URZ ;  /* 0x000003801e107890 */ /* 0x000fe4000ff1e0ff */
[----:B------:R-:W-:Y:S02]  /*2570*/  USHF.L.U32 UR42, UR28, 0x7, URZ ;  /* 0x000000071c2a7899 */ /* 0x000fe400080006ff */
[----:B------:R-:W-:-:S02]  /*2580*/  ULEA UR40, UR4, UR56, 0xe ;  /* 0x0000003804287291 */ /* 0x000fc4000f8e70ff */
[----:B------:R-:W-:Y:S02]  /*2590*/  UIADD3.X UR15, UPT, UPT, URZ, UR31, URZ, UP3, !UPT ;  /* 0x0000001fff0f7290 */ /* 0x000fe40009ffe4ff */
[----:B------:R-:W-:Y:S02]  /*25a0*/  UPRMT UR22, URZ, 0x5410, UR46 ;  /* 0x00005410ff167896 */ /* 0x000fe4000800002e */
[----:B------:R-:W-:Y:S02]  /*25b0*/  ULEA UR32, UR4, UR55, 0xf ;  /* 0x0000003704207291 */ /* 0x000fe4000f8e78ff */
[----:B------:R-:W-:Y:S02]  /*25c0*/  UIADD3.X UR13, UPT, UPT, URZ, UR31, URZ, UP2, !UPT ;  /* 0x0000001fff0d7290 */ /* 0x000fe400097fe4ff */
[----:B------:R-:W-:Y:S02]  /*25d0*/  UPRMT UR5, URZ, 0x5410, UR45 ;  /* 0x00005410ff057896 */ /* 0x000fe4000800002d */
[----:B------:R-:W-:-:S02]  /*25e0*/  ULEA UR24, UR4, UR54, 0x9 ;  /* 0x0000003604187291 */ /* 0x000fc4000f8e48ff */
[----:B------:R-:W-:Y:S02]  /*25f0*/  UIADD3.X UR21, UPT, UPT, URZ, UR31, URZ, UP1, !UPT ;  /* 0x0000001fff157290 */ /* 0x000fe40008ffe4ff */
[----:B------:R-:W-:Y:S02]  /*2600*/  ULEA UR8, UR4, UR53, 0xa ;  /* 0x0000003504087291 */ /* 0x000fe4000f8e50ff */
[----:B------:R-:W-:Y:S01]  /*2610*/  UIADD3.X UR17, UPT, UPT, URZ, UR31, URZ, UP0, !UPT ;  /* 0x0000001fff117290 */ /* 0x000fe200087fe4ff */
[----:B------:R-:W-:Y:S01]  /*2620*/  UMOV UR48, 0x0 ;  /* 0x0000000000307882 */ /* 0x000fe20000000000 */
[----:B------:R-:W-:Y:S01]  /*2630*/  UMOV UR49, 0x10000000 ;  /* 0x1000000000317882 */ /* 0x000fe20000000000 */
[----:B------:R-:W-:Y:S01]  /*2640*/  UMOV UR33, UR41 ;  /* 0x0000002900217c82 */ /* 0x000fe20008000000 */
[----:B------:R-:W-:Y:S01]  /*2650*/  UMOV UR36, UR44 ;  /* 0x0000002c00247c82 */ /* 0x000fe20008000000 */
[----:B------:R-:W-:Y:S01]  /*2660*/  UMOV UR34, UR42 ;  /* 0x0000002a00227c82 */ /* 0x000fe20008000000 */
[----:B------:R-:W-:Y:S01]  /*2670*/  UTMALDG.3D.MULTICAST [UR40], [UR14], UR22, desc[UR48] ;  /* 0x000030280e0073b4 */ /* 0x000fe20008011816 */
[----:B------:R-:W-:Y:S01]  /*2680*/  UMOV UR25, UR41 ;  /* 0x0000002900197c82 */ /* 0x000fe20008000000 */
[----:B------:R-:W-:Y:S01]  /*2690*/  UMOV UR26, UR18 ;  /* 0x00000012001a7c82 */ /* 0x000fe20008000000 */
[----:B------:R-:W-:Y:S01]  /*26a0*/  UMOV UR27, UR19 ;  /* 0x00000013001b7c82 */ /* 0x000fe20008000000 */
[----:B------:R-:W-:Y:S01]  /*26b0*/  UMOV UR29, UR44 ;  /* 0x0000002c001d7c82 */ /* 0x000fe20008000000 */
[----:B------:R-:W-:Y:S01]  /*26c0*/  UMOV UR9, UR41 ;  /* 0x0000002900097c82 */ /* 0x000fe20008000000 */
[----:B------:R4:W-:Y:S01]  /*26d0*/  UTMALDG.3D.MULTICAST [UR32], [UR12], UR5, desc[UR48] ;  /* 0x000030200c0073b4 */ /* 0x0009e20008011805 */
[----:B------:R1:W-:Y:S01]  /*26e0*/  UTMALDG.4D.MULTICAST [UR24], [UR20], UR22, desc[UR48] ;  /* 0x00003018140073b4 */ /* 0x0003e20008019816 */
[----:B----4-:R-:W-:Y:S01]  /*26f0*/  UMOV UR12, UR28 ;  /* 0x0000001c000c7c82 */ /* 0x010fe20008000000 */
[----:B------:R-:W-:-:S02]  /*2700*/  UMOV UR13, UR44 ;  /* 0x0000002c000d7c82 */ /* 0x000fc40008000000 */
[----:B------:R1:W-:Y:S02]  /*2710*/  UTMALDG.4D.MULTICAST [UR8], [UR16], UR5, desc[UR48] ;  /* 0x00003008100073b4 */ /* 0x0003e40008019805 */
[----:B-1----:R-:W-:Y:S01]  /*2720*/  NOP ;  /* 0x0000000000007918 */ /* 0x002fe20000000000 */
.L_x_41:
[----:B------:R-:W-:Y:S05]  /*2730*/  BSYNC.RECONVERGENT B0 ;  /* 0x0000000000007941 */ /* 0x000fea0003800200 */
.L_x_40:
[----:B------:R-:W-:Y:S01]  /*2740*/  UIADD3 UR28, UPT, UPT, UR28, 0x1, URZ ;  /* 0x000000011c1c7890 */ /* 0x000fe2000fffe0ff */
[----:B------:R-:W-:-:S03]  /*2750*/  UMOV UR4, UR7 ;  /* 0x0000000700047c82 */ /* 0x000fc60008000000 */
[----:B------:R-:W-:-:S09]  /*2760*/  UISETP.NE.AND UP0, UPT, UR28, UR23, UPT ;  /* 0x000000171c00728c */ /* 0x000fd2000bf05270 */
[----:B------:R-:W-:Y:S05]  /*2770*/  BRA.U UP0, `(.L_x_42) ;  /* 0xfffffffd00047547 */ /* 0x000fea000b83ffff */
.L_x_34:
[C---:B------:R-:W-:Y:S01]  /*2780*/  LEA R3, R11.reuse, UR6, 0x3 ;  /* 0x000000060b037c11 */ /* 0x040fe2000f8e18ff */
[----:B------:R-:W-:Y:S01]  /*2790*/  NOP ;  /* 0x0000000000007918 */ /* 0x000fe20000000000 */
[----:B-1----:R-:W-:Y:S02]  /*27a0*/  SHF.L.U32 R0, R10, 0x1f, RZ ;  /* 0x0000001f0a007819 */ /* 0x002fe400000006ff */
[----:B------:R-:W-:Y:S02]  /*27b0*/  LEA R5, R11, UR6, 0x4 ;  /* 0x000000060b057c11 */ /* 0x000fe4000f8e20ff */
[----:B------:R-:W1:Y:S02]  /*27c0*/  SYNCS.PHASECHK.TRANS64.TRYWAIT P0, [R3+URZ+0x80], R0 ;  /* 0x00008000030075a7 */ /* 0x000e6400080011ff */
[----:B-1----:R-:W-:Y:S05]  /*27d0*/  @!P0 BRA `(.L_x_43) ;  /* 0x00000104008c8947 */ /* 0x002fea0003800000 */
.L_x_196:
[----:B------:R-:W4:Y:S01]  /*27e0*/  LDS.128 R4, [R5+0xe0] ;  /* 0x0000e00005047984 */ /* 0x000f220000000c00 */
[----:B------:R-:W-:Y:S01]  /*27f0*/  UISETP.GE.AND UP0, UPT, UR39, 0x1, UPT ;  /* 0x000000012700788c */ /* 0x000fe2000bf06270 */
[----:B------:R-:W-:Y:S01]  /*2800*/  @!PT LDS RZ, [RZ] ;  /* 0x00000000fffff984 */ /* 0x000fe20000000800 */
[----:B------:R-:W-:Y:S01]  /*2810*/  @!PT LDS RZ, [RZ] ;  /* 0x00000000fffff984 */ /* 0x000fe20000000800 */
[----:B------:R-:W-:Y:S01]  /*2820*/  @!PT LDS RZ, [RZ] ;  /* 0x00000000fffff984 */ /* 0x000fe20000000800 */
[----:B------:R-:W-:Y:S01]  /*2830*/  @!PT LDS RZ, [RZ] ;  /* 0x00000000fffff984 */ /* 0x000fe20000000800 */
[----:B------:R1:W-:Y:S06]  /*2840*/  MEMBAR.ALL.CTA ;  /* 0x0000000000007992 */ /* 0x0003ec0000008000 */
[----:B-1----:R-:W1:Y:S01]  /*2850*/  FENCE.VIEW.ASYNC.S ;  /* 0x00000000000073c6 */ /* 0x002e620000000000 */
[----:B----4-:R-:W-:-:S13]  /*2860*/  LOP3.LUT P0, RZ, R6, 0x1, RZ, 0xc0, !PT ;  /* 0x0000000106ff7812 */ /* 0x010fda000780c0ff */
[----:B-1----:R-:W-:Y:S01]  /*2870*/  VOTEU.ANY UP1, P0 ;  /* 0x0000000000ff7886 */ /* 0x002fe20000020100 */
[----:B------:R-:W-:-:S13]  /*2880*/  PLOP3.LUT P0, PT, PT, PT, UP1, 0x80, 0x8 ;  /* 0x000000000008781c */ /* 0x000fda0003f0f018 */
[----:B------:R-:W-:Y:S02]  /*2890*/  @P0 LOP3.LUT R0, R5, 0xffff, RZ, 0xc0, !PT ;  /* 0x0000ffff05000812 */ /* 0x000fe400078ec0ff */
[----:B--2---:R-:W-:Y:S02]  /*28a0*/  @P0 MOV R2, R4 ;  /* 0x0000000400020202 */ /* 0x004fe40000000f00 */
[----:B------:R-:W-:Y:S01]  /*28b0*/  @P0 R2UR UR5, R0 ;  /* 0x00000000000502ca */ /* 0x000fe200000e0000 */
[----:B------:R-:W-:Y:S01]  /*28c0*/  VIADD R0, R3, 0x90 ;  /* 0x0000009003007836 */ /* 0x000fe20000000000 */
[----:B------:R-:W-:Y:S02]  /*28d0*/  @P0 SHF.R.U32.HI R4, RZ, 0x10, R5 ;  /* 0x00000010ff040819 */ /* 0x000fe40000011605 */
[----:B------:R-:W-:Y:S02]  /*28e0*/  @P0 R2UR UR8, R2 ;  /* 0x00000000020802ca */ /* 0x000fe400000e0000 */
[----:B------:R-:W-:-:S02]  /*28f0*/  PRMT R0, RZ, 0x654, R0 ;  /* 0x00000654ff007816 */ /* 0x000fc40000000000 */
[----:B------:R-:W-:Y:S02]  /*2900*/  @P0 R2UR UR4, R4 ;  /* 0x00000000040402ca */ /* 0x000fe400000e0000 */
[----:B------:R1:W-:Y:S03]  /*2910*/  SYNCS.ARRIVE.TRANS64.RED.A1T0 RZ, [R0+URZ], RZ ;  /* 0x000000ff00ff79a7 */ /* 0x0003e600081004ff */
[----:B------:R-:W-:-:S04]  /*2920*/  @UP1 UMOV UR57, UR5 ;  /* 0x0000000500391c82 */ /* 0x000fc80008000000 */
[----:B------:R-:W-:-:S04]  /*2930*/  @UP1 UMOV UR58, UR8 ;  /* 0x00000008003a1c82 */ /* 0x000fc80008000000 */
[----:B------:R-:W-:Y:S01]  /*2940*/  @UP1 UMOV UR44, UR4 ;  /* 0x00000004002c1c82 */ /* 0x000fe20008000000 */
[----:B------:R-:W-:Y:S05]  /*2950*/  BRA.U !UP0, `(.L_x_44) ;  /* 0x0000000108d47547 */ /* 0x000fea000b800000 */
[----:B------:R-:W2:Y:S01]  /*2960*/  LDCU.128 UR20, c[0x0][0xf10] ;  /* 0x0001e200ff1477ac */ /* 0x000ea20008000c00 */
[----:B------:R-:W4:Y:S01]  /*2970*/  LDCU UR11, c[0x0][0xf20] ;  /* 0x0001e400ff0b77ac */ /* 0x000f220008000800 */
[----:B------:R-:W3:Y:S01]  /*2980*/  LDCU UR19, c[0x0][0xf0c] ;  /* 0x0001e180ff1377ac */ /* 0x000ee20008000800 */
[----:B------:R-:W1:Y:S01]  /*2990*/  LDCU.64 UR12, c[0x0][0xf28] ;  /* 0x0001e500ff0c77ac */ /* 0x000e620008000a00 */
[----:B------:R-:W-:Y:S02]  /*29a0*/  UISETP.NE.AND UP3, UPT, UR39, 0x1, UPT ;  /* 0x000000012700788c */ /* 0x000fe4000bf65270 */
[----:B--2---:R-:W-:Y:S02]  /*29b0*/  UIMAD.WIDE.U32 UR8, UR59, UR23, URZ ;  /* 0x000000173b0872a5 */ /* 0x004fe4000f8e00ff */
[----:B------:R-:W-:Y:S02]  /*29c0*/  UIMAD.WIDE.U32 UR4, UR60, UR20, URZ ;  /* 0x000000143c0472a5 */ /* 0x000fe4000f8e00ff */
[----:B------:R-:W-:-:S02]  /*29d0*/  UISETP.NE.AND UP0, UPT, UR22, 0x1, UPT ;  /* 0x000000011600788c */ /* 0x000fc4000bf05270 */
[----:B------:R-:W-:Y:S01]  /*29e0*/  UIMAD.WIDE.U32 UR24, UR57, UR23, URZ ;  /* 0x00000017391872a5 */ /* 0x000fe2000f8e00ff */
[----:B------:R-:W-:Y:S02]  /*29f0*/  UMOV UR8, UR9 ;  /* 0x0000000900087c82 */ /* 0x000fe40008000000 */
[----:B------:R-:W-:Y:S01]  /*2a00*/  UMOV UR4, UR5 ;  /* 0x0000000500047c82 */ /* 0x000fe20008000000 */
[----:B----4-:R-:W-:Y:S02]  /*2a10*/  USHF.R.U32.HI UR8, URZ, UR11, UR8 ;  /* 0x0000000bff087299 */ /* 0x010fe40008011608 */
[----:B---3--:R-:W-:Y:S02]  /*2a20*/  UISETP.NE.AND UP2, UPT, UR19, 0x1, UPT ;  /* 0x000000011300788c */ /* 0x008fe4000bf45270 */
[----:B------:R-:W-:Y:S02]  /*2a30*/  USHF.R.U32.HI UR4, URZ, UR21, UR4 ;  /* 0x00000015ff047299 */ /* 0x000fe40008011604 */
[----:B------:R-:W-:-:S02]  /*2a40*/  USEL UR5, UR59, UR8, !UP0 ;  /* 0x000000083b057287 */ /* 0x000fc4000c000000 */
[----:B------:R-:W-:Y:S02]  /*2a50*/  USEL UR8, UR60, UR4, !UP2 ;  /* 0x000000043c087287 */ /* 0x000fe4000d000000 */
[----:B-1----:R-:W-:Y:S01]  /*2a60*/  UIMAD.WIDE.U32 UR14, UR5, UR12, URZ ;  /* 0x0000000c050e72a5 */ /* 0x002fe2000f8e00ff */
[----:B------:R-:W-:Y:S01]  /*2a70*/  UMOV UR4, UR25 ;  /* 0x0000001900047c82 */ /* 0x000fe20008000000 */
[----:B------:R-:W-:Y:S02]  /*2a80*/  UIMAD.WIDE.U32 UR16, UR58, UR20, URZ ;  /* 0x000000143a1072a5 */ /* 0x000fe4000f8e00ff */
[----:B------:R-:W-:-:S03]  /*2a90*/  UIMAD.WIDE.U32 UR24, UR8, UR12, URZ ;  /* 0x0000000c081872a5 */ /* 0x000fc6000f8e00ff */
[----:B------:R-:W-:Y:S01]  /*2aa0*/  UMOV UR14, UR15 ;  /* 0x0000000f000e7c82 */ /* 0x000fe20008000000 */
[----:B------:R-:W-:Y:S02]  /*2ab0*/  USHF.R.U32.HI UR4, URZ, UR11, UR4 ;  /* 0x0000000bff047299 */ /* 0x000fe40008011604 */
[----:B------:R-:W-:Y:S01]  /*2ac0*/  @UP3 USHF.R.U32.HI UR5, URZ, UR13, UR14 ;  /* 0x0000000dff053299 */ /* 0x000fe2000801160e */
[----:B------:R-:W-:Y:S01]  /*2ad0*/  UMOV UR16, UR17 ;  /* 0x0000001100107c82 */ /* 0x000fe20008000000 */
[----:B------:R-:W-:Y:S01]  /*2ae0*/  UMOV UR24, UR25 ;  /* 0x0000001900187c82 */ /* 0x000fe20008000000 */
[----:B------:R-:W-:Y:S02]  /*2af0*/  USHF.R.U32.HI UR21, URZ, UR21, UR16 ;  /* 0x00000015ff157299 */ /* 0x000fe40008011610 */
[----:B------:R-:W-:Y:S02]  /*2b00*/  USEL UR4, UR57, UR4, !UP0 ;  /* 0x0000000439047287 */ /* 0x000fe4000c000000 */
[----:B------:R-:W-:-:S02]  /*2b10*/  @UP3 USHF.R.U32.HI UR8, URZ, UR13, UR24 ;  /* 0x0000000dff083299 */ /* 0x000fc40008011618 */
[----:B------:R-:W-:Y:S02]  /*2b20*/  UIMAD UR9, UR39, UR5, URZ ;  /* 0x00000005270972a4 */ /* 0x000fe4000f8e02ff */
[----:B------:R-:W-:Y:S02]  /*2b30*/  USEL UR5, UR58, UR21, !UP2 ;  /* 0x000000153a057287 */ /* 0x000fe4000d000000 */
[----:B------:R-:W-:Y:S02]  /*2b40*/  UIMAD UR11, UR39, UR8, URZ ;  /* 0x00000008270b72a4 */ /* 0x000fe4000f8e02ff */
[----:B------:R-:W-:Y:S02]  /*2b50*/  UISETP.GE.AND UP0, UPT, UR4, UR9, UPT ;  /* 0x000000090400728c */ /* 0x000fe4000bf06270 */
[----:B------:R-:W-:Y:S02]  /*2b60*/  UIMAD.WIDE.U32 UR16, UR4, UR12, URZ ;  /* 0x0000000c041072a5 */ /* 0x000fe4000f8e00ff */
[----:B------:R-:W-:-:S02]  /*2b70*/  UISETP.GE.OR UP0, UPT, UR5, UR11, UP0 ;  /* 0x0000000b0500728c */ /* 0x000fc40008706670 */
[----:B------:R-:W-:Y:S02]  /*2b80*/  UIMAD.WIDE.U32 UR14, UR5, UR12, URZ ;  /* 0x0000000c050e72a5 */ /* 0x000fe4000f8e00ff */
[----:B------:R-:W-:Y:S01]  /*2b90*/  UIADD3 UR12, UPT, UPT, -UR4, URZ, URZ ;  /* 0x000000ff040c7290 */ /* 0x000fe2000fffe1ff */
[----:B------:R-:W-:Y:S02]  /*2ba0*/  UMOV UR11, UR17 ;  /* 0x00000011000b7c82 */ /* 0x000fe40008000000 */
[----:B------:R-:W-:Y:S02]  /*2bb0*/  USHF.R.U32.HI UR11, URZ, UR13, UR11 ;  /* 0x0000000dff0b7299 */ /* 0x000fe4000801160b */
[----:B------:R-:W-:Y:S02]  /*2bc0*/  UIMAD UR57, UR22, UR12, UR57 ;  /* 0x0000000c163972a4 */ /* 0x000fe4000f8e0239 */
[----:B------:R-:W-:Y:S01]  /*2bd0*/  USEL UR11, UR4, UR11, !UP3 ;  /* 0x0000000b040b7287 */ /* 0x000fe2000d800000 */
[----:B------:R-:W-:-:S02]  /*2be0*/  @!UP0 UMOV UR9, UR15 ;  /* 0x0000000f00098c82 */ /* 0x000fc40008000000 */
[----:B------:R-:W-:Y:S02]  /*2bf0*/  @!UP0 USHF.R.U32.HI UR9, URZ, UR13, UR9 ;  /* 0x0000000dff098299 */ /* 0x000fe40008011609 */
[----:B------:R-:W-:Y:S02]  /*2c00*/  UIADD3 UR12, UPT, UPT, -UR11, URZ, URZ ;  /* 0x000000ff0b0c7290 */ /* 0x000fe4000fffe1ff */
[----:B------:R-:W-:Y:S02]  /*2c10*/  @!UP0 USEL UR9, UR5, UR9, !UP3 ;  /* 0x0000000905098287 */ /* 0x000fe4000d800000 */
[----:B------:R-:W-:Y:S02]  /*2c20*/  UIMAD UR12, UR39, UR12, UR4 ;  /* 0x0000000c270c72a4 */ /* 0x000fe4000f8e0204 */
[----:B------:R-:W-:Y:S02]  /*2c30*/  @!UP0 UIADD3 UR11, UPT, UPT, UR11, -UR9, URZ ;  /* 0x800000090b0b8290 */ /* 0x000fe4000fffe0ff */
[----:B------:R-:W-:-:S02]  /*2c40*/  @!UP0 UIMAD UR9, UR12, UR8, UR9 ;  /* 0x000000080c0982a4 */ /* 0x000fc4000f8e0209 */
[----:B------:R-:W-:Y:S02]  /*2c50*/  UIADD3 UR13, UPT, UPT, -UR5, URZ, URZ ;  /* 0x000000ff050d7290 */ /* 0x000fe4000fffe1ff */
[----:B------:R-:W-:Y:S02]  /*2c60*/  @!UP0 UIMAD UR4, UR39, UR11, UR5 ;  /* 0x0000000b270482a4 */ /* 0x000fe4000f8e0205 */
[----:B------:R-:W-:Y:S01]  /*2c70*/  UIMAD UR8, UR19, UR13, UR58 ;  /* 0x0000000d130872a4 */ /* 0x000fe2000f8e023a */
[----:B------:R-:W-:Y:S01]  /*2c80*/  @!UP0 UMOV UR5, UR9 ;  /* 0x0000000900058c82 */ /* 0x000fe20008000000 */
[----:B------:R-:W-:Y:S02]  /*2c90*/  UIMAD UR57, UR4, UR22, UR57 ;  /* 0x00000016043972a4 */ /* 0x000fe4000f8e0239 */
[----:B------:R-:W-:-:S12]  /*2ca0*/  UIMAD UR58, UR5, UR19, UR8 ;  /* 0x00000013053a72a4 */ /* 0x000fd8000f8e0208 */
.L_x_44:
[----:B------:R-:W2:Y:S02]  /*2cb0*/  LDCU UR4, c[0x0][0xf30] ;  /* 0x0001e600ff0477ac */ /* 0x000ea40008000800 */
[----:B--2---:R-:W-:-:S09]  /*2cc0*/  UISETP.NE.AND UP0, UPT, UR4, 0x1, UPT ;  /* 0x000000010400788c */ /* 0x004fd2000bf05270 */
[----:B------:R-:W-:Y:S05]  /*2cd0*/  BRA.U UP0, `(.L_x_45) ;  /* 0x0000000100447547 */ /* 0x000fea000b800000 */
[----:B------:R-:W2:Y:S01]  /*2ce0*/  LDCU.128 UR12, c[0x0][0xf10] ;  /* 0x0001e200ff0c77ac */ /* 0x000ea20008000c00 */
[----:B------:R-:W4:Y:S01]  /*2cf0*/  LDCU UR11, c[0x0][0xf0c] ;  /* 0x0001e180ff0b77ac */ /* 0x000f220008000800 */
[----:B------:R-:W1:Y:S01]  /*2d00*/  LDCU UR16, c[0x0][0xf20] ;  /* 0x0001e400ff1077ac */ /* 0x000e620008000800 */
[----:B--2---:R-:W-:Y:S02]  /*2d10*/  UIMAD.WIDE.U32 UR8, UR58, UR12, URZ ;  /* 0x0000000c3a0872a5 */ /* 0x004fe4000f8e00ff */
[----:B------:R-:W-:Y:S02]  /*2d20*/  UIMAD.WIDE.U32 UR4, UR57, UR15, URZ ;  /* 0x0000000f390472a5 */ /* 0x000fe4000f8e00ff */
[----:B----4-:R-:W-:Y:S02]  /*2d30*/  UISETP.NE.AND UP2, UPT, UR11, 0x1, UPT ;  /* 0x000000010b00788c */ /* 0x010fe4000bf45270 */
[----:B------:R-:W-:Y:S01]  /*2d40*/  UISETP.NE.AND UP0, UPT, UR14, 0x1, UPT ;  /* 0x000000010e00788c */ /* 0x000fe2000bf05270 */
[----:B------:R-:W-:-:S02]  /*2d50*/  UMOV UR8, UR9 ;  /* 0x0000000900087c82 */ /* 0x000fc40008000000 */
[----:B------:R-:W-:Y:S01]  /*2d60*/  UMOV UR4, UR5 ;  /* 0x0000000500047c82 */ /* 0x000fe20008000000 */
[----:B------:R-:W-:Y:S02]  /*2d70*/  USHF.R.U32.HI UR13, URZ, UR13, UR8 ;  /* 0x0000000dff0d7299 */ /* 0x000fe40008011608 */
[----:B-1----:R-:W-:Y:S02]  /*2d80*/  USHF.R.U32.HI UR4, URZ, UR16, UR4 ;  /* 0x00000010ff047299 */ /* 0x002fe40008011604 */
[----:B------:R-:W-:Y:S02]  /*2d90*/  USEL UR5, UR58, UR13, !UP2 ;  /* 0x0000000d3a057287 */ /* 0x000fe4000d000000 */
[----:B------:R-:W-:-:S04]  /*2da0*/  USEL UR4, UR57, UR4, !UP0 ;  /* 0x0000000439047287 */ /* 0x000fc8000c000000 */
[----:B------:R-:W-:Y:S02]  /*2db0*/  UIADD3 UR8, UPT, UPT, UR5, -UR4, URZ ;  /* 0x8000000405087290 */ /* 0x000fe4000fffe0ff */
[----:B------:R-:W-:Y:S02]  /*2dc0*/  UIADD3 UR4, UPT, UPT, -UR5, UR4, URZ ;  /* 0x0000000405047290 */ /* 0x000fe4000fffe1ff */
[----:B------:R-:W-:Y:S02]  /*2dd0*/  UIMAD UR57, UR8, UR14, UR57 ;  /* 0x0000000e083972a4 */ /* 0x000fe4000f8e0239 */
[----:B------:R-:W-:-:S12]  /*2de0*/  UIMAD UR58, UR4, UR11, UR58 ;  /* 0x0000000b043a72a4 */ /* 0x000fd8000f8e023a */
.L_x_45:
[----:B------:R-:W-:Y:S01]  /*2df0*/  VIADD R11, R11, 0x1 ;  /* 0x000000010b0b7836 */ /* 0x000fe20000000000 */
[----:B------:R-:W-:Y:S02]  /*2e00*/  R2UR UR5, R182 ;  /* 0x00000000b60572ca */ /* 0x000fe400000e0000 */
[----:B------:R-:W-:Y:S02]  /*2e10*/  R2UR UR4, R183 ;  /* 0x00000000b70472ca */ /* 0x000fe400000e0000 */
[C---:B------:R-:W-:Y:S02]  /*2e20*/  ISETP.NE.AND P0, PT, R11.reuse, 0x2, PT ;  /* 0x000000020b00780c */ /* 0x040fe40003f05270 */
[----:B------:R-:W-:Y:S02]  /*2e30*/  PLOP3.LUT P2, PT, PT, PT, PT, 0x80, 0x8 ;  /* 0x000000000008781c */ /* 0x000fe40003f4f070 */
[----:B------:R-:W-:Y:S02]  /*2e40*/  SEL R3, RZ, 0x1, P0 ;  /* 0x00000001ff037807 */ /* 0x000fe40000000000 */
[----:B------:R-:W-:-:S02]  /*2e50*/  SEL R11, R11, RZ, P0 ;  /* 0x000000ff0b0b7207 */ /* 0x000fc40000000000 */
[----:B------:R-:W-:Y:S01]  /*2e60*/  LOP3.LUT R10, R10, R3, RZ, 0x3c, !PT ;  /* 0x000000030a0a7212 */ /* 0x000fe200078e3cff */
[----:B------:R-:W-:Y:S02]  /*2e70*/  UIADD3 UR20, UPT, UPT, UR57, UR5, URZ ;  /* 0x0000000539147290 */ /* 0x000fe4000fffe0ff */
[----:B------:R-:W-:Y:S01]  /*2e80*/  UIADD3 UR19, UPT, UPT, UR58, UR4, URZ ;  /* 0x000000043a137290 */ /* 0x000fe2000fffe0ff */
[----:B------:R-:W-:Y:S11]  /*2e90*/  BRA.U UP1, `(.L_x_46) ;  /* 0xffffffed01b07547 */ /* 0x000ff6000b83ffff */
[----:B------:R-:W-:Y:S01]  /*2ea0*/  UIADD3 UR8, UPT, UPT, UR6, 0x18, URZ ;  /* 0x0000001806087890 */ /* 0x000fe2000fffe0ff */
[----:B------:R-:W-:-:S03]  /*2eb0*/  SHF.L.U32 R3, R12, 0x1f, RZ ;  /* 0x0000001f0c037819 */ /* 0x000fc600000006ff */
[----:B------:R-:W-:-:S09]  /*2ec0*/  ULEA UR4, UR7, UR8, 0x3 ;  /* 0x0000000807047291 */ /* 0x000fd2000f8e18ff */
[----:B------:R-:W2:Y:S02]  /*2ed0*/  SYNCS.PHASECHK.TRANS64.TRYWAIT P0, [UR4], R3 ;  /* 0x00000003ff0075a7 */ /* 0x000ea40008001104 */
[----:B--2---:R-:W-:Y:S05]  /*2ee0*/  @!P0 BRA `(.L_x_47) ;  /* 0x000000fc00dc8947 */ /* 0x004fea0003800000 */
.L_x_198:
[----:B------:R-:W-:-:S04]  /*2ef0*/  UIADD3 UR4, UPT, UPT, UR7, 0x1, URZ ;  /* 0x0000000107047890 */ /* 0x000fc8000fffe0ff */
[----:B------:R-:W-:-:S04]  /*2f00*/  UISETP.NE.AND UP0, UPT, UR4, 0x3, UPT ;  /* 0x000000030400788c */ /* 0x000fc8000bf05270 */
[----:B------:R-:W-:Y:S02]  /*2f10*/  USEL UR6, URZ, 0x1, UP0 ;  /* 0x00000001ff067887 */ /* 0x000fe40008000000 */
[----:B------:R-:W-:-:S04]  /*2f20*/  USEL UR4, UR4, URZ, UP0 ;  /* 0x000000ff04047287 */ /* 0x000fc80008000000 */
[----:B------:R-:W-:Y:S01]  /*2f30*/  ULEA UR5, UR4, UR8, 0x3 ;  /* 0x0000000804057291 */ /* 0x000fe2000f8e18ff */
[----:B------:R-:W-:-:S04]  /*2f40*/  LOP3.LUT R12, R12, UR6, RZ, 0x3c, !PT ;  /* 0x000000060c0c7c12 */ /* 0x000fc8000f8e3cff */
[----:B-1----:R-:W-:-:S04]  /*2f50*/  SHF.L.U32 R3, R12, 0x1f, RZ ;  /* 0x0000001f0c037819 */ /* 0x002fc800000006ff */
[----:B------:R-:W1:Y:S02]  /*2f60*/  SYNCS.PHASECHK.TRANS64.TRYWAIT P0, [UR5], R3 ;  /* 0x00000003ff0075a7 */ /* 0x000e640008001105 */
[----:B-1----:R-:W-:Y:S05]  /*2f70*/  @!P0 BRA `(.L_x_48) ;  /* 0x000000fc00d08947 */ /* 0x002fea0003800000 */
.L_x_200:
[----:B------:R-:W-:-:S04]  /*2f80*/  UIADD3 UR4, UPT, UPT, UR4, 0x1, URZ ;  /* 0x0000000104047890 */ /* 0x000fc8000fffe0ff */
[----:B------:R-:W-:-:S04]  /*2f90*/  UISETP.NE.AND UP0, UPT, UR4, 0x3, UPT ;  /* 0x000000030400788c */ /* 0x000fc8000bf05270 */
[----:B------:R-:W-:Y:S02]  /*2fa0*/  USEL UR5, URZ, 0x1, UP0 ;  /* 0x00000001ff057887 */ /* 0x000fe40008000000 */
[----:B------:R-:W-:-:S04]  /*2fb0*/  USEL UR4, UR4, URZ, UP0 ;  /* 0x000000ff04047287 */ /* 0x000fc80008000000 */
[----:B------:R-:W-:Y:S01]  /*2fc0*/  ULEA UR4, UR4, UR8, 0x3 ;  /* 0x0000000804047291 */ /* 0x000fe2000f8e18ff */
[----:B-1----:R-:W-:-:S04]  /*2fd0*/  LOP3.LUT R3, R12, UR5, RZ, 0x3c, !PT ;  /* 0x000000050c037c12 */ /* 0x002fc8000f8e3cff */
[----:B------:R-:W-:Y:S01]  /*2fe0*/  SHF.L.U32 R3, R3, 0x1f, RZ ;  /* 0x0000001f03037819 */ /* 0x000fe200000006ff */
[----:B------:R-:W-:-:S07]  /*2ff0*/  IMAD.U32 R0, RZ, RZ, UR4 ;  /* 0x00000004ff007e24 */ /* 0x000fce000f8e00ff */
.L_x_49:
[----:B-1----:R1:W2:Y:S02]  /*3000*/  SYNCS.PHASECHK.TRANS64.TRYWAIT P0, [R0+URZ], R3 ;  /* 0x00000003000075a7 */ /* 0x0022a400080011ff */
[----:B--2---:R-:W-:Y:S05]  /*3010*/  @!P0 NANOSLEEP.SYNCS 0x989680 ;  /* 0x009896800000895d */ /* 0x004fea0003900000 */
[----:B------:R-:W2:Y:S02]  /*3020*/  @!P0 SYNCS.PHASECHK.TRANS64 P0, [R0+URZ], R3 ;  /* 0x00000003000085a7 */ /* 0x000ea400080010ff */
[----:B--2---:R-:W-:Y:S05]  /*3030*/  @P0 EXIT ;  /* 0x000000000000094d */ /* 0x004fea0003800000 */
[----:B------:R-:W-:Y:S05]  /*3040*/  BRA `(.L_x_49) ;  /* 0xfffffffc00ec7947 */ /* 0x000fea000383ffff */
.L_x_22:
[----:B------:R-:W1:Y:S02]  /*3050*/  S2UR UR4, SR_CgaCtaId ;  /* 0x00000000000479c3 */ /* 0x000e640000008800 */
[----:B-1----:R-:W-:-:S04]  /*3060*/  UISETP.NE.AND UP0, UPT, UR4, URZ, UPT ;  /* 0x000000ff0400728c */ /* 0x002fc8000bf05270 */
[----:B------:R-:W-:-:S09]  /*3070*/  UISETP.NE.OR UP0, UPT, UR21, 0x1, UP0 ;  /* 0x000000011500788c */ /* 0x000fd20008705670 */
[----:B------:R-:W-:Y:S05]  /*3080*/  BRA.U UP0, `(.L_x_50) ;  /* 0x00000005004c7547 */ /* 0x000fea000b800000 */
[----:B------:R-:W1:Y:S01]  /*3090*/  S2UR UR5, SR_CgaCtaId ;  /* 0x00000000000579c3 */ /* 0x000e620000008800 */
[----:B------:R-:W-:Y:S01]  /*30a0*/  UMOV UR4, 0x400 ;  /* 0x0000040000047882 */ /* 0x000fe20000000000 */
[----:B------:R-:W-:Y:S01]  /*30b0*/  ISETP.GE.U32.AND P2, PT, R0, 0x10, PT ;  /* 0x000000100000780c */ /* 0x000fe20003f46070 */
[----:B------:R-:W-:Y:S01]  /*30c0*/  IMAD.MOV.U32 R12, RZ, RZ, 0x1 ;  /* 0x00000001ff0c7424 */ /* 0x000fe200078e00ff */
[----:B------:R-:W-:Y:S02]  /*30d0*/  CS2R R10, SRZ ;  /* 0x00000000000a7805 */ /* 0x000fe4000001ff00 */
[----:B------:R-:W-:Y:S01]  /*30e0*/  CS2R R8, SRZ ;  /* 0x0000000000087805 */ /* 0x000fe2000001ff00 */
[----:B-1----:R-:W-:-:S03]  /*30f0*/  ULEA UR6, UR5, UR4, 0x18 ;  /* 0x0000000405067291 */ /* 0x002fc6000f8ec0ff */
[----:B------:R-:W-:-:S09]  /*3100*/  UMOV UR5, URZ ;  /* 0x000000ff00057c82 */ /* 0x000fd20008000000 */
.L_x_54:
[----:B------:R-:W-:Y:S02]  /*3110*/  LEA R2, R8, UR6, 0x3 ;  /* 0x0000000608027c11 */ /* 0x000fe4000f8e18ff */
[----:B------:R-:W-:-:S03]  /*3120*/  SHF.L.U32 R5, R9, 0x1f, RZ ;  /* 0x0000001f09057819 */ /* 0x000fc600000006ff */
[----:B------:R-:W-:Y:S01]  /*3130*/  VIADD R4, R2, 0xc0 ;  /* 0x000000c002047836 */ /* 0x000fe20000000000 */
[----:B------:R-:W1:Y:S02]  /*3140*/  SYNCS.PHASECHK.TRANS64.TRYWAIT P0, [R2+URZ+0xb0], R5 ;  /* 0x0000b005020075a7 */ /* 0x000e6400080011ff */
[----:B-1----:R-:W-:Y:S05]  /*3150*/  @!P0 BRA `(.L_x_51) ;  /* 0x000000fc00708947 */ /* 0x002fea0003800000 */
.L_x_201:
[----:B------:R-:W-:Y:S01]  /*3160*/  ULEA UR4, UR5, UR6, 0x3 ;  /* 0x0000000605047291 */ /* 0x000fe2000f8e18ff */
[----:B------:R-:W-:Y:S02]  /*3170*/  PRMT R4, RZ, 0x654, R4 ;  /* 0x00000654ff047816 */ /* 0x000fe40000000004 */
[----:B-1----:R-:W-:Y:S01]  /*3180*/  SHF.L.U32 R5, R12, 0x1f, RZ ;  /* 0x0000001f0c057819 */ /* 0x002fe200000006ff */
[----:B------:R-:W-:Y:S01]  /*3190*/  UIADD3 UR7, UPT, UPT, UR4, 0x80, URZ ;  /* 0x0000008004077890 */ /* 0x000fe2000fffe0ff */
[----:B------:R1:W-:Y:S05]  /*31a0*/  SYNCS.ARRIVE.TRANS64.RED.A1T0 RZ, [R4+URZ], RZ ;  /* 0x000000ff04ff79a7 */ /* 0x0003ea00081004ff */
[----:B------:R-:W-:Y:S01]  /*31b0*/  IMAD.U32 R7, RZ, RZ, UR7 ;  /* 0x00000007ff077e24 */ /* 0x000fe2000f8e00ff */
[----:B------:R-:W2:Y:S04]  /*31c0*/  SYNCS.PHASECHK.TRANS64.TRYWAIT P0, [UR4+0x90], R5 ;  /* 0x00009005ff0075a7 */ /* 0x000ea80008001104 */
[----:B------:R-:W-:Y:S01]  /*31d0*/  PRMT R6, R0, 0x654, R7 ;  /* 0x0000065400067816 */ /* 0x000fe20000000007 */
[----:B-1----:R-:W-:Y:S01]  /*31e0*/  @!P2 IMAD.MOV.U32 R4, RZ, RZ, 0x10 ;  /* 0x00000010ff04a424 */ /* 0x002fe200078e00ff */
[----:B--2---:R-:W-:Y:S06]  /*31f0*/  @!P0 BRA `(.L_x_52) ;  /* 0x000000fc005c8947 */ /* 0x004fec0003800000 */
.L_x_203:
[----:B------:R-:W-:Y:S01]  /*3200*/  ULEA UR8, UR5, UR6, 0x4 ;  /* 0x0000000605087291 */ /* 0x000fe2000f8e20ff */
[----:B------:R-:W-:Y:S01]  /*3210*/  SEL R3, R6, R3, !P2 ;  /* 0x0000000306037207 */ /* 0x000fe20005000000 */
[----:B------:R-:W-:Y:S01]  /*3220*/  UIADD3 UR9, UPT, UPT, UR4, 0x80, URZ ;  /* 0x0000008004097890 */ /* 0x000fe2000fffe0ff */
[----:B-1----:R-:W-:Y:S01]  /*3230*/  LEA R2, R11, UR6, 0x3 ;  /* 0x000000060b027c11 */ /* 0x002fe2000f8e18ff */
[----:B------:R-:W-:Y:S01]  /*3240*/  UIADD3 UR8, UPT, UPT, UR8, 0xe0, URZ ;  /* 0x000000e008087890 */ /* 0x000fe2000fffe0ff */
[----:B------:R-:W-:Y:S01]  /*3250*/  SHF.L.U32 R5, R10, 0x1f, RZ ;  /* 0x0000001f0a057819 */ /* 0x000fe200000006ff */
[----:B------:R1:W-:Y:S01]  /*3260*/  @!P2 SYNCS.ARRIVE.TRANS64.RED RZ, [R3+URZ], R4 ;  /* 0x0000000403ffa9a7 */ /* 0x0003e200080004ff */
[----:B------:R-:W-:Y:S01]  /*3270*/  UIADD3 UR4, UPT, UPT, UR5, 0x1, URZ ;  /* 0x0000000105047890 */ /* 0x000fe2000fffe0ff */
[----:B------:R-:W-:-:S03]  /*3280*/  VIADD R8, R8, 0x1 ;  /* 0x0000000108087836 */ /* 0x000fc60000000000 */
[----:B------:R-:W-:Y:S02]  /*3290*/  UISETP.NE.AND UP0, UPT, UR4, 0x2, UPT ;  /* 0x000000020400788c */ /* 0x000fe4000bf05270 */
[----:B------:R-:W-:Y:S06]  /*32a0*/  UGETNEXTWORKID.BROADCAST [UR8], [UR9] ;  /* 0x00000000080073ca */ /* 0x000fec0008000100 */
[----:B------:R-:W-:Y:S01]  /*32b0*/  USEL UR7, URZ, 0x1, UP0 ;  /* 0x00000001ff077887 */ /* 0x000fe20008000000 */
[----:B------:R-:W-:Y:S01]  /*32c0*/  ISETP.NE.AND P0, PT, R8, 0x2, PT ;  /* 0x000000020800780c */ /* 0x000fe20003f05270 */
[----:B------:R-:W-:Y:S01]  /*32d0*/  USEL UR5, UR4, URZ, UP0 ;  /* 0x000000ff04057287 */ /* 0x000fe20008000000 */
[----:B------:R-:W2:Y:S03]  /*32e0*/  SYNCS.PHASECHK.TRANS64.TRYWAIT P1, [R2+URZ+0x80], R5 ;  /* 0x00008005020075a7 */ /* 0x000ea600080211ff */
[----:B------:R-:W-:Y:S01]  /*32f0*/  LOP3.LUT R12, R12, UR7, RZ, 0x3c, !PT ;  /* 0x000000070c0c7c12 */ /* 0x000fe2000f8e3cff */
[----:B-12---:R-:W-:Y:S07]  /*3300*/  @!P1 BRA `(.L_x_53) ;  /* 0x000000fc00309947 */ /* 0x006fee0003800000 */
.L_x_204:
[C---:B------:R-:W-:Y:S01]  /*3310*/  LEA R4, R11.reuse, UR6, 0x4 ;  /* 0x000000060b047c11 */ /* 0x040fe2000f8e20ff */
[----:B-1----:R-:W-:Y:S01]  /*3320*/  VIADD R2, R2, 0x90 ;  /* 0x0000009002027836 */ /* 0x002fe20000000000 */
[----:B------:R-:W-:Y:S01]  /*3330*/  SEL R8, R8, RZ, P0 ;  /* 0x000000ff08087207 */ /* 0x000fe20000000000 */
[----:B------:R-:W-:-:S03]  /*3340*/  VIADD R11, R11, 0x1 ;  /* 0x000000010b0b7836 */ /* 0x000fc60000000000 */
[----:B------:R-:W1:Y:S01]  /*3350*/  LDS.128 R4, [R4+0xe0] ;  /* 0x0000e00004047984 */ /* 0x000e620000000c00 */
[----:B------:R-:W-:Y:S02]  /*3360*/  PRMT R2, RZ, 0x654, R2 ;  /* 0x00000654ff027816 */ /* 0x000fe40000000002 */
[C---:B------:R-:W-:Y:S01]  /*3370*/  ISETP.NE.AND P1, PT, R11.reuse, 0x2, PT ;  /* 0x000000020b00780c */ /* 0x040fe20003f25270 */
[----:B------:R-:W-:Y:S01]  /*3380*/  @!PT LDS RZ, [RZ] ;  /* 0x00000000fffff984 */ /* 0x000fe20000000800 */
[----:B------:R-:W-:Y:S01]  /*3390*/  @!PT LDS RZ, [RZ] ;  /* 0x00000000fffff984 */ /* 0x000fe20000000800 */
[----:B------:R-:W-:Y:S01]  /*33a0*/  @!PT LDS RZ, [RZ] ;  /* 0x00000000fffff984 */ /* 0x000fe20000000800 */
[----:B------:R-:W-:Y:S01]  /*33b0*/  @!PT LDS RZ, [RZ] ;  /* 0x00000000fffff984 */ /* 0x000fe20000000800 */
[----:B------:R2:W-:Y:S06]  /*33c0*/  MEMBAR.ALL.CTA ;  /* 0x0000000000007992 */ /* 0x0005ec0000008000 */
[----:B--2---:R-:W2:Y:S01]  /*33d0*/  FENCE.VIEW.ASYNC.S ;  /* 0x00000000000073c6 */ /* 0x004ea20000000000 */
[----:B------:R-:W-:Y:S01]  /*33e0*/  SEL R11, R11, RZ, P1 ;  /* 0x000000ff0b0b7207 */ /* 0x000fe20000800000 */
[----:B--2---:R2:W-:Y:S01]  /*33f0*/  SYNCS.ARRIVE.TRANS64.RED.A1T0 RZ, [R2+URZ], RZ ;  /* 0x000000ff02ff79a7 */ /* 0x0045e200081004ff */
[----:B-1----:R-:W-:-:S02]  /*3400*/  LOP3.LUT P3, RZ, R6, 0x1, RZ, 0xc0, !PT ;  /* 0x0000000106ff7812 */ /* 0x002fc4000786c0ff */
[----:B------:R-:W-:-:S04]  /*3410*/  SEL R5, RZ, 0x1, P1 ;  /* 0x00000001ff057807 */ /* 0x000fc80000800000 */
[----:B------:R-:W-:Y:S02]  /*3420*/  LOP3.LUT R10, R10, R5, RZ, 0x3c, !PT ;  /* 0x000000050a0a7212 */ /* 0x000fe400078e3cff */
[----:B--2---:R-:W-:-:S04]  /*3430*/  SEL R2, RZ, 0x1, P0 ;  /* 0x00000001ff027807 */ /* 0x004fc80000000000 */
[----:B------:R-:W-:Y:S01]  /*3440*/  LOP3.LUT R9, R9, R2, RZ, 0x3c, !PT ;  /* 0x0000000209097212 */ /* 0x000fe200078e3cff */
[----:B------:R-:W-:Y:S06]  /*3450*/  @P3 BRA `(.L_x_54) ;  /* 0xfffffffc002c3947 */ /* 0x000fec000383ffff */
[----:B------:R-:W-:Y:S01]  /*3460*/  ULEA UR4, UR5, UR6, 0x3 ;  /* 0x0000000605047291 */ /* 0x000fe2000f8e18ff */
[----:B------:R-:W-:-:S08]  /*3470*/  SHF.L.U32 R3, R12, 0x1f, RZ ;  /* 0x0000001f0c037819 */ /* 0x000fd000000006ff */
[----:B------:R-:W1:Y:S02]  /*3480*/  SYNCS.PHASECHK.TRANS64 P0, [UR4+0x90], R3 ;  /* 0x00009003ff0075a7 */ /* 0x000e640008001004 */
[----:B-1----:R-:W-:Y:S05]  /*3490*/  @P0 BRA `(.L_x_55) ;  /* 0x0000000000080947 */ /* 0x002fea0003800000 */
[----:B------:R-:W1:Y:S02]  /*34a0*/  SYNCS.PHASECHK.TRANS64.TRYWAIT P0, [UR4+0x90], R3 ;  /* 0x00009003ff0075a7 */ /* 0x000e640008001104 */
[----:B-1----:R-:W-:Y:S05]  /*34b0*/  @!P0 BRA `(.L_x_56) ;  /* 0x000000f800d88947 */ /* 0x002fea0003800000 */
.L_x_55:
[----:B------:R-:W-:-:S04]  /*34c0*/  UIADD3 UR7, UPT, UPT, UR5, 0x1, URZ ;  /* 0x0000000105077890 */ /* 0x000fc8000fffe0ff */
[----:B------:R-:W-:-:S04]  /*34d0*/  UISETP.NE.AND UP0, UPT, UR7, 0x2, UPT ;  /* 0x000000020700788c */ /* 0x000fc8000bf05270 */
[----:B------:R-:W-:Y:S02]  /*34e0*/  USEL UR8, URZ, 0x1, UP0 ;  /* 0x00000001ff087887 */ /* 0x000fe40008000000 */
[----:B------:R-:W-:-:S04]  /*34f0*/  USEL UR7, UR7, URZ, UP0 ;  /* 0x000000ff07077287 */ /* 0x000fc80008000000 */
[----:B------:R-:W-:Y:S01]  /*3500*/  ULEA UR7, UR7, UR6, 0x3 ;  /* 0x0000000607077291 */ /* 0x000fe2000f8e18ff */
[----:B-1----:R-:W-:-:S04]  /*3510*/  LOP3.LUT R3, R12, UR8, RZ, 0x3c, !PT ;  /* 0x000000080c037c12 */ /* 0x002fc8000f8e3cff */
[----:B------:R-:W-:-:S04]  /*3520*/  SHF.L.U32 R0, R3, 0x1f, RZ ;  /* 0x0000001f03007819 */ /* 0x000fc800000006ff */
[----:B------:R-:W1:Y:S02]  /*3530*/  SYNCS.PHASECHK.TRANS64 P0, [UR7+0x90], R0 ;  /* 0x00009000ff0075a7 */ /* 0x000e640008001007 */
[----:B-1----:R-:W-:Y:S05]  /*3540*/  @P0 EXIT ;  /* 0x000000000000094d */ /* 0x002fea0003800000 */
[----:B------:R-:W-:Y:S02]  /*3550*/  SHF.L.U32 R3, R3, 0x1f, RZ ;  /* 0x0000001f03037819 */ /* 0x000fe400000006ff */
[----:B------:R-:W-:-:S07]  /*3560*/  MOV R0, UR7 ;  /* 0x0000000700007c02 */ /* 0x000fce0008000f00 */
.L_x_57:
[----:B-1----:R1:W2:Y:S02]  /*3570*/  SYNCS.PHASECHK.TRANS64.TRYWAIT P0, [R0+URZ+0x90], R3 ;  /* 0x00009003000075a7 */ /* 0x0022a400080011ff */
[----:B--2---:R-:W-:Y:S05]  /*3580*/  @!P0 NANOSLEEP.SYNCS 0x989680 ;  /* 0x009896800000895d */ /* 0x004fea0003900000 */
[----:B------:R-:W2:Y:S02]  /*3590*/  @!P0 SYNCS.PHASECHK.TRANS64 P0, [R0+URZ+0x90], R3 ;  /* 0x00009003000085a7 */ /* 0x000ea400080010ff */
[----:B--2---:R-:W-:Y:S05]  /*35a0*/  @P0 EXIT ;  /* 0x000000000000094d */ /* 0x004fea0003800000 */
[----:B------:R-:W-:Y:S05]  /*35b0*/  BRA `(.L_x_57) ;  /* 0xfffffffc00ec7947 */ /* 0x000fea000383ffff */
.L_x_50:
[----:B------:R-:W-:Y:S05]  /*35c0*/  BRA.U UP4, `(.L_x_58) ;  /* 0x0000001104f47547 */ /* 0x000fea000b800000 */
[----:B------:R-:W1:Y:S01]  /*35d0*/  S2UR UR7, SR_CgaCtaId ;  /* 0x00000000000779c3 */ /* 0x000e620000008800 */
[----:B------:R-:W-:Y:S01]  /*35e0*/  UMOV UR4, 0x40 ;  /* 0x0000004000047882 */ /* 0x000fe20000000000 */
[----:B------:R-:W-:Y:S01]  /*35f0*/  NOP ;  /* 0x0000000000007918 */ /* 0x000fe20000000000 */
[----:B------:R-:W-:Y:S01]  /*3600*/  UMOV UR6, 0x400 ;  /* 0x0000040000067882 */ /* 0x000fe20000000000 */
[----:B-1----:R-:W-:Y:S02]  /*3610*/  ULEA UR5, UR7, UR4, 0x18 ;  /* 0x0000000407057291 */ /* 0x002fe4000f8ec0ff */
[----:B------:R-:W-:-:S07]  /*3620*/  ULEA UR6, UR7, UR6, 0x18 ;  /* 0x0000000607067291 */ /* 0x000fce000f8ec0ff */
[----:B------:R-:W1:Y:S02]  /*3630*/  LDS.U8 R0, [UR5+0x1c] ;  /* 0x00001c05ff007984 */ /* 0x000e640008000000 */
[----:B-1----:R-:W-:-:S13]  /*3640*/  ISETP.NE.AND P0, PT, R0, RZ, PT ;  /* 0x000000ff0000720c */ /* 0x002fda0003f05270 */
[----:B------:R-:W-:Y:S05]  /*3650*/  @P0 BRA `(.L_x_59) ;  /* 0x0000000000580947 */ /* 0x000fea0003800000 */
[----:B------:R-:W-:-:S13]  /*3660*/  ELECT P0, URZ, PT ;  /* 0x0000000000ff782f */ /* 0x000fda0003800000 */
[----:B------:R-:W-:Y:S05]  /*3670*/  @!P0 BRA `(.L_x_60) ;  /* 0x0000000000608947 */ /* 0x000fea0003800000 */
[----:B------:R-:W-:Y:S01]  /*3680*/  UMOV UR4, 0x10 ;  /* 0x0000001000047882 */ /* 0x000fe20000000000 */
[----:B------:R-:W-:Y:S01]  /*3690*/  HFMA2 R0, -RZ, RZ, 0, 5.9604644775390625e-08 ;  /* 0x00000001ff007431 */ /* 0x000fe200000001ff */
[----:B------:R-:W-:-:S03]  /*36a0*/  MOV R3, 0xffff ;  /* 0x0000ffff00037802 */ /* 0x000fc60000000f00 */
[----:B------:R-:W-:Y:S04]  /*36b0*/  DEPBAR.LE SB1, 0x36 ;  /* 0x00009d800000791a */ /* 0x000fe80000000000 */
[----:B------:R-:W1:Y:S02]  /*36c0*/  UTCATOMSWS.FIND_AND_SET.ALIGN UP0, UR4, UR4 ;  /* 0x00000004000475e3 */ /* 0x000e640008000800 */
[----:B-1----:R-:W-:Y:S01]  /*36d0*/  MOV R4, UR4 ;  /* 0x0000000400047c02 */ /* 0x002fe20008000f00 */
[----:B------:R-:W-:Y:S06]  /*36e0*/  BRA.U UP0, `(.L_x_61) ;  /* 0x0000000100187547 */ /* 0x000fec000b800000 */
.L_x_62:
[----:B------:R-:W-:Y:S05]  /*36f0*/  NANOSLEEP 0x64 ;  /* 0x000000640000795d */ /* 0x000fea0003800000 */
[----:B------:R-:W-:-:S05]  /*3700*/  UMOV UR4, 0x10 ;  /* 0x0000001000047882 */ /* 0x000fca0000000000 */
[----:B------:R-:W-:Y:S04]  /*3710*/  DEPBAR.LE SB1, 0x36 ;  /* 0x00009d800000791a */ /* 0x000fe80000000000 */
[----:B------:R-:W1:Y:S02]  /*3720*/  UTCATOMSWS.FIND_AND_SET.ALIGN UP0, UR4, UR4 ;  /* 0x00000004000475e3 */ /* 0x000e640008000800 */
[----:B-1----:R-:W-:Y:S01]  /*3730*/  MOV R4, UR4 ;  /* 0x0000000400047c02 */ /* 0x002fe20008000f00 */
[----:B------:R-:W-:Y:S05]  /*3740*/  BRA.U !UP0, `(.L_x_62) ;  /* 0xfffffffd08e87547 */ /* 0x000fea000b83ffff */
.L_x_61:
[-C--:B------:R-:W-:Y:S02]  /*3750*/  SHF.L.U32 R3, R3, R4.reuse, RZ ;  /* 0x0000000403037219 */ /* 0x080fe400000006ff */
[----:B------:R-:W-:Y:S01]  /*3760*/  SHF.L.U32 R0, R0, R4, RZ ;  /* 0x0000000400007219 */ /* 0x000fe200000006ff */
[----:B------:R-:W-:Y:S02]  /*3770*/  IMAD.SHL.U32 R4, R4, 0x20, RZ ;  /* 0x0000002004047824 */ /* 0x000fe400078e00ff */
[----:B------:R1:W-:Y:S04]  /*3780*/  ATOMS.OR RZ, [UR5+0x14], R3 ;  /* 0x00001403ffff798c */ /* 0x0003e8000b000005 */
[----:B------:R1:W-:Y:S04]  /*3790*/  ATOMS.OR RZ, [UR5+0x18], R0 ;  /* 0x00001800ffff798c */ /* 0x0003e8000b000005 */
[----:B------:R1:W-:Y:S01]  /*37a0*/  STS [UR6+0x100], R4 ;  /* 0x00010004ff007988 */ /* 0x0003e20008000806 */
[----:B------:R-:W-:Y:S05]  /*37b0*/  BRA `(.L_x_60) ;  /* 0x0000000000107947 */ /* 0x000fea0003800000 */
.L_x_59:
[----:B------:R-:W-:Y:S02]  /*37c0*/  MOV R0, 0xffffffff ;  /* 0xffffffff00007802 */ /* 0x000fe40000000f00 */
[----:B------:R-:W-:-:S03]  /*37d0*/  MOV R4, 0x3800 ;  /* 0x0000380000047802 */ /* 0x000fc60000000f00 */
[----:B------:R1:W-:Y:S04]  /*37e0*/  STS [UR6+0x100], R0 ;  /* 0x00010000ff007988 */ /* 0x0003e80008000806 */
[----:B-1---5:R-:W-:Y:S05]  /*37f0*/  CALL.REL.NOINC `($__internal_1_$__cuda_sm10x_tcgen05_guardrail_trap_phase_invalid_during_alloc) ;  /* 0x0000010000a47944 */ /* 0x022fea0003c00000 */
.L_x_60:
[----:B------:R-:W-:Y:S05]  /*3800*/  WARPSYNC.ALL ;  /* 0x0000000000007948 */ /* 0x000fea0003800000 */
[----:B------:R-:W2:Y:S01]  /*3810*/  S2UR UR4, SR_CgaCtaId ;  /* 0x00000000000479c3 */ /* 0x000ea20000008800 */
[----:B------:R-:W-:Y:S01]  /*3820*/  UMOV UR34, 0x400 ;  /* 0x0000040000227882 */ /* 0x000fe20000000000 */
[----:B------:R-:W-:-:S06]  /*3830*/  NOP ;  /* 0x0000000000007918 */ /* 0x000fcc0000000000 */
[----:B------:R-:W-:Y:S06]  /*3840*/  BAR.ARV 0x6, 0xa0 ;  /* 0x0182800000007b1d */ /* 0x000fec0000002000 */
[----:B------:R-:W3:Y:S01]  /*3850*/  LDCU UR12, c[0x0][0x38c] ;  /* 0x00007180ff0c77ac */ /* 0x000ee20008000800 */
[----:B------:R-:W-:Y:S01]  /*3860*/  CS2R R8, SRZ ;  /* 0x0000000000087805 */ /* 0x000fe2000001ff00 */
[----:B-1----:R-:W-:Y:S01]  /*3870*/  IMAD.MOV.U32 R3, RZ, RZ, RZ ;  /* 0x000000ffff037224 */ /* 0x002fe200078e00ff */
[----:B------:R-:W-:Y:S01]  /*3880*/  UMOV UR5, 0x1 ;  /* 0x0000000100057882 */ /* 0x000fe20000000000 */
[----:B------:R-:W-:Y:S01]  /*3890*/  UMOV UR30, URZ ;  /* 0x000000ff001e7c82 */ /* 0x000fe20008000000 */
[----:B------:R-:W-:Y:S01]  /*38a0*/  UMOV UR58, URZ ;  /* 0x000000ff003a7c82 */ /* 0x000fe20008000000 */
[----:B------:R-:W-:Y:S01]  /*38b0*/  UMOV UR56, URZ ;  /* 0x000000ff00387c82 */ /* 0x000fe20008000000 */
[----:B------:R-:W-:Y:S01]  /*38c0*/  UMOV UR42, URZ ;  /* 0x000000ff002a7c82 */ /* 0x000fe20008000000 */
[----:B------:R-:W-:Y:S01]  /*38d0*/  UMOV UR40, URZ ;  /* 0x000000ff00287c82 */ /* 0x000fe20008000000 */
[----:B--2---:R-:W-:Y:S01]  /*38e0*/  ULEA UR34, UR4, UR34, 0x18 ;  /* 0x0000002204227291 */ /* 0x004fe2000f8ec0ff */
[----:B------:R-:W1:Y:S03]  /*38f0*/  LDCU UR4, c[0x0][0x38c] ;  /* 0x00007180ff0477ac */ /* 0x000e660008000800 */
[----:B------:R-:W-:-:S02]  /*3900*/  UIADD3 UR6, UPT, UPT, UR34, 0x14400, URZ ;  /* 0x0001440022067890 */ /* 0x000fc4000fffe0ff */
[----:B------:R-:W-:-:S03]  /*3910*/  UIADD3 UR8, UPT, UPT, UR34, 0x2ca00, URZ ;  /* 0x0002ca0022087890 */ /* 0x000fc6000fffe0ff */
[----:B------:R-:W2:Y:S01]  /*3920*/  LDS R0, [UR34+0x100] ;  /* 0x00010022ff007984 */ /* 0x000ea20008000800 */
[----:B---3--:R-:W-:Y:S02]  /*3930*/  UIADD3 UR12, UPT, UPT, UR12, 0x7f, URZ ;  /* 0x0000007f0c0c7890 */ /* 0x008fe4000fffe0ff */
[----:B------:R-:W-:Y:S02]  /*3940*/  UIADD3 UR7, UPT, UPT, UR34, 0x8400, URZ ;  /* 0x0000840022077890 */ /* 0x000fe4000fffe0ff */
[----:B------:R-:W-:Y:S02]  /*3950*/  USHF.R.U32.HI UR9, URZ, 0x4, UR6 ;  /* 0x00000004ff097899 */ /* 0x000fe40008011606 */
[----:B------:R-:W-:Y:S02]  /*3960*/  USHF.R.U32.HI UR6, URZ, 0x4, UR8 ;  /* 0x00000004ff067899 */ /* 0x000fe40008011608 */
[----:B------:R-:W-:Y:S02]  /*3970*/  USHF.R.S32.HI UR10, URZ, 0x1f, UR12 ;  /* 0x0000001fff0a7899 */ /* 0x000fe4000801140c */
[----:B-1----:R-:W-:-:S02]  /*3980*/  UISETP.GE.AND UP3, UPT, UR4, 0x1, UPT ;  /* 0x000000010400788c */ /* 0x002fc4000bf66270 */
[----:B------:R-:W-:Y:S02]  /*3990*/  UISETP.GE.U32.AND UP2, UPT, UR4, 0x81, UPT ;  /* 0x000000810400788c */ /* 0x000fe4000bf46070 */
[----:B------:R-:W-:Y:S02]  /*39a0*/  UIADD3 UR4, UPT, UPT, UR34, 0x2c400, URZ ;  /* 0x0002c40022047890 */ /* 0x000fe4000fffe0ff */
[----:B------:R-:W-:Y:S02]  /*39b0*/  USHF.R.U32.HI UR11, URZ, 0x4, UR7 ;  /* 0x00000004ff0b7899 */ /* 0x000fe40008011607 */
[----:B------:R-:W-:Y:S02]  /*39c0*/  USHF.R.U32.HI UR7, URZ, 0x4, UR4 ;  /* 0x00000004ff077899 */ /* 0x000fe40008011604 */
[----:B------:R-:W-:Y:S02]  /*39d0*/  ULOP3.LUT UR6, UR6, 0x3fff, URZ, 0xc0, !UPT ;  /* 0x00003fff06067892 */ /* 0x000fe4000f8ec0ff */
[----:B------:R-:W-:-:S02]  /*39e0*/  ULEA.HI UR4, UR10, UR12, URZ, 0x7 ;  /* 0x0000000c0a047291 */ /* 0x000fc4000f8f38ff */
[----:B------:R-:W-:Y:S02]  /*39f0*/  ULOP3.LUT UR9, UR9, 0x3fff, URZ, 0xc0, !UPT ;  /* 0x00003fff09097892 */ /* 0x000fe4000f8ec0ff */
[----:B------:R-:W-:Y:S02]  /*3a00*/  ULOP3.LUT UR7, UR7, 0x3fff, URZ, 0xc0, !UPT ;  /* 0x00003fff07077892 */ /* 0x000fe4000f8ec0ff */
[----:B------:R-:W-:Y:S02]  /*3a10*/  ULOP3.LUT UR54, UR6, 0x10000, URZ, 0xfc, !UPT ;  /* 0x0001000006367892 */ /* 0x000fe4000f8efcff */
[----:B------:R-:W-:Y:S02]  /*3a20*/  USHF.R.S32.HI UR64, URZ, 0x7, UR4 ;  /* 0x00000007ff407899 */ /* 0x000fe40008011404 */
[----:B------:R-:W-:Y:S02]  /*3a30*/  ULOP3.LUT UR11, UR11, 0x3fff, URZ, 0xc0, !UPT ;  /* 0x00003fff0b0b7892 */ /* 0x000fe4000f8ec0ff */
[----:B------:R-:W-:-:S02]  /*3a40*/  ULOP3.LUT UR52, UR9, 0x10000, URZ, 0xfc, !UPT ;  /* 0x0001000009347892 */ /* 0x000fc4000f8efcff */
[----:B------:R-:W-:Y:S02]  /*3a50*/  ULOP3.LUT UR53, UR7, 0x10000, URZ, 0xfc, !UPT ;  /* 0x0001000007357892 */ /* 0x000fe4000f8efcff */
[----:B------:R-:W-:Y:S01]  /*3a60*/  ULOP3.LUT UR35, UR11, 0x10000, URZ, 0xfc, !UPT ;  /* 0x000100000b237892 */ /* 0x000fe2000f8efcff */
[----:B--2---:R-:W-:Y:S01]  /*3a70*/  R2UR UR31, R0 ;  /* 0x00000000001f72ca */ /* 0x004fe200000e0000 */
[----:B------:R-:W-:Y:S02]  /*3a80*/  UIADD3 UR66, UPT, UPT, UR34, 0xa0, URZ ;  /* 0x000000a022427890 */ /* 0x000fe4000fffe0ff */
[----:B------:R-:W-:Y:S01]  /*3a90*/  UIADD3 UR65, UPT, UPT, UR64, -0x1, URZ ;  /* 0xffffffff40417890 */ /* 0x000fe2000fffe0ff */
[----:B------:R-:W-:Y:S01]  /*3aa0*/  UMOV UR38, URZ ;  /* 0x000000ff00267c82 */ /* 0x000fe20008000000 */
[----:B------:R-:W-:-:S08]  /*3ab0*/  UMOV UR36, URZ ;  /* 0x000000ff00247c82 */ /* 0x000fd00008000000 */
[----:B------:R-:W-:Y:S02]  /*3ac0*/  UIADD3 UR49, UPT, UPT, UR31, 0x400001c4, URZ ;  /* 0x400001c41f317890 */ /* 0x000fe4000fffe0ff */
[----:B------:R-:W-:Y:S02]  /*3ad0*/  UIADD3 UR46, UPT, UPT, UR31, -0x7ffffe40, URZ ;  /* 0x800001c01f2e7890 */ /* 0x000fe4000fffe0ff */
[----:B------:R-:W-:Y:S02]  /*3ae0*/  UIADD3 UR50, UPT, UPT, UR31, 0x1c0, URZ ;  /* 0x000001c01f327890 */ /* 0x000fe4000fffe0ff */
[----:B------:R-:W-:Y:S02]  /*3af0*/  UIADD3 UR48, UPT, UPT, UR31, 0x400001c0, URZ ;  /* 0x400001c01f307890 */ /* 0x000fe4000fffe0ff */
[----:B------:R-:W-:Y:S02]  /*3b00*/  UIADD3 UR44, UPT, UPT, UR31, -0x3ffffe40, URZ ;  /* 0xc00001c01f2c7890 */ /* 0x000fe4000fffe0ff */
[----:B------:R-:W-:-:S02]  /*3b10*/  USHF.R.U32.HI UR6, URZ, 0x1a, UR49 ;  /* 0x0000001aff067899 */ /* 0x000fc40008011631 */
[----:B------:R-:W-:Y:S02]  /*3b20*/  USHF.R.U32.HI UR4, URZ, 0x11, UR46 ;  /* 0x00000011ff047899 */ /* 0x000fe4000801162e */
[----:B------:R-:W-:Y:S02]  /*3b30*/  UIADD3 UR51, UPT, UPT, UR31, 0x1c4, URZ ;  /* 0x000001c41f337890 */ /* 0x000fe4000fffe0ff */
[----:B------:R-:W-:Y:S02]  /*3b40*/  UIADD3 UR47, UPT, UPT, UR31, -0x7ffffe3c, URZ ;  /* 0x800001c41f2f7890 */ /* 0x000fe4000fffe0ff */
[----:B------:R-:W-:Y:S02]  /*3b50*/  UIADD3 UR45, UPT, UPT, UR31, -0x3ffffe3c, URZ ;  /* 0xc00001c41f2d7890 */ /* 0x000fe4000fffe0ff */
[----:B------:R-:W-:Y:S02]  /*3b60*/  USHF.R.U32.HI UR9, URZ, 0x11, UR50 ;  /* 0x00000011ff097899 */ /* 0x000fe40008011632 */
[----:B------:R-:W-:-:S02]  /*3b70*/  USHF.R.U32.HI UR7, URZ, 0x11, UR48 ;  /* 0x00000011ff077899 */ /* 0x000fc40008011630 */
[----:B------:R-:W-:Y:S02]  /*3b80*/  USHF.R.U32.HI UR10, URZ, 0x11, UR44 ;  /* 0x00000011ff0a7899 */ /* 0x000fe4000801162c */
[----:B------:R-:W-:Y:S02]  /*3b90*/  ULOP3.LUT UR60, UR6, 0x30, URZ, 0xc0, !UPT ;  /* 0x00000030063c7892 */ /* 0x000fe4000f8ec0ff */
[----:B------:R-:W-:Y:S02]  /*3ba0*/  ULOP3.LUT UR6, UR4, 0x6000, URZ, 0xc0, !UPT ;  /* 0x0000600004067892 */ /* 0x000fe4000f8ec0ff */
[----:B------:R-:W-:Y:S02]  /*3bb0*/  USHF.R.U32.HI UR8, URZ, 0x1a, UR51 ;  /* 0x0000001aff087899 */ /* 0x000fe40008011633 */
[----:B------:R-:W-:Y:S02]  /*3bc0*/  USHF.R.U32.HI UR11, URZ, 0x1a, UR47 ;  /* 0x0000001aff0b7899 */ /* 0x000fe4000801162f */
[----:B------:R-:W-:-:S02]  /*3bd0*/  USHF.R.U32.HI UR12, URZ, 0x1a, UR45 ;  /* 0x0000001aff0c7899 */ /* 0x000fc4000801162d */
[----:B------:R-:W-:Y:S02]  /*3be0*/  ULOP3.LUT UR9, UR9, 0x6000, URZ, 0xc0, !UPT ;  /* 0x0000600009097892 */ /* 0x000fe4000f8ec0ff */
[----:B------:R-:W-:Y:S02]  /*3bf0*/  ULOP3.LUT UR7, UR7, 0x6000, URZ, 0xc0, !UPT ;  /* 0x0000600007077892 */ /* 0x000fe4000f8ec0ff */
[----:B------:R-:W-:Y:S02]  /*3c00*/  ULOP3.LUT UR4, UR10, 0x6000, URZ, 0xc0, !UPT ;  /* 0x000060000a047892 */ /* 0x000fe4000f8ec0ff */
[----:B------:R-:W-:Y:S02]  /*3c10*/  ULOP3.LUT UR8, UR8, 0x30, URZ, 0xc0, !UPT ;  /* 0x0000003008087892 */ /* 0x000fe4000f8ec0ff */
[----:B------:R-:W-:Y:S02]  /*3c20*/  ULOP3.LUT UR11, UR11, 0x30, URZ, 0xc0, !UPT ;  /* 0x000000300b0b7892 */ /* 0x000fe4000f8ec0ff */
[----:B------:R-:W-:-:S02]  /*3c30*/  ULOP3.LUT UR12, UR12, 0x30, URZ, 0xc0, !UPT ;  /* 0x000000300c0c7892 */ /* 0x000fc4000f8ec0ff */
[----:B------:R-:W-:Y:S02]  /*3c40*/  ULOP3.LUT UR62, UR9, 0x8c0, URZ, 0xfc, !UPT ;  /* 0x000008c0093e7892 */ /* 0x000fe4000f8efcff */
[----:B------:R-:W-:Y:S02]  /*3c50*/  ULOP3.LUT UR7, UR7, 0x8c0, URZ, 0xfc, !UPT ;  /* 0x000008c007077892 */ /* 0x000fe4000f8efcff */
[----:B------:R-:W-:Y:S02]  /*3c60*/  ULOP3.LUT UR6, UR6, 0x8c0, URZ, 0xfc, !UPT ;  /* 0x000008c006067892 */ /* 0x000fe4000f8efcff */
[----:B------:R-:W-:Y:S02]  /*3c70*/  ULOP3.LUT UR4, UR4, 0x8c0, URZ, 0xfc, !UPT ;  /* 0x000008c004047892 */ /* 0x000fe4000f8efcff */
[----:B------:R-:W-:Y:S02]  /*3c80*/  UPRMT UR63, UR8, 0x5410, UR62 ;  /* 0x00005410083f7896 */ /* 0x000fe4000800003e */
[----:B------:R-:W-:-:S02]  /*3c90*/  UPRMT UR61, UR60, 0x5410, UR7 ;  /* 0x000054103c3d7896 */ /* 0x000fc40008000007 */
[----:B------:R-:W-:Y:S02]  /*3ca0*/  UPRMT UR59, UR11, 0x5410, UR6 ;  /* 0x000054100b3b7896 */ /* 0x000fe40008000006 */
[----:B------:R-:W-:Y:S01]  /*3cb0*/  UPRMT UR57, UR12, 0x5410, UR4 ;  /* 0x000054100c397896 */ /* 0x000fe20008000004 */
[----:B------:R-:W-:Y:S01]  /*3cc0*/  UMOV UR62, URZ ;  /* 0x000000ff003e7c82 */ /* 0x000fe20008000000 */
[----:B------:R-:W-:Y:S01]  /*3cd0*/  UMOV UR60, URZ ;  /* 0x000000ff003c7c82 */ /* 0x000fe20008000000 */
[----:B------:R-:W-:Y:S01]  /*3ce0*/  UMOV UR43, UR63 ;  /* 0x0000003f002b7c82 */ /* 0x000fe20008000000 */
[----:B------:R-:W-:Y:S01]  /*3cf0*/  UMOV UR41, UR61 ;  /* 0x0000003d00297c82 */ /* 0x000fe20008000000 */
[----:B------:R-:W-:Y:S02]  /*3d00*/  UMOV UR39, UR59 ;  /* 0x0000003b00277c82 */ /* 0x000fe40008000000 */
[----:B------:R-:W-:-:S05]  /*3d10*/  UMOV UR37, UR57 ;  /* 0x0000003900257c82 */ /* 0x000fca0008000000 */
.L_x_72:
[C---:B------:R-:W-:Y:S02]  /*3d20*/  LEA R0, R9.reuse, UR34, 0x3 ;  /* 0x0000002209007c11 */ /* 0x040fe4000f8e18ff */
[----:B------:R-:W-:Y:S02]  /*3d30*/  SHF.L.U32 R5, R8, 0x1f, RZ ;  /* 0x0000001f08057819 */ /* 0x000fe400000006ff */
[----:B------:R-:W-:Y:S02]  /*3d40*/  LEA R4, R9, UR34, 0x4 ;  /* 0x0000002209047c11 */ /* 0x000fe4000f8e20ff */
[----:B-1----:R-:W1:Y:S02]  /*3d50*/  SYNCS.PHASECHK.TRANS64.TRYWAIT P0, [R0+URZ+0x80], R5 ;  /* 0x00008005000075a7 */ /* 0x002e6400080011ff */
[----:B-12---:R-:W-:Y:S05]  /*3d60*/  @!P0 BRA `(.L_x_63) ;  /* 0x000000f000c48947 */ /* 0x006fea0003800000 */
.L_x_206:
[----:B-1----:R-:W1:Y:S01]  /*3d70*/  LDS.128 R4, [R4+0xe0] ;  /* 0x0000e00004047984 */ /* 0x002e620000000c00 */
[----:B------:R-:W-:Y:S01]  /*3d80*/  VIADD R0, R0, 0x90 ;  /* 0x0000009000007836 */ /* 0x000fe20000000000 */
[----:B------:R-:W-:Y:S01]  /*3d90*/  ULOP3.LUT UR55, UR5, 0x1, URZ, 0x3c, !UPT ;  /* 0x0000000105377892 */ /* 0x000fe2000f8e3cff */
[----:B------:R-:W-:Y:S01]  /*3da0*/  VIADD R9, R9, 0x1 ;  /* 0x0000000109097836 */ /* 0x000fe20000000000 */
[----:B------:R-:W-:Y:S01]  /*3db0*/  @!PT LDS RZ, [RZ] ;  /* 0x00000000fffff984 */ /* 0x000fe20000000800 */
[----:B------:R-:W-:Y:S01]  /*3dc0*/  @!PT LDS RZ, [RZ] ;  /* 0x00000000fffff984 */ /* 0x000fe20000000800 */
[----:B------:R-:W-:Y:S01]  /*3dd0*/  @!PT LDS RZ, [RZ] ;  /* 0x00000000fffff984 */ /* 0x000fe20000000800 */
[----:B------:R-:W-:Y:S01]  /*3de0*/  @!PT LDS RZ, [RZ] ;  /* 0x00000000fffff984 */ /* 0x000fe20000000800 */
[----:B------:R2:W-:Y:S06]  /*3df0*/  MEMBAR.ALL.CTA ;  /* 0x0000000000007992 */ /* 0x0005ec0000008000 */
[----:B--2---:R-:W2:Y:S01]  /*3e00*/  FENCE.VIEW.ASYNC.S ;  /* 0x00000000000073c6 */ /* 0x004ea20000000000 */
[----:B------:R-:W-:Y:S01]  /*3e10*/  UMOV UR6, 0x1 ;  /* 0x0000000100067882 */ /* 0x000fe20000000000 */
[----:B------:R-:W-:Y:S01]  /*3e20*/  PRMT R0, RZ, 0x654, R0 ;  /* 0x00000654ff007816 */ /* 0x000fe20000000000 */
[----:B------:R-:W-:Y:S01]  /*3e30*/  UIMAD UR15, UR55, 0xc0, UR31 ;  /* 0x000000c0370f78a4 */ /* 0x000fe2000f8e021f */
[----:B------:R-:W-:Y:S01]  /*3e40*/  UMOV UR4, UR64 ;  /* 0x0000004000047c82 */ /* 0x000fe20008000000 */
[----:B------:R-:W-:Y:S01]  /*3e50*/  UMOV UR9, URZ ;  /* 0x000000ff00097c82 */ /* 0x000fe20008000000 */
[----:B--2---:R2:W-:Y:S01]  /*3e60*/  SYNCS.ARRIVE.TRANS64.RED.A1T0 RZ, [R0+URZ], RZ ;  /* 0x000000ff00ff79a7 */ /* 0x0045e200081004ff */
[----:B-1----:R-:W-:Y:S01]  /*3e70*/  LOP3.LUT P2, RZ, R6, 0x1, RZ, 0xc0, !PT ;  /* 0x0000000106ff7812 */ /* 0x002fe2000784c0ff */
[----:B--2---:R-:W-:-:S12]  /*3e80*/  BRA.U !UP3, `(.L_x_64) ;  /* 0x000000010bec7547 */ /* 0x004fd8000b800000 */
[----:B------:R-:W-:Y:S01]  /*3e90*/  ULEA UR7, UR30, UR34, 0x3 ;  /* 0x000000221e077291 */ /* 0x000fe2000f8e18ff */
[----:B------:R-:W-:-:S08]  /*3ea0*/  SHF.L.U32 R5, R3, 0x1f, RZ ;  /* 0x0000001f03057819 */ /* 0x000fd000000006ff */
[----:B------:R-:W1:Y:S02]  /*3eb0*/  SYNCS.PHASECHK.TRANS64.TRYWAIT P0, [UR7], R5 ;  /* 0x00000005ff0075a7 */ /* 0x000e640008001107 */
[----:B-1----:R-:W-:Y:S05]  /*3ec0*/  @P0 BRA `(.L_x_65) ;  /* 0x0000000000080947 */ /* 0x002fea0003800000 */
[----:B------:R-:W1:Y:S02]  /*3ed0*/  SYNCS.PHASECHK.TRANS64.TRYWAIT P0, [UR7], R5 ;  /* 0x00000005ff0075a7 */ /* 0x000e640008001107 */
[----:B-1----:R-:W-:Y:S05]  /*3ee0*/  @!P0 BRA `(.L_x_66) ;  /* 0x000000f000788947 */ /* 0x002fea0003800000 */
.L_x_65:
[----:B------:R-:W-:Y:S01]  /*3ef0*/  UIADD3 UR4, UPT, UPT, UR30, 0x1, URZ ;  /* 0x000000011e047890 */ /* 0x000fe2000fffe0ff */
[----:B------:R-:W-:Y:S01]  /*3f00*/  PLOP3.LUT P1, PT, PT, PT, UP2, 0x80, 0x8 ;  /* 0x000000000008781c */ /* 0x000fe20003f2f028 */
[----:B------:R-:W-:Y:S01]  /*3f10*/  ULEA UR10, UR30, UR53, 0x5 ;  /* 0x000000351e0a7291 */ /* 0x000fe2000f8e28ff */
[----:B-1----:R-:W-:Y:S01]  /*3f20*/  IMAD.U32 R0, RZ, RZ, UR5 ;  /* 0x00000005ff007e24 */ /* 0x002fe2000f8e00ff */
[----:B------:R-:W-:Y:S01]  /*3f30*/  UISETP.NE.AND UP0, UPT, UR4, 0x3, UPT ;  /* 0x000000030400788c */ /* 0x000fe2000bf05270 */
[----:B------:R-:W-:Y:S01]  /*3f40*/  UMOV UR11, 0x4008 ;  /* 0x00004008000b7882 */ /* 0x000fe20000000000 */
[----:B------:R-:W-:Y:S02]  /*3f50*/  UMOV UR5, 0x4008 ;  /* 0x0000400800057882 */ /* 0x000fe40000000000 */
[----:B------:R-:W-:Y:S01]  /*3f60*/  USEL UR6, URZ, 0x1, UP0 ;  /* 0x00000001ff067887 */ /* 0x000fe20008000000 */
[----:B------:R-:W-:Y:S01]  /*3f70*/  SHF.L.U32 R5, R0, 0x1f, RZ ;  /* 0x0000001f00057819 */ /* 0x000fe200000006ff */
[----:B------:R-:W-:-:S02]  /*3f80*/  USEL UR14, UR4, URZ, UP0 ;  /* 0x000000ff040e7287 */ /* 0x000fc40008000000 */
[----:B------:R-:W-:Y:S02]  /*3f90*/  ULEA UR4, UR30, UR54, 0x6 ;  /* 0x000000361e047291 */ /* 0x000fe4000f8e30ff */
[----:B------:R-:W-:Y:S01]  /*3fa0*/  @UP2 ULEA UR9, UR14, UR34, 0x3 ;  /* 0x000000220e092291 */ /* 0x000fe2000f8e18ff */
[----:B------:R-:W-:Y:S01]  /*3fb0*/  LOP3.LUT R3, R3, UR6, RZ, 0x3c, !PT ;  /* 0x0000000603037c12 */ /* 0x000fe2000f8e3cff */
[----:B------:R-:W-:Y:S01]  /*3fc0*/  UIADD3 UR8, UPT, UPT, UR4, 0x20, URZ ;  /* 0x0000002004087890 */ /* 0x000fe2000fffe0ff */
[----:B------:R-:W-:Y:S02]  /*3fd0*/  UMOV UR6, 0x1 ;  /* 0x0000000100067882 */ /* 0x000fe40000000000 */
[----:B------:R-:W-:-:S04]  /*3fe0*/  @P1 SHF.L.U32 R4, R3, 0x1f, RZ ;  /* 0x0000001f03041819 */ /* 0x000fc800000006ff */
[----:B------:R-:W1:Y:S01]  /*3ff0*/  @P1 SYNCS.PHASECHK.TRANS64.TRYWAIT P0, [UR9], R4 ;  /* 0x00000004ff0015a7 */ /* 0x000e620008001109 */
[----:B------:R-:W-:Y:S01]  /*4000*/  UMOV UR9, 0x4008 ;  /* 0x0000400800097882 */ /* 0x000fe20000000000 */
[----:B------:R2:W-:Y:S01]  /*4010*/  UTCCP.T.S.4x32dp128bit tmem[UR31+0x1c0], gdesc[UR10] ;  /* 0x0001c00a1f0079e7 */ /* 0x0005e20009100000 */
[----:B------:R2:W-:Y:S01]  /*4020*/  UTCCP.T.S.4x32dp128bit tmem[UR31+0x1c4], gdesc[UR4] ;  /* 0x0001c4041f0079e7 */ /* 0x0005e20009100000 */
[----:B------:R2:W-:Y:S01]  /*4030*/  UTCCP.T.S.4x32dp128bit tmem[UR31+0x1c8], gdesc[UR8] ;  /* 0x0001c8081f0079e7 */ /* 0x0005e20009100000 */
[----:B------:R-:W3:Y:S01]  /*4040*/  SYNCS.PHASECHK.TRANS64.TRYWAIT P3, [UR34+0xa8], R5 ;  /* 0x0000a805ff0075a7 */ /* 0x000ee20008061122 */
[----:B-1----:R-:W-:Y:S01]  /*4050*/  @P1 VOTEU.ANY UP0, P0 ;  /* 0x0000000000ff1886 */ /* 0x002fe20000000100 */
[----:B------:R-:W-:Y:S01]  /*4060*/  @UP2 USEL UR6, URZ, 0x1, !UP0 ;  /* 0x00000001ff062887 */ /* 0x000fe2000c000000 */
[----:B--23--:R-:W-:Y:S11]  /*4070*/  @!P3 BRA `(.L_x_67) ;  /* 0x000000f0002cb947 */ /* 0x00cff60003800000 */
.L_x_209:
[----:B------:R-:W-:Y:S01]  /*4080*/  ELECT P0, URZ, PT ;  /* 0x0000000000ff782f */ /* 0x000fe20003800000 */
[----:B------:R-:W-:Y:S02]  /*4090*/  ULEA UR8, UR30, UR52, 0xb ;  /* 0x000000341e087291 */ /* 0x000fe4000f8e58ff */
[----:B------:R-:W-:Y:S02]  /*40a0*/  ULEA UR4, UR30, UR35, 0xa ;  /* 0x000000231e047291 */ /* 0x000fe4000f8e50ff */
[----:B------:R-:W-:Y:S02]  /*40b0*/  UIADD3 UR24, UPT, UPT, UR7, 0x18, URZ ;  /* 0x0000001807187890 */ /* 0x000fe4000fffe0ff */
[----:B------:R-:W-:Y:S02]  /*40c0*/  UIADD3 UR22, UPT, UPT, UR8, 0x2, URZ ;  /* 0x0000000208167890 */ /* 0x000fe4000fffe0ff */
[----:B------:R-:W-:Y:S02]  /*40d0*/  UIADD3 UR20, UPT, UPT, UR4, 0x2, URZ ;  /* 0x0000000204147890 */ /* 0x000fe4000fffe0ff */
[----:B------:R-:W-:-:S02]  /*40e0*/  UIADD3 UR18, UPT, UPT, UR8, 0x4, URZ ;  /* 0x0000000408127890 */ /* 0x000fc4000fffe0ff */
[----:B-1----:R-:W-:Y:S01]  /*40f0*/  @P0 LOP3.LUT R0, R2, 0xffff, RZ, 0xc0, !PT ;  /* 0x0000ffff02000812 */ /* 0x002fe200078ec0ff */
[----:B------:R-:W-:Y:S02]  /*4100*/  UIADD3 UR16, UPT, UPT, UR4, 0x4, URZ ;  /* 0x0000000404107890 */ /* 0x000fe4000fffe0ff */
[----:B------:R-:W-:Y:S01]  /*4110*/  UIADD3 UR10, UPT, UPT, UR4, 0x6, URZ ;  /* 0x00000006040a7890 */ /* 0x000fe2000fffe0ff */
[----:B------:R-:W-:Y:S01]  /*4120*/  @P0 R2UR UR7, R0 ;  /* 0x00000000000702ca */ /* 0x000fe200000e0000 */
[----:B------:R-:W-:Y:S01]  /*4130*/  UIADD3 UR12, UPT, UPT, UR8, 0x6, URZ ;  /* 0x00000006080c7890 */ /* 0x000fe2000fffe0ff */
[----:B------:R-:W-:Y:S01]  /*4140*/  UMOV UR9, 0x40004040 ;  /* 0x4000404000097882 */ /* 0x000fe20000000000 */
[----:B------:R-:W-:Y:S01]  /*4150*/  UMOV UR5, 0x40004040 ;  /* 0x4000404000057882 */ /* 0x000fe20000000000 */
[----:B------:R-:W-:Y:S01]  /*4160*/  UMOV UR23, 0x40004040 ;  /* 0x4000404000177882 */ /* 0x000fe20000000000 */
[----:B------:R-:W-:Y:S01]  /*4170*/  UMOV UR21, 0x40004040 ;  /* 0x4000404000157882 */ /* 0x000fe20000000000 */
[----:B------:R1:W-:Y:S01]  /*4180*/  UTCQMMA gdesc[UR4], gdesc[UR8], tmem[UR15], tmem[UR62], idesc[UR63], tmem[UR50], !UPT ;  /* 0x00323e0804007dea */ /* 0x0003e2000f80030f */
[----:B------:R-:W-:Y:S01]  /*4190*/  UMOV UR19, 0x40004040 ;  /* 0x4000404000137882 */ /* 0x000fe20000000000 */
[----:B------:R-:W-:Y:S01]  /*41a0*/  UMOV UR17, 0x40004040 ;  /* 0x4000404000117882 */ /* 0x000fe20000000000 */
[----:B------:R-:W-:Y:S01]  /*41b0*/  UMOV UR13, 0x40004040 ;  /* 0x40004040000d7882 */ /* 0x000fe20000000000 */
[----:B------:R-:W-:Y:S01]  /*41c0*/  UMOV UR11, 0x40004040 ;  /* 0x40004040000b7882 */ /* 0x000fe20000000000 */
[----:B------:R2:W-:Y:S01]  /*41d0*/  UTCQMMA gdesc[UR20], gdesc[UR22], tmem[UR15], tmem[UR60], idesc[UR61], tmem[UR48], UPT ;  /* 0x00303c1614007dea */ /* 0x0005e2000b80030f */
[----:B------:R2:W-:Y:S01]  /*41e0*/  UTCQMMA gdesc[UR16], gdesc[UR18], tmem[UR15], tmem[UR58], idesc[UR59], tmem[UR46], UPT ;  /* 0x002e3a1210007dea */ /* 0x0005e2000b80030f */
[----:B------:R2:W-:Y:S01]  /*41f0*/  UTCQMMA gdesc[UR10], gdesc[UR12], tmem[UR15], tmem[UR56], idesc[UR57], tmem[UR44], UPT ;  /* 0x002c380c0a007dea */ /* 0x0005e2000b80030f */
[----:B------:R2:W-:Y:S01]  /*4200*/  UTCBAR.MULTICAST [UR24], URZ, UR7 ;  /* 0x000000ff180073e9 */ /* 0x0005e20008000807 */
[----:B------:R-:W-:Y:S01]  /*4210*/  UMOV UR30, UR14 ;  /* 0x0000000e001e7c82 */ /* 0x000fe20008000000 */
[----:B-1----:R-:W-:Y:S01]  /*4220*/  UMOV UR9, 0x1 ;  /* 0x0000000100097882 */ /* 0x002fe20000000000 */
[----:B------:R-:W-:-:S05]  /*4230*/  UMOV UR4, UR65 ;  /* 0x0000004100047c82 */ /* 0x000fca0008000000 */
.L_x_64:
[----:B------:R-:W-:-:S09]  /*4240*/  UISETP.GE.AND UP0, UPT, UR4, 0x1, UPT ;  /* 0x000000010400788c */ /* 0x000fd2000bf06270 */
[----:B------:R-:W-:Y:S05]  /*4250*/  BRA.U !UP0, `(.L_x_68) ;  /* 0x0000000108f87547 */ /* 0x000fea000b800000 */
[----:B------:R-:W-:Y:S01]  /*4260*/  UIADD3 UR14, UPT, UPT, UR4, -0x1, URZ ;  /* 0xffffffff040e7890 */ /* 0x000fe2000fffe0ff */
[----:B------:R-:W-:-:S11]  /*4270*/  UMOV UR5, UR30 ;  /* 0x0000001e00057c82 */ /* 0x000fd60008000000 */
.L_x_71:
[----:B------:R-:W-:Y:S02]  /*4280*/  UISETP.NE.AND UP0, UPT, UR6, URZ, UPT ;  /* 0x000000ff0600728c */ /* 0x000fe4000bf05270 */
[----:B--2---:R-:W-:Y:S07]  /*4290*/  ULEA UR7, UR5, UR34, 0x3 ;  /* 0x0000002205077291 */ /* 0x004fee000f8e18ff */
[----:B------:R-:W-:Y:S05]  /*42a0*/  BRA.U UP0, `(.L_x_69) ;  /* 0x00000001000c7547 */ /* 0x000fea000b800000 */
[----:B------:R-:W-:Y:S04]  /*42b0*/  SHF.L.U32 R5, R3, 0x1f, RZ ;  /* 0x0000001f03057819 */ /* 0x000fe800000006ff */
[----:B------:R-:W1:Y:S02]  /*42c0*/  SYNCS.PHASECHK.TRANS64.TRYWAIT P0, [UR7], R5 ;  /* 0x00000005ff0075a7 */ /* 0x000e640008001107 */
[----:B-1----:R-:W-:Y:S05]  /*42d0*/  @!P0 BRA `(.L_x_70) ;  /* 0x000000ec00ac8947 */ /* 0x002fea0003800000 */
.L_x_69:
[----:B------:R-:W-:Y:S02]  /*42e0*/  UISETP.NE.AND UP1, UPT, UR14, URZ, UPT ;  /* 0x000000ff0e00728c */ /* 0x000fe4000bf25270 */
[----:B------:R-:W-:Y:S01]  /*42f0*/  UIADD3 UR4, UPT, UPT, UR5, 0x1, URZ ;  /* 0x0000000105047890 */ /* 0x000fe2000fffe0ff */
[----:B------:R-:W-:Y:S03]  /*4300*/  ELECT P3, URZ, PT ;  /* 0x0000000000ff782f */ /* 0x000fe60003860000 */
[----:B------:R-:W-:Y:S01]  /*4310*/  UISETP.NE.AND UP0, UPT, UR4, 0x3, UPT ;  /* 0x000000030400788c */ /* 0x000fe2000bf05270 */
[----:B------:R-:W-:Y:S01]  /*4320*/  PLOP3.LUT P1, PT, PT, PT, UP1, 0x80, 0x8 ;  /* 0x000000000008781c */ /* 0x000fe20003f2f018 */
[----:B------:R-:W-:Y:S02]  /*4330*/  ULEA UR10, UR5, UR54, 0x6 ;  /* 0x00000036050a7291 */ /* 0x000fe4000f8e30ff */
[----:B------:R-:W-:Y:S02]  /*4340*/  USEL UR6, URZ, 0x1, UP0 ;  /* 0x00000001ff067887 */ /* 0x000fe40008000000 */
[----:B------:R-:W-:Y:S02]  /*4350*/  USEL UR30, UR4, URZ, UP0 ;  /* 0x000000ff041e7287 */ /* 0x000fe40008000000 */
[----:B------:R-:W-:Y:S02]  /*4360*/  ULEA UR8, UR5, UR52, 0xb ;  /* 0x0000003405087291 */ /* 0x000fe4000f8e58ff */
[----:B------:R-:W-:Y:S01]  /*4370*/  @UP1 ULEA UR4, UR30, UR34, 0x3 ;  /* 0x000000221e041291 */ /* 0x000fe2000f8e18ff */
[----:B------:R-:W-:Y:S01]  /*4380*/  LOP3.LUT R3, R3, UR6, RZ, 0x3c, !PT ;  /* 0x0000000603037c12 */ /* 0x000fe2000f8e3cff */
[----:B------:R-:W-:Y:S01]  /*4390*/  ULEA UR28, UR5, UR53, 0x5 ;  /* 0x00000035051c7291 */ /* 0x000fe2000f8e28ff */
[----:B-1----:R-:W-:Y:S01]  /*43a0*/  @P3 LOP3.LUT R0, R2, 0xffff, RZ, 0xc0, !PT ;  /* 0x0000ffff02003812 */ /* 0x002fe200078ec0ff */
[----:B------:R-:W-:Y:S01]  /*43b0*/  UISETP.NE.U32.AND UP0, UPT, UR9, URZ, UPT ;  /* 0x000000ff0900728c */ /* 0x000fe2000bf05070 */
[----:B------:R-:W-:Y:S01]  /*43c0*/  @P1 SHF.L.U32 R4, R3, 0x1f, RZ ;  /* 0x0000001f03041819 */ /* 0x000fe200000006ff */
[----:B------:R-:W-:Y:S01]  /*43d0*/  UIADD3 UR26, UPT, UPT, UR10, 0x20, URZ ;  /* 0x000000200a1a7890 */ /* 0x000fe2000fffe0ff */
[----:B------:R-:W-:Y:S01]  /*43e0*/  @P3 R2UR UR32, R0 ;  /* 0x00000000002032ca */ /* 0x000fe200000e0000 */
[----:B------:R-:W-:Y:S01]  /*43f0*/  UIADD3 UR24, UPT, UPT, UR8, 0x2, URZ ;  /* 0x0000000208187890 */ /* 0x000fe2000fffe0ff */
[----:B------:R-:W1:Y:S01]  /*4400*/  @P1 SYNCS.PHASECHK.TRANS64.TRYWAIT P0, [UR4], R4 ;  /* 0x00000004ff0015a7 */ /* 0x000e620008001104 */
[----:B------:R-:W-:Y:S02]  /*4410*/  ULEA UR4, UR5, UR35, 0xa ;  /* 0x0000002305047291 */ /* 0x000fe4000f8e50ff */
[----:B------:R-:W-:Y:S02]  /*4420*/  UIADD3 UR20, UPT, UPT, UR8, 0x4, URZ ;  /* 0x0000000408147890 */ /* 0x000fe4000fffe0ff */
[----:B------:R-:W-:Y:S02]  /*4430*/  UIADD3 UR22, UPT, UPT, UR4, 0x2, URZ ;  /* 0x0000000204167890 */ /* 0x000fe4000fffe0ff */
[----:B------:R-:W-:Y:S02]  /*4440*/  UIADD3 UR18, UPT, UPT, UR4, 0x4, URZ ;  /* 0x0000000404127890 */ /* 0x000fe4000fffe0ff */
[----:B------:R-:W-:Y:S02]  /*4450*/  UIADD3 UR16, UPT, UPT, UR8, 0x6, URZ ;  /* 0x0000000608107890 */ /* 0x000fe4000fffe0ff */
[----:B------:R-:W-:Y:S02]  /*4460*/  UIADD3 UR12, UPT, UPT, UR4, 0x6, URZ ;  /* 0x00000006040c7890 */ /* 0x000fe4000fffe0ff */
[----:B------:R-:W-:Y:S02]  /*4470*/  UIADD3 UR33, UPT, UPT, UR7, 0x18, URZ ;  /* 0x0000001807217890 */ /* 0x000fe4000fffe0ff */
[----:B------:R-:W-:Y:S02]  /*4480*/  UIADD3 UR7, UPT, UPT, UR14, 0x1, URZ ;  /* 0x000000010e077890 */ /* 0x000fe4000fffe0ff */
[----:B------:R-:W-:Y:S01]  /*4490*/  UIADD3 UR14, UPT, UPT, UR14, -0x1, URZ ;  /* 0xffffffff0e0e7890 */ /* 0x000fe2000fffe0ff */
[----:B------:R-:W-:Y:S01]  /*44a0*/  UMOV UR29, 0x4008 ;  /* 0x00004008001d7882 */ /* 0x000fe20000000000 */
[----:B------:R-:W-:Y:S01]  /*44b0*/  UMOV UR11, 0x4008 ;  /* 0x00004008000b7882 */ /* 0x000fe20000000000 */
[----:B------:R-:W-:Y:S01]  /*44c0*/  UTCCP.T.S.4x32dp128bit tmem[UR31+0x1c0], gdesc[UR28] ;  /* 0x0001c01c1f0079e7 */ /* 0x000fe20009100000 */
[----:B------:R-:W-:Y:S01]  /*44d0*/  UTCCP.T.S.4x32dp128bit tmem[UR31+0x1c4], gdesc[UR10] ;  /* 0x0001c40a1f0079e7 */ /* 0x000fe20009100000 */
[----:B------:R-:W-:Y:S01]  /*44e0*/  UMOV UR27, 0x4008 ;  /* 0x00004008001b7882 */ /* 0x000fe20000000000 */
[----:B------:R-:W-:Y:S01]  /*44f0*/  UMOV UR9, 0x40004040 ;  /* 0x4000404000097882 */ /* 0x000fe20000000000 */
[----:B------:R-:W-:Y:S01]  /*4500*/  UTCCP.T.S.4x32dp128bit tmem[UR31+0x1c8], gdesc[UR26] ;  /* 0x0001c81a1f0079e7 */ /* 0x000fe20009100000 */
[----:B------:R-:W-:Y:S01]  /*4510*/  UMOV UR5, 0x40004040 ;  /* 0x4000404000057882 */ /* 0x000fe20000000000 */
[----:B------:R-:W-:Y:S01]  /*4520*/  UMOV UR25, 0x40004040 ;  /* 0x4000404000197882 */ /* 0x000fe20000000000 */
[----:B------:R2:W-:Y:S01]  /*4530*/  UTCQMMA gdesc[UR4], gdesc[UR8], tmem[UR15], tmem[UR42], idesc[UR43], tmem[UR50], UP0 ;  /* 0x00322a0804007dea */ /* 0x0005e2000800030f */
[----:B------:R-:W-:Y:S01]  /*4540*/  UMOV UR23, 0x40004040 ;  /* 0x4000404000177882 */ /* 0x000fe20000000000 */
[----:B------:R-:W-:Y:S01]  /*4550*/  UMOV UR21, 0x40004040 ;  /* 0x4000404000157882 */ /* 0x000fe20000000000 */
[----:B------:R3:W-:Y:S01]  /*4560*/  UTCQMMA gdesc[UR22], gdesc[UR24], tmem[UR15], tmem[UR40], idesc[UR41], tmem[UR48], UPT ;  /* 0x0030281816007dea */ /* 0x0007e2000b80030f */
[----:B------:R-:W-:Y:S01]  /*4570*/  UMOV UR19, 0x40004040 ;  /* 0x4000404000137882 */ /* 0x000fe20000000000 */
[----:B------:R-:W-:Y:S01]  /*4580*/  UMOV UR17, 0x40004040 ;  /* 0x4000404000117882 */ /* 0x000fe20000000000 */
[----:B------:R3:W-:Y:S01]  /*4590*/  UTCQMMA gdesc[UR18], gdesc[UR20], tmem[UR15], tmem[UR38], idesc[UR39], tmem[UR46], UPT ;  /* 0x002e261412007dea */ /* 0x0007e2000b80030f */
[----:B------:R-:W-:Y:S01]  /*45a0*/  UMOV UR13, 0x40004040 ;  /* 0x40004040000d7882 */ /* 0x000fe20000000000 */
[----:B------:R-:W-:Y:S01]  /*45b0*/  UMOV UR6, 0x1 ;  /* 0x0000000100067882 */ /* 0x000fe20000000000 */
[----:B------:R3:W-:Y:S01]  /*45c0*/  UTCQMMA gdesc[UR12], gdesc[UR16], tmem[UR15], tmem[UR36], idesc[UR37], tmem[UR44], UPT ;  /* 0x002c24100c007dea */ /* 0x0007e2000b80030f */
[----:B------:R3:W-:Y:S01]  /*45d0*/  UTCBAR.MULTICAST [UR33], URZ, UR32 ;  /* 0x000000ff210073e9 */ /* 0x0007e20008000820 */
[----:B--2---:R-:W-:Y:S01]  /*45e0*/  UMOV UR9, 0x1 ;  /* 0x0000000100097882 */ /* 0x004fe20000000000 */
[----:B------:R-:W-:Y:S01]  /*45f0*/  UMOV UR5, UR30 ;  /* 0x0000001e00057c82 */ /* 0x000fe20008000000 */
[----:B-1----:R-:W-:Y:S01]  /*4600*/  @P1 VOTEU.ANY UP0, P0 ;  /* 0x0000000000ff1886 */ /* 0x002fe20000000100 */
[----:B------:R-:W-:Y:S02]  /*4610*/  @UP1 USEL UR6, URZ, 0x1, !UP0 ;  /* 0x00000001ff061887 */ /* 0x000fe4000c000000 */
[----:B------:R-:W-:Y:S09]  /*4620*/  UISETP.GT.U32.AND UP0, UPT, UR7, 0x1, UPT ;  /* 0x000000010700788c */ /* 0x000ff2000bf04070 */
[----:B---3--:R-:W-:Y:S05]  /*4630*/  BRA.U UP0, `(.L_x_71) ;  /* 0xfffffffd00107547 */ /* 0x008fea000b83ffff */
.L_x_68:
[C---:B------:R-:W-:Y:S01]  /*4640*/  ISETP.NE.AND P0, PT, R9.reuse, 0x2, PT ;  /* 0x000000020900780c */ /* 0x040fe20003f05270 */
[----:B------:R1:W-:Y:S01]  /*4650*/  UTCBAR [UR66], URZ ;  /* 0x000000ff420073e9 */ /* 0x0003e200080000ff */
[----:B------:R-:W-:Y:S02]  /*4660*/  UMOV UR5, UR55 ;  /* 0x0000003700057c82 */ /* 0x000fe40008000000 */
[----:B------:R-:W-:Y:S02]  /*4670*/  SEL R5, RZ, 0x1, P0 ;  /* 0x00000001ff057807 */ /* 0x000fe40000000000 */
[----:B------:R-:W-:Y:S02]  /*4680*/  SEL R9, R9, RZ, P0 ;  /* 0x000000ff09097207 */ /* 0x000fe40000000000 */
[----:B------:R-:W-:Y:S01]  /*4690*/  LOP3.LUT R8, R8, R5, RZ, 0x3c, !PT ;  /* 0x0000000508087212 */ /* 0x000fe200078e3cff */
[----:B------:R-:W-:Y:S06]  /*46a0*/  @P2 BRA `(.L_x_72) ;  /* 0xfffffff4009c2947 */ /* 0x000fec000383ffff */
[----:B------:R-:W3:Y:S01]  /*46b0*/  S2UR UR6, SR_CgaCtaId ;  /* 0x00000000000679c3 */ /* 0x000ee20000008800 */
[----:B------:R-:W-:Y:S01]  /*46c0*/  ELECT P0, URZ, PT ;  /* 0x0000000000ff782f */ /* 0x000fe20003800000 */
[----:B------:R-:W-:Y:S01]  /*46d0*/  IMAD.MOV.U32 R0, RZ, RZ, 0x1 ;  /* 0x00000001ff007424 */ /* 0x000fe200078e00ff */
[----:B------:R-:W-:Y:S01]  /*46e0*/  UMOV UR4, 0x40 ;  /* 0x0000004000047882 */ /* 0x000fe20000000000 */
[----:B------:R-:W-:-:S04]  /*46f0*/  SHF.L.U32 R3, RZ, 0x1f, RZ ;  /* 0x0000001fff037819 */ /* 0x000fc800000006ff */
[----:B------:R-:W-:Y:S01]  /*4700*/  UVIRTCOUNT.DEALLOC.SMPOOL 0x80 ;  /* 0x000000800000784c */ /* 0x000fe20000000000 */
[----:B---3--:R-:W-:-:S09]  /*4710*/  ULEA UR6, UR6, UR4, 0x18 ;  /* 0x0000000406067291 */ /* 0x008fd2000f8ec0ff */
[----:B------:R3:W-:Y:S01]  /*4720*/  @P0 STS.U8 [UR6+0x1c], R0 ;  /* 0x00001c00ff000988 */ /* 0x0007e20008000006 */
[----:B------:R-:W4:Y:S02]  /*4730*/  SYNCS.PHASECHK.TRANS64.TRYWAIT P0, [UR34+0xd0], R3 ;  /* 0x0000d003ff0075a7 */ /* 0x000f240008001122 */
[----:B---34-:R-:W-:Y:S05]  /*4740*/  @!P0 BRA `(.L_x_73) ;  /* 0x000000e800a88947 */ /* 0x018fea0003800000 */
.L_x_212:
[----:B------:R-:W-:Y:S01]  /*4750*/  NOP ;  /* 0x0000000000007918 */ /* 0x000fe20000000000 */
[----:B---3--:R-:W3:Y:S01]  /*4760*/  LDS R0, [UR6+0x14] ;  /* 0x00001406ff007984 */ /* 0x008ee20008000800 */
[----:B------:R-:W-:Y:S01]  /*4770*/  ULOP3.LUT UR4, UR31, 0xffff, URZ, 0xc0, !UPT ;  /* 0x0000ffff1f047892 */ /* 0x000fe2000f8ec0ff */
[----:B------:R-:W-:Y:S01]  /*4780*/  UMOV UR5, 0xffff ;  /* 0x0000ffff00057882 */ /* 0x000fe20000000000 */
[----:B--2---:R-:W-:Y:S02]  /*4790*/  UMOV UR7, 0x1 ;  /* 0x0000000100077882 */ /* 0x004fe40000000000 */
[----:B------:R-:W-:-:S04]  /*47a0*/  USHF.R.U32.HI UR4, URZ, 0x5, UR4 ;  /* 0x00000005ff047899 */ /* 0x000fc80008011604 */
[----:B------:R-:W-:Y:S02]  /*47b0*/  USHF.L.U32 UR5, UR5, UR4, URZ ;  /* 0x0000000405057299 */ /* 0x000fe400080006ff */
[----:B------:R-:W-:-:S04]  /*47c0*/  USHF.L.U32 UR4, UR7, UR4, URZ ;  /* 0x0000000407047299 */ /* 0x000fc800080006ff */
[----:B---3--:R-:W-:-:S04]  /*47d0*/  LOP3.LUT R0, R0, UR5, RZ, 0xc0, !PT ;  /* 0x0000000500007c12 */ /* 0x008fc8000f8ec0ff */
[----:B------:R-:W-:-:S13]  /*47e0*/  ISETP.NE.AND P0, PT, R0, UR5, PT ;  /* 0x0000000500007c0c */ /* 0x000fda000bf05270 */
[----:B------:R-:W-:Y:S05]  /*47f0*/  @P0 BRA `(.L_x_74) ;  /* 0x0000000000580947 */ /* 0x000fea0003800000 */
[----:B------:R-:W2:Y:S02]  /*4800*/  LDS R0, [UR6+0x18] ;  /* 0x00001806ff007984 */ /* 0x000ea40008000800 */
[----:B--2---:R-:W-:-:S04]  /*4810*/  LOP3.LUT R0, R0, UR4, RZ, 0xc0, !PT ;  /* 0x0000000400007c12 */ /* 0x004fc8000f8ec0ff */
[----:B------:R-:W-:-:S13]  /*4820*/  ISETP.NE.AND P0, PT, R0, UR4, PT ;  /* 0x0000000400007c0c */ /* 0x000fda000bf05270 */
[----:B------:R-:W-:Y:S05]  /*4830*/  @P0 BRA `(.L_x_75) ;  /* 0x00000000003c0947 */ /* 0x000fea0003800000 */
[----:B------:R-:W2:Y:S01]  /*4840*/  S2R R2, SR_LANEID ;  /* 0x0000000000027919 */ /* 0x000ea20000000000 */
[----:B------:R-:W-:Y:S01]  /*4850*/  ULOP3.LUT UR5, URZ, UR5, URZ, 0x33, !UPT ;  /* 0x00000005ff057292 */ /* 0x000fe2000f8e33ff */
[----:B------:R-:W-:Y:S01]  /*4860*/  LOP3.LUT R4, RZ, UR4, RZ, 0x33, !PT ;  /* 0x00000004ff047c12 */ /* 0x000fe2000f8e33ff */
[----:B------:R-:W-:Y:S02]  /*4870*/  VOTEU.ANY UR4, UPT, PT ;  /* 0x0000000000047886 */ /* 0x000fe400038e0100 */
[----:B------:R-:W-:Y:S01]  /*4880*/  UFLO.U32 UR4, UR4 ;  /* 0x00000004000472bd */ /* 0x000fe200080e0000 */
[----:B------:R-:W3:Y:S01]  /*4890*/  REDUX UR7, R4 ;  /* 0x00000000040773c4 */ /* 0x000ee20000000000 */
[----:B------:R-:W-:-:S06]  /*48a0*/  IMAD.U32 R0, RZ, RZ, UR5 ;  /* 0x00000005ff007e24 */ /* 0x000fcc000f8e00ff */
[----:B------:R4:W-:Y:S01]  /*48b0*/  UTCATOMSWS.AND URZ, UR5 ;  /* 0x0000000500ff79e3 */ /* 0x0009e20008000000 */
[----:B------:R-:W1:Y:S01]  /*48c0*/  REDUX UR8, R0 ;  /* 0x00000000000873c4 */ /* 0x000e620000000000 */
[----:B--2---:R-:W-:Y:S01]  /*48d0*/  ISETP.EQ.U32.AND P0, PT, R2, UR4, PT ;  /* 0x0000000402007c0c */ /* 0x004fe2000bf02070 */
[----:B---3--:R-:W-:Y:S01]  /*48e0*/  IMAD.U32 R2, RZ, RZ, UR7 ;  /* 0x00000007ff027e24 */ /* 0x008fe2000f8e00ff */
[----:B-1----:R-:W-:-:S11]  /*48f0*/  MOV R3, UR8 ;  /* 0x0000000800037c02 */ /* 0x002fd60008000f00 */
[----:B------:R4:W-:Y:S04]  /*4900*/  @P0 ATOMS.AND RZ, [UR6+0x14], R3 ;  /* 0x00001403ffff098c */ /* 0x0009e8000a800006 */
[----:B------:R4:W-:Y:S01]  /*4910*/  @P0 ATOMS.AND RZ, [UR6+0x18], R2 ;  /* 0x00001802ffff098c */ /* 0x0009e2000a800006 */
[----:B------:R-:W-:Y:S05]  /*4920*/  BRA `(.L_x_76) ;  /* 0x0000000000147947 */ /* 0x000fea0003800000 */
.L_x_75:
[----:B------:R-:W-:Y:S02]  /*4930*/  MOV R2, 0x4950 ;  /* 0x0000495000027802 */ /* 0x000fe40000000f00 */
[----:B-1---5:R-:W-:Y:S05]  /*4940*/  CALL.REL.NOINC `($__internal_0_$__cuda_sm10x_tcgen05_guardrail_trap_col_being_dealloced_not_returned_by_alloc) ;  /* 0x000000f000447944 */ /* 0x022fea0003c00000 */
[----:B------:R-:W-:Y:S05]  /*4950*/  BRA `(.L_x_76) ;  /* 0x0000000000087947 */ /* 0x000fea0003800000 */
.L_x_74:
[----:B------:R-:W-:Y:S02]  /*4960*/  MOV R2, 0x4980 ;  /* 0x0000498000027802 */ /* 0x000fe40000000f00 */
[----:B-1---5:R-:W-:Y:S05]  /*4970*/  CALL.REL.NOINC `($__internal_2_$__cuda_sm10x_tcgen05_guardrail_trap_unallocated_columns_being_dealloced) ;  /* 0x000000f000507944 */ /* 0x022fea0003c00000 */
.L_x_76:
[----:B------:R-:W-:Y:S01]  /*4980*/  NOP ;  /* 0x0000000000007918 */ /* 0x000fe20000000000 */
[----:B----4-:R-:W-:Y:S05]  /*4990*/  EXIT ;  /* 0x000000000000794d */ /* 0x010fea0003800000 */
.L_x_58:
[----:B------:R-:W-:-:S09]  /*49a0*/  UISETP.NE.OR UP0, UPT, UR21, 0x3, !UP3 ;  /* 0x000000031500788c */ /* 0x000fd2000df05670 */
[----:B------:R-:W-:Y:S05]  /*49b0*/  BRA.U UP0, `(.L_x_77) ;  /* 0x0000001900bc7547 */ /* 0x000fea000b800000 */
[----:B------:R-:W1:Y:S01]  /*49c0*/  S2UR UR10, SR_CgaCtaId ;  /* 0x00000000000a79c3 */ /* 0x000e620000008800 */
[----:B------:R-:W2:Y:S01]  /*49d0*/  LDCU UR54, c[0x0][0x370] ;  /* 0x00006e00ff3677ac */ /* 0x000ea20008000800 */
[----:B------:R-:W-:Y:S01]  /*49e0*/  HFMA2 R14, -RZ, RZ, 0, 0 ;  /* 0x00000000ff0e7431 */ /* 0x000fe200000001ff */
[----:B------:R-:W-:Y:S01]  /*49f0*/  MOV R13, RZ ;  /* 0x000000ff000d7202 */ /* 0x000fe20000000f00 */
[----:B------:R-:W-:Y:S01]  /*4a00*/  HFMA2 R7, -RZ, RZ, 0, 0.0078125 ;  /* 0x00002000ff077431 */ /* 0x000fe200000001ff */
[----:B------:R-:W2:Y:S03]  /*4a10*/  LDCU.128 UR64, c[0x0][0xf10] ;  /* 0x0001e200ff4077ac */ /* 0x000ea60008000c00 */
[----:B------:R-:W3:Y:S01]  /*4a20*/  LDC.64 R16, c[0x0][0x348] ;  /* 0x0000d200ff107b82 */ /* 0x000ee20000000a00 */
[----:B------:R-:W4:Y:S01]  /*4a30*/  LDCU UR53, c[0x0][0x374] ;  /* 0x00006e80ff3577ac */ /* 0x000f220008000800 */
[----:B------:R-:W1:Y:S06]  /*4a40*/  LDCU UR15, c[0x0][0xf0c] ;  /* 0x0001e180ff0f77ac */ /* 0x000e6c0008000800 */
[----:B------:R-:W3:Y:S01]  /*4a50*/  LDC.64 R2, c[0x0][0xc88] ;  /* 0x00032200ff027b82 */ /* 0x000ee20000000a00 */
[----:B------:R-:W3:Y:S01]  /*4a60*/  LDCU UR62, c[0x0][0xf20] ;  /* 0x0001e400ff3e77ac */ /* 0x000ee20008000800 */
[----:B------:R-:W3:Y:S06]  /*4a70*/  LDCU UR4, c[0x0][0xf30] ;  /* 0x0001e600ff0477ac */ /* 0x000eec0008000800 */
[----:B------:R-:W3:Y:S01]  /*4a80*/  LDC.64 R4, c[0x0][0xc90] ;  /* 0x00032400ff047b82 */ /* 0x000ee20000000a00 */
[----:B------:R-:W-:Y:S01]  /*4a90*/  UMOV UR21, 0x400 ;  /* 0x0000040000157882 */ /* 0x000fe20000000000 */
[----:B--2---:R-:W-:-:S02]  /*4aa0*/  UIMAD.WIDE.U32 UR6, UR54, UR64, URZ ;  /* 0x00000040360672a5 */ /* 0x004fc4000f8e00ff */
[----:B----4-:R-:W-:Y:S02]  /*4ab0*/  UIMAD.WIDE.U32 UR8, UR53, UR67, URZ ;  /* 0x00000043350872a5 */ /* 0x010fe4000f8e00ff */
[----:B-1----:R-:W-:Y:S02]  /*4ac0*/  ULEA UR21, UR10, UR21, 0x18 ;  /* 0x000000150a157291 */ /* 0x002fe4000f8ec0ff */
[----:B------:R-:W-:Y:S02]  /*4ad0*/  UPLOP3.LUT UP1, UPT, UPT, UPT, UPT, 0x40, 0x4 ;  /* 0x000000000004789c */ /* 0x000fe40003f2e870 */
[----:B------:R-:W-:Y:S02]  /*4ae0*/  UIADD3 UR57, UPT, UPT, UR21, 0x30, URZ ;  /* 0x0000003015397890 */ /* 0x000fe4000fffe0ff */
[----:B------:R-:W-:Y:S02]  /*4af0*/  UIADD3 UR49, UPT, UPT, UR21, 0x38, URZ ;  /* 0x0000003815317890 */ /* 0x000fe4000fffe0ff */
[----:B------:R-:W-:-:S02]  /*4b00*/  UIADD3 UR41, UPT, UPT, UR21, 0x40, URZ ;  /* 0x0000004015297890 */ /* 0x000fc4000fffe0ff */
[----:B------:R-:W-:Y:S01]  /*4b10*/  UIADD3 UR33, UPT, UPT, UR21, 0x48, URZ ;  /* 0x0000004815217890 */ /* 0x000fe2000fffe0ff */
[----:B------:R-:W-:Y:S01]  /*4b20*/  UMOV UR6, UR7 ;  /* 0x0000000700067c82 */ /* 0x000fe20008000000 */
[----:B------:R-:W-:Y:S01]  /*4b30*/  UMOV UR5, UR9 ;  /* 0x0000000900057c82 */ /* 0x000fe20008000000 */
[----:B------:R-:W-:Y:S02]  /*4b40*/  UISETP.GE.AND UP0, UPT, UR39, 0x1, UPT ;  /* 0x000000012700788c */ /* 0x000fe4000bf06270 */
[----:B------:R-:W-:Y:S01]  /*4b50*/  UISETP.NE.AND UP4, UPT, UR39, 0x1, UPT ;  /* 0x000000012700788c */ /* 0x000fe2000bf85270 */
[----:B------:R-:W1:Y:S01]  /*4b60*/  LDCU.64 UR22, c[0x0][0xf28] ;  /* 0x0001e500ff1677ac */ /* 0x000e620008000a00 */
[----:B------:R-:W-:Y:S02]  /*4b70*/  UISETP.NE.AND UP6, UPT, UR15, 0x1, UPT ;  /* 0x000000010f00788c */ /* 0x000fe4000bfc5270 */
[----:B------:R-:W-:Y:S02]  /*4b80*/  UISETP.NE.AND UP5, UPT, UR66, 0x1, UPT ;  /* 0x000000014200788c */ /* 0x000fe4000bfa5270 */
[----:B------:R-:W-:-:S02]  /*4b90*/  USHF.R.U32.HI UR61, URZ, UR65, UR6 ;  /* 0x00000041ff3d7299 */ /* 0x000fc40008011606 */
[----:B------:R-:W-:Y:S02]  /*4ba0*/  UPRMT UR46, UR10, 0x654, UR57 ;  /* 0x000006540a2e7896 */ /* 0x000fe40008000039 */
[----:B------:R-:W-:Y:S02]  /*4bb0*/  UPRMT UR45, UR10, 0x654, UR49 ;  /* 0x000006540a2d7896 */ /* 0x000fe40008000031 */
[----:B------:R-:W-:Y:S02]  /*4bc0*/  UPRMT UR38, UR10, 0x654, UR41 ;  /* 0x000006540a267896 */ /* 0x000fe40008000029 */
[----:B------:R-:W-:Y:S02]  /*4bd0*/  UPRMT UR37, UR10, 0x654, UR33 ;  /* 0x000006540a257896 */ /* 0x000fe40008000021 */
[----:B---3--:R-:W-:Y:S02]  /*4be0*/  USHF.R.U32.HI UR55, URZ, UR62, UR5 ;  /* 0x0000003eff377299 */ /* 0x008fe40008011605 */
[----:B------:R-:W-:Y:S01]  /*4bf0*/  UISETP.NE.AND UP3, UPT, UR4, 0x1, UPT ;  /* 0x000000010400788c */ /* 0x000fe2000bf65270 */
[----:B-1----:R-:W-:-:S10]  /*4c00*/  UMOV UR29, URZ ;  /* 0x000000ff001d7c82 */ /* 0x002fd40008000000 */
.L_x_92:
[C---:B------:R-:W-:Y:S02]  /*4c10*/  LEA R12, R14.reuse, UR21, 0x3 ;  /* 0x000000150e0c7c11 */ /* 0x040fe4000f8e18ff */
[----:B------:R-:W-:Y:S02]  /*4c20*/  SHF.L.U32 R9, R13, 0x1f, RZ ;  /* 0x0000001f0d097819 */ /* 0x000fe400000006ff */
[----:B------:R-:W-:Y:S02]  /*4c30*/  LEA R10, R14, UR21, 0x4 ;  /* 0x000000150e0a7c11 */ /* 0x000fe4000f8e20ff */
[----:B------:R-:W1:Y:S02]  /*4c40*/  SYNCS.PHASECHK.TRANS64.TRYWAIT P0, [R12+URZ+0x80], R9 ;  /* 0x000080090c0075a7 */ /* 0x000e6400080011ff */
[----:B-12---:R-:W-:Y:S05]  /*4c50*/  @!P0 BRA `(.L_x_78) ;  /* 0x000000e4007c8947 */ /* 0x006fea0003800000 */
.L_x_213:
[----:B-1----:R-:W1:Y:S01]  /*4c60*/  LDS.128 R8, [R10+0xe0] ;  /* 0x0000e0000a087984 */ /* 0x002e620000000c00 */
[----:B------:R-:W-:Y:S01]  /*4c70*/  UISETP.GE.AND UP0, UPT, UR39, 0x1, UPT ;  /* 0x000000012700788c */ /* 0x000fe2000bf06270 */
[----:B------:R-:W-:Y:S01]  /*4c80*/  @!PT LDS RZ, [RZ] ;  /* 0x00000000fffff984 */ /* 0x000fe20000000800 */
[----:B------:R-:W-:Y:S01]  /*4c90*/  @!PT LDS RZ, [RZ] ;  /* 0x00000000fffff984 */ /* 0x000fe20000000800 */
[----:B------:R-:W-:Y:S01]  /*4ca0*/  @!PT LDS RZ, [RZ] ;  /* 0x00000000fffff984 */ /* 0x000fe20000000800 */
[----:B------:R-:W-:Y:S01]  /*4cb0*/  @!PT LDS RZ, [RZ] ;  /* 0x00000000fffff984 */ /* 0x000fe20000000800 */
[----:B------:R2:W-:Y:S06]  /*4cc0*/  MEMBAR.ALL.CTA ;  /* 0x0000000000007992 */ /* 0x0005ec0000008000 */
[----:B--2---:R-:W2:Y:S01]  /*4cd0*/  FENCE.VIEW.ASYNC.S ;  /* 0x00000000000073c6 */ /* 0x004ea20000000000 */
[----:B-1----:R-:W-:Y:S11]  /*4ce0*/  LOP3.LUT P0, RZ, R10, 0x1, RZ, 0xc0, !PT ;  /* 0x000000010aff7812 */ /* 0x002ff6000780c0ff */
[----:B------:R-:W-:Y:S02]  /*4cf0*/  @!UPT UIADD3 URZ, UPT, UPT, URZ, URZ, URZ ;  /* 0x000000fffffff290 */ /* 0x000fe4000fffe0ff */
[----:B--2---:R-:W-:Y:S01]  /*4d00*/  VOTEU.ANY UP2, P0 ;  /* 0x0000000000ff7886 */ /* 0x004fe20000040100 */
[----:B------:R-:W-:Y:S11]  /*4d10*/  PLOP3.LUT P0, PT, PT, PT, UP2, 0x80, 0x8 ;  /* 0x000000000008781c */ /* 0x000ff60003f0f028 */
[----:B------:R-:W-:Y:S02]  /*4d20*/  @!UPT UIADD3 URZ, UPT, UPT, URZ, URZ, URZ ;  /* 0x000000fffffff290 */ /* 0x000fe4000fffe0ff */
[----:B------:R-:W-:Y:S02]  /*4d30*/  @P0 SHF.R.U32.HI R0, RZ, 0x10, R9 ;  /* 0x00000010ff000819 */ /* 0x000fe40000011609 */
[----:B------:R-:W-:Y:S02]  /*4d40*/  @P0 MOV R6, R8 ;  /* 0x0000000800060202 */ /* 0x000fe40000000f00 */
[----:B------:R-:W-:Y:S01]  /*4d50*/  @P0 R2UR UR4, R0 ;  /* 0x00000000000402ca */ /* 0x000fe200000e0000 */
[----:B------:R-:W-:Y:S01]  /*4d60*/  VIADD R0, R12, 0x90 ;  /* 0x000000900c007836 */ /* 0x000fe20000000000 */
[----:B------:R-:W-:Y:S02]  /*4d70*/  @P0 LOP3.LUT R8, R9, 0xffff, RZ, 0xc0, !PT ;  /* 0x0000ffff09080812 */ /* 0x000fe400078ec0ff */
[----:B------:R-:W-:Y:S02]  /*4d80*/  @P0 R2UR UR6, R6 ;  /* 0x00000000060602ca */ /* 0x000fe400000e0000 */
[----:B------:R-:W-:Y:S02]  /*4d90*/  PRMT R0, RZ, 0x654, R0 ;  /* 0x00000654ff007816 */ /* 0x000fe40000000000 */
[----:B------:R-:W-:Y:S02]  /*4da0*/  @P0 R2UR UR5, R8 ;  /* 0x00000000080502ca */ /* 0x000fe400000e0000 */
[----:B------:R1:W-:Y:S03]  /*4db0*/  SYNCS.ARRIVE.TRANS64.RED.A1T0 RZ, [R0+URZ], RZ ;  /* 0x000000ff00ff79a7 */ /* 0x0003e600081004ff */
[----:B------:R-:W-:Y:S04]  /*4dc0*/  @UP2 UMOV UR47, UR4 ;  /* 0x00000004002f2c82 */ /* 0x000fe80008000000 */
[----:B------:R-:W-:Y:S04]  /*4dd0*/  @UP2 UMOV UR14, UR6 ;  /* 0x00000006000e2c82 */ /* 0x000fe80008000000 */
[----:B------:R-:W-:Y:S01]  /*4de0*/  @UP2 UMOV UR13, UR5 ;  /* 0x00000005000d2c82 */ /* 0x000fe20008000000 */
[----:B------:R-:W-:Y:S05]  /*4df0*/  BRA.U !UP0, `(.L_x_79) ;  /* 0x0000000108a47547 */ /* 0x000fea000b800000 */
[----:B------:R-:W-:Y:S02]  /*4e00*/  UIMAD.WIDE.U32 UR16, UR13, UR67, URZ ;  /* 0x000000430d1072a5 */ /* 0x000fe4000f8e00ff */
[----:B------:R-:W-:Y:S02]  /*4e10*/  UIMAD.WIDE.U32 UR24, UR14, UR64, URZ ;  /* 0x000000400e1872a5 */ /* 0x000fe4000f8e00ff */
[----:B------:R-:W-:Y:S02]  /*4e20*/  USEL UR4, UR53, UR55, !UP5 ;  /* 0x0000003735047287 */ /* 0x000fe4000e800000 */
[----:B------:R-:W-:Y:S02]  /*4e30*/  USEL UR7, UR54, UR61, !UP6 ;  /* 0x0000003d36077287 */ /* 0x000fe4000f000000 */
[----:B------:R-:W-:Y:S02]  /*4e40*/  UIMAD.WIDE.U32 UR8, UR4, UR22, URZ ;  /* 0x00000016040872a5 */ /* 0x000fe4000f8e00ff */
[----:B------:R-:W-:Y:S01]  /*4e50*/  UIMAD.WIDE.U32 UR10, UR7, UR22, URZ ;  /* 0x00000016070a72a5 */ /* 0x000fe2000f8e00ff */
[----:B------:R-:W-:Y:S02]  /*4e60*/  UMOV UR5, UR17 ;  /* 0x0000001100057c82 */ /* 0x000fe40008000000 */
[----:B------:R-:W-:Y:S03]  /*4e70*/  USHF.R.U32.HI UR6, URZ, UR62, UR5 ;  /* 0x0000003eff067299 */ /* 0x000fe60008011605 */
[----:B------:R-:W-:Y:S01]  /*4e80*/  UMOV UR5, UR25 ;  /* 0x0000001900057c82 */ /* 0x000fe20008000000 */
[----:B------:R-:W-:Y:S02]  /*4e90*/  USEL UR6, UR13, UR6, !UP5 ;  /* 0x000000060d067287 */ /* 0x000fe4000e800000 */
[----:B------:R-:W-:Y:S03]  /*4ea0*/  USHF.R.U32.HI UR12, URZ, UR65, UR5 ;  /* 0x00000041ff0c7299 */ /* 0x000fe60008011605 */
[----:B------:R-:W-:Y:S02]  /*4eb0*/  UMOV UR5, UR9 ;  /* 0x0000000900057c82 */ /* 0x000fe40008000000 */
[----:B------:R-:W-:Y:S03]  /*4ec0*/  @UP4 USHF.R.U32.HI UR4, URZ, UR23, UR5 ;  /* 0x00000017ff044299 */ /* 0x000fe60008011605 */
[----:B------:R-:W-:Y:S01]  /*4ed0*/  UMOV UR5, UR11 ;  /* 0x0000000b00057c82 */ /* 0x000fe20008000000 */
[----:B------:R-:W-:Y:S02]  /*4ee0*/  UIMAD UR4, UR39, UR4, URZ ;  /* 0x00000004270472a4 */ /* 0x000fe4000f8e02ff */
[----:B------:R-:W-:Y:S02]  /*4ef0*/  @UP4 USHF.R.U32.HI UR7, URZ, UR23, UR5 ;  /* 0x00000017ff074299 */ /* 0x000fe40008011605 */
[----:B------:R-:W-:Y:S02]  /*4f00*/  UIMAD.WIDE.U32 UR10, UR6, UR22, URZ ;  /* 0x00000016060a72a5 */ /* 0x000fe4000f8e00ff */
[----:B------:R-:W-:Y:S02]  /*4f10*/  USEL UR5, UR14, UR12, !UP6 ;  /* 0x0000000c0e057287 */ /* 0x000fe4000f000000 */
[----:B------:R-:W-:Y:S02]  /*4f20*/  UIMAD UR8, UR39, UR7, URZ ;  /* 0x00000007270872a4 */ /* 0x000fe4000f8e02ff */
[----:B------:R-:W-:Y:S03]  /*4f30*/  UISETP.GE.AND UP0, UPT, UR6, UR4, UPT ;  /* 0x000000040600728c */ /* 0x000fe6000bf06270 */
[----:B------:R-:W-:Y:S01]  /*4f40*/  UMOV UR4, UR11 ;  /* 0x0000000b00047c82 */ /* 0x000fe20008000000 */
[----:B------:R-:W-:Y:S02]  /*4f50*/  UISETP.GE.OR UP0, UPT, UR5, UR8, UP0 ;  /* 0x000000080500728c */ /* 0x000fe40008706670 */
[----:B------:R-:W-:Y:S02]  /*4f60*/  USHF.R.U32.HI UR4, URZ, UR23, UR4 ;  /* 0x00000017ff047299 */ /* 0x000fe40008011604 */
[----:B------:R-:W-:Y:S02]  /*4f70*/  UIMAD.WIDE.U32 UR8, UR5, UR22, URZ ;  /* 0x00000016050872a5 */ /* 0x000fe4000f8e00ff */
[----:B------:R-:W-:Y:S04]  /*4f80*/  USEL UR10, UR6, UR4, !UP4 ;  /* 0x00000004060a7287 */ /* 0x000fe8000e000000 */
[----:B------:R-:W-:Y:S01]  /*4f90*/  UIADD3 UR11, UPT, UPT, -UR10, URZ, URZ ;  /* 0x000000ff0a0b7290 */ /* 0x000fe2000fffe1ff */
[----:B------:R-:W-:Y:S02]  /*4fa0*/  @!UP0 UMOV UR4, UR9 ;  /* 0x0000000900048c82 */ /* 0x000fe40008000000 */
[----:B------:R-:W-:Y:S02]  /*4fb0*/  @!UP0 USHF.R.U32.HI UR4, URZ, UR23, UR4 ;  /* 0x00000017ff048299 */ /* 0x000fe40008011604 */
[----:B------:R-:W-:Y:S02]  /*4fc0*/  UIMAD UR8, UR39, UR11, UR6 ;  /* 0x0000000b270872a4 */ /* 0x000fe4000f8e0206 */
[----:B------:R-:W-:Y:S04]  /*4fd0*/  @!UP0 USEL UR4, UR5, UR4, !UP4 ;  /* 0x0000000405048287 */ /* 0x000fe8000e000000 */
[----:B------:R-:W-:Y:S02]  /*4fe0*/  @!UP0 UIMAD UR7, UR7, UR8, UR4 ;  /* 0x00000008070782a4 */ /* 0x000fe4000f8e0204 */
[----:B------:R-:W-:Y:S02]  /*4ff0*/  @!UP0 UIADD3 UR9, UPT, UPT, UR10, -UR4, URZ ;  /* 0x800000040a098290 */ /* 0x000fe4000fffe0ff */
[----:B------:R-:W-:Y:S02]  /*5000*/  UIADD3 UR8, UPT, UPT, -UR6, URZ, URZ ;  /* 0x000000ff06087290 */ /* 0x000fe4000fffe1ff */
[----:B------:R-:W-:Y:S02]  /*5010*/  UIADD3 UR4, UPT, UPT, -UR5, URZ, URZ ;  /* 0x000000ff05047290 */ /* 0x000fe4000fffe1ff */
[----:B------:R-:W-:Y:S03]  /*5020*/  @!UP0 UIMAD UR6, UR9, UR39, UR5 ;  /* 0x00000027090682a4 */ /* 0x000fe6000f8e0205 */
[----:B------:R-:W-:Y:S01]  /*5030*/  @!UP0 UMOV UR5, UR7 ;  /* 0x0000000700058c82 */ /* 0x000fe20008000000 */
[----:B------:R-:W-:Y:S02]  /*5040*/  UIMAD UR7, UR15, UR4, UR14 ;  /* 0x000000040f0772a4 */ /* 0x000fe4000f8e020e */
[----:B------:R-:W-:Y:S02]  /*5050*/  UIMAD UR4, UR66, UR8, UR13 ;  /* 0x00000008420472a4 */ /* 0x000fe4000f8e020d */
[----:B------:R-:W-:Y:S02]  /*5060*/  UIMAD UR14, UR5, UR15, UR7 ;  /* 0x0000000f050e72a4 */ /* 0x000fe4000f8e0207 */
[----:B------:R-:W-:Y:S11]  /*5070*/  UIMAD UR13, UR6, UR66, UR4 ;  /* 0x00000042060d72a4 */ /* 0x000ff6000f8e0204 */
[----:B------:R-:W-:Y:S01]  /*5080*/  @!UPT UIADD3 URZ, UPT, UPT, URZ, URZ, URZ ;  /* 0x000000fffffff290 */ /* 0x000fe2000fffe0ff */
.L_x_79:
[----:B------:R-:W2:Y:S01]  /*5090*/  @!UP3 LDCU.128 UR8, c[0x0][0xf10] ;  /* 0x0001e200ff08b7ac */ /* 0x000ea20008000c00 */
[----:B------:R-:W-:Y:S01]  /*50a0*/  IMAD.MOV.U32 R10, RZ, RZ, 0x1 ;  /* 0x00000001ff0a7424 */ /* 0x000fe200078e00ff */
[C---:B------:R-:W-:Y:S02]  /*50b0*/  ISETP.NE.U32.AND P1, PT, R4.reuse, RZ, PT ;  /* 0x000000ff0400720c */ /* 0x040fe40003f25070 */
[----:B------:R-:W-:Y:S02]  /*50c0*/  ISETP.NE.U32.AND P0, PT, R4, RZ, PT ;  /* 0x000000ff0400720c */ /* 0x000fe40003f05070 */
[C---:B------:R-:W-:Y:S01]  /*50d0*/  ISETP.NE.AND.EX P1, PT, R5.reuse, RZ, PT, P1 ;  /* 0x000000ff0500720c */ /* 0x040fe20003f25310 */
[----:B------:R-:W3:Y:S01]  /*50e0*/  @!UP3 LDCU UR5, c[0x0][0xf0c] ;  /* 0x0001e180ff05b7ac */ /* 0x000ee20008000800 */
[----:B------:R-:W-:Y:S02]  /*50f0*/  ISETP.NE.AND.EX P0, PT, R5, RZ, PT, P0 ;  /* 0x000000ff0500720c */ /* 0x000fe40003f05300 */
[----:B------:R-:W-:Y:S01]  /*5100*/  SHF.L.U32 R10, R10, 0x1f, RZ ;  /* 0x0000001f0a0a7819 */ /* 0x000fe200000006ff */
[----:B------:R-:W4:Y:S01]  /*5110*/  @!UP3 LDCU UR4, c[0x0][0xf20] ;  /* 0x0001e400ff04b7ac */ /* 0x000f220008000800 */
[----:B------:R-:W-:Y:S02]  /*5120*/  USHF.L.U32 UR17, UR20, 0x8, URZ ;  /* 0x0000000814117899 */ /* 0x000fe400080006ff */
[----:B--2---:R-:W-:Y:S02]  /*5130*/  UIMAD.WIDE.U32 UR6, UR14, UR8, URZ ;  /* 0x000000080e0672a5 */ /* 0x004fe4000f8e00ff */
[----:B------:R-:W-:Y:S02]  /*5140*/  USHF.L.U32 UR59, UR19, 0x7, URZ ;  /* 0x00000007133b7899 */ /* 0x000fe400080006ff */
[----:B------:R-:W-:Y:S02]  /*5150*/  @!UP3 USHF.R.U32.HI UR7, URZ, UR9, UR7 ;  /* 0x00000009ff07b299 */ /* 0x000fe40008011607 */
[----:B------:R-:W-:Y:S02]  /*5160*/  UIMAD.WIDE.U32 UR8, UR13, UR11, URZ ;  /* 0x0000000b0d0872a5 */ /* 0x000fe4000f8e00ff */
[----:B---3--:R-:W-:Y:S04]  /*5170*/  @!UP3 UISETP.NE.AND UP0, UPT, UR5, 0x1, UPT ;  /* 0x000000010500b88c */ /* 0x008fe8000bf05270 */
[----:B------:R-:W-:Y:S02]  /*5180*/  @!UP3 USEL UR7, UR14, UR7, !UP0 ;  /* 0x000000070e07b287 */ /* 0x000fe4000c000000 */
[----:B------:R-:W-:Y:S01]  /*5190*/  @!UP3 UISETP.NE.AND UP0, UPT, UR10, 0x1, UPT ;  /* 0x000000010a00b88c */ /* 0x000fe2000bf05270 */
[----:B------:R-:W-:Y:S02]  /*51a0*/  @!UP3 UMOV UR6, UR9 ;  /* 0x000000090006bc82 */ /* 0x000fe40008000000 */
[----:B----4-:R-:W-:Y:S04]  /*51b0*/  @!UP3 USHF.R.U32.HI UR6, URZ, UR4, UR6 ;  /* 0x00000004ff06b299 */ /* 0x010fe80008011606 */
[----:B------:R-:W-:Y:S04]  /*51c0*/  @!UP3 USEL UR6, UR13, UR6, !UP0 ;  /* 0x000000060d06b287 */ /* 0x000fe8000c000000 */
[----:B------:R-:W-:Y:S02]  /*51d0*/  @!UP3 UIADD3 UR4, UPT, UPT, -UR7, UR6, URZ ;  /* 0x000000060704b290 */ /* 0x000fe4000fffe1ff */
[----:B------:R-:W-:Y:S02]  /*51e0*/  @!UP3 UIADD3 UR6, UPT, UPT, UR7, -UR6, URZ ;  /* 0x800000060706b290 */ /* 0x000fe4000fffe0ff */
[----:B------:R-:W-:Y:S02]  /*51f0*/  @!UP3 UIMAD UR14, UR4, UR5, UR14 ;  /* 0x00000005040eb2a4 */ /* 0x000fe4000f8e020e */
[----:B------:R-:W-:Y:S01]  /*5200*/  @!UP3 UIMAD UR13, UR6, UR10, UR13 ;  /* 0x0000000a060db2a4 */ /* 0x000fe2000f8e020d */
[----:B------:R-:W-:Y:S11]  /*5210*/  BRA.U UP1, `(.L_x_80) ;  /* 0x0000000101107547 */ /* 0x000ff6000b800000 */
[----:B-1----:R-:W-:Y:S04]  /*5220*/  MOV R0, UR68 ;  /* 0x0000004400007c02 */ /* 0x002fe80008000f00 */
[----:B------:R-:W-:Y:S04]  /*5230*/  SHF.L.U32 R9, R0, 0x1f, RZ ;  /* 0x0000001f00097819 */ /* 0x000fe800000006ff */
[----:B------:R-:W1:Y:S02]  /*5240*/  SYNCS.PHASECHK.TRANS64.TRYWAIT P2, [UR21+0x78], R9 ;  /* 0x00007809ff0075a7 */ /* 0x000e640008041115 */
[----:B-1----:R-:W-:Y:S05]  /*5250*/  @!P2 BRA `(.L_x_81) ;  /* 0x000000e00010a947 */ /* 0x002fea0003800000 */
.L_x_80:
[----:B------:R-:W-:Y:S05]  /*5260*/  @!P1 BRA `(.L_x_82) ;  /* 0x0000000000309947 */ /* 0x000fea0003800000 */
[----:B------:R-:W-:Y:S01]  /*5270*/  ISETP.NE.U32.AND P1, PT, R2, RZ, PT ;  /* 0x000000ff0200720c */ /* 0x000fe20003f25070 */
[----:B------:R-:W2:Y:S01]  /*5280*/  LDCU.64 UR4, c[0x0][0x358] ;  /* 0x00006b00ff0477ac */ /* 0x000ea20008000a00 */
[----:B------:R-:W-:Y:S02]  /*5290*/  IMAD.MOV.U32 R180, RZ, RZ, 0x1 ;  /* 0x00000001ffb47424 */ /* 0x000fe400078e00ff */
[----:B------:R-:W-:Y:S11]  /*52a0*/  ISETP.NE.AND.EX P1, PT, R3, RZ, PT, P1 ;  /* 0x000000ff0300720c */ /* 0x000ff60003f25310 */
[----:B------:R-:W-:Y:S02]  /*52b0*/  @!UPT UIADD3 URZ, UPT, UPT, URZ, URZ, URZ ;  /* 0x000000fffffff290 */ /* 0x000fe4000fffe0ff */
[----:B-1----:R-:W1:Y:S01]  /*52c0*/  @P1 LDC.64 R8, c[0x0][0xc88] ;  /* 0x00032200ff081b82 */ /* 0x002e620000000a00 */
[----:B------:R-:W-:Y:S04]  /*52d0*/  @P1 IMAD R0, R4, UR44, RZ ;  /* 0x0000002c04001c24 */ /* 0x000fe8000f8e02ff */
[----:B-1----:R-:W-:Y:S04]  /*52e0*/  @P1 IMAD.WIDE R8, R0, 0x4, R8 ;  /* 0x0000000400081825 */ /* 0x002fe800078e0208 */
[----:B------:R-:W-:Y:S01]  /*52f0*/  HFMA2 R0, -RZ, RZ, 0, 5.9604644775390625e-08 ;  /* 0x00000001ff007431 */ /* 0x000fe200000001ff */
[----:B--2--5:R2:W5:Y:S04]  /*5300*/  @P1 LDG.E R133, desc[UR4][R8.64] ;  /* 0x0000000408851981 */ /* 0x024568000c1e1900 */
[----:B------:R-:W-:Y:S01]  /*5310*/  @!P1 PRMT R180, R0, 0x7610, R180 ;  /* 0x0000761000b49816 */ /* 0x000fe200000000b4 */
[----:B--2---:R-:W3:Y:S06]  /*5320*/  @!P1 LDC R133, c[0x0][0xc80] ;  /* 0x00032000ff859b82 */ /* 0x004eec0000000800 */
.L_x_82:
[----:B---3-5:R-:W-:Y:S01]  /*5330*/  @!P0 FSETP.EQ.AND P1, PT, R133, RZ, PT ;  /* 0x000000ff8500820b */ /* 0x028fe20003f22000 */
[----:B------:R-:W-:Y:S01]  /*5340*/  @!UPT UIADD3 URZ, UPT, UPT, URZ, URZ, URZ ;  /* 0x000000fffffff290 */ /* 0x000fe2000fffe0ff */
[----:B------:R-:W-:Y:S11]  /*5350*/  @!P0 BRA `(.L_x_83) ;  /* 0x0000000000188947 */ /* 0x000ff60003800000 */
[----:B------:R-:W-:Y:S02]  /*5360*/  LOP3.LUT P0, RZ, R180, 0xff, RZ, 0xc0, !PT ;  /* 0x000000ffb4ff7812 */ /* 0x000fe4000780c0ff */
[----:B------:R-:W-:Y:S04]  /*5370*/  ISETP.NE.U32.AND P1, PT, R2, RZ, PT ;  /* 0x000000ff0200720c */ /* 0x000fe80003f25070 */
[----:B------:R-:W-:Y:S04]  /*5380*/  ISETP.NE.AND.EX P1, PT, R3, RZ, PT, P1 ;  /* 0x000000ff0300720c */ /* 0x000fe80003f25310 */
[----:B------:R-:W-:Y:S03]  /*5390*/  PLOP3.LUT P1, PT, P1, PT, PT, 0x8, 0x80 ;  /* 0x000000000080781c */ /* 0x000fe60000f2e170 */
[----:B------:R-:W-:Y:S11]  /*53a0*/  @P0 FSETP.EQ.AND P1, PT, R133, RZ, PT ;  /* 0x000000ff8500020b */ /* 0x000ff60003f22000 */
[----:B------:R-:W-:Y:S02]  /*53b0*/  @!UPT UIADD3 URZ, UPT, UPT, URZ, URZ, URZ ;  /* 0x000000fffffff290 */ /* 0x000fe4000fffe0ff */
.L_x_83:
[----:B------:R-:W2:Y:S01]  /*53c0*/  SYNCS.PHASECHK.TRANS64.TRYWAIT P2, [UR21+0x50], R10 ;  /* 0x0000500aff0075a7 */ /* 0x000ea20008041115 */
[----:B------:R-:W-:Y:S01]  /*53d0*/  ELECT P0, URZ, PT ;  /* 0x0000000000ff782f */ /* 0x000fe20003800000 */
[----:B------:R-:W-:Y:S02]  /*53e0*/  ULOP3.LUT UP0, UR19, UR29, 0x1, URZ, 0xc0, !UPT ;  /* 0x000000011d137892 */ /* 0x000fe4000f80c0ff */
[----:B------:R-:W-:Y:S01]  /*53f0*/  UIADD3 UR18, UPT, UPT, UR17, 0x60, URZ ;  /* 0x0000006011127890 */ /* 0x000fe2000fffe0ff */
[----:B------:R-:W-:Y:S06]  /*5400*/  PLOP3.LUT P1, PT, P1, P0, PT, 0xf2, 0x2f ;  /* 0x00000000002f781c */ /* 0x000fec0000f21e72 */
[----:B------:R-:W-:Y:S02]  /*5410*/  UMOV UR58, UR18 ;  /* 0x00000012003a7c82 */ /* 0x000fe40008000000 */
[----:B------:R-:W-:Y:S05]  /*5420*/  @UP0 UIADD3 UR58, UPT, UPT, UR17, URZ, URZ ;  /* 0x000000ff113a0290 */ /* 0x000fea000fffe0ff */
[----:B------:R-:W-:Y:S05]  /*5430*/  @!P1 IADD3 R6, P0, PT, R16, 0x980, RZ ;  /* 0x0000098010069810 */ /* 0x000fea0007f1e0ff */
[----:B-1----:R-:W-:Y:S01]  /*5440*/  @!P1 IMAD.X R0, RZ, RZ, R17, P0 ;  /* 0x000000ffff009224 */ /* 0x002fe200000e0611 */
[----:B--2---:R-:W-:Y:S07]  /*5450*/  @!P2 BRA `(.L_x_84) ;  /* 0x000000dc00a8a947 */ /* 0x004fee0003800000 */
.L_x_216:
[----:B------:R-:W-:Y:S01]  /*5460*/  @!P1 R2UR UR5, R6 ;  /* 0x00000000060592ca */ /* 0x000fe200000e0000 */
[----:B------:R-:W-:Y:S01]  /*5470*/  VOTEU.ALL UP0, P1 ;  /* 0x0000000000ff7886 */ /* 0x000fe20000800000 */
[----:B------:R-:W-:Y:S01]  /*5480*/  @!P1 R2UR UR4, R0 ;  /* 0x00000000000492ca */ /* 0x000fe200000e0000 */
[----:B------:R-:W-:Y:S01]  /*5490*/  UMOV UR6, 0x0 ;  /* 0x0000000000067882 */ /* 0x000fe20000000000 */
[----:B------:R-:W-:Y:S01]  /*54a0*/  UMOV UR7, 0x10000000 ;  /* 0x1000000000077882 */ /* 0x000fe20000000000 */
[----:B------:R-:W-:Y:S01]  /*54b0*/  UMOV UR60, UR44 ;  /* 0x0000002c003c7c82 */ /* 0x000fe20008000000 */
[----:B------:R-:W-:Y:S01]  /*54c0*/  @!UP0 UIADD3 UR56, UPT, UPT, UR21, 0x200, URZ ;  /* 0x0000020015388890 */ /* 0x000fe2000fffe0ff */
[----:B------:R-:W-:Y:S01]  /*54d0*/  @!P1 IMAD.MOV.U32 R0, RZ, RZ, 0x2000 ;  /* 0x00002000ff009424 */ /* 0x000fe200078e00ff */
[----:B------:R-:W-:Y:S01]  /*54e0*/  @!UP0 UIADD3 UR10, UPT, UPT, UR58, 0x80, URZ ;  /* 0x000000803a0a8890 */ /* 0x000fe2000fffe0ff */
[----:B------:R-:W-:Y:S01]  /*54f0*/  @!P1 IADD3 R6, P0, PT, R16, 0x980, RZ ;  /* 0x0000098010069810 */ /* 0x000fe20007f1e0ff */
[----:B------:R-:W-:Y:S01]  /*5500*/  @!UP0 UIADD3 UR8, UPT, UPT, UR21, 0x1200, URZ ;  /* 0x0000120015088890 */ /* 0x000fe2000fffe0ff */
[----:B------:R-:W-:Y:S02]  /*5510*/  VOTEU.ALL UP0, P1 ;  /* 0x0000000000ff7886 */ /* 0x000fe40000800000 */
[----:B------:R-:W-:Y:S01]  /*5520*/  IMAD.U32 R8, RZ, RZ, UR5 ;  /* 0x00000005ff087e24 */ /* 0x000fe2000f8e00ff */
[----:B------:R-:W-:Y:S01]  /*5530*/  UMOV UR9, UR57 ;  /* 0x0000003900097c82 */ /* 0x000fe20008000000 */
[----:B-1----:R-:W-:Y:S01]  /*5540*/  IMAD.U32 R9, RZ, RZ, UR4 ;  /* 0x00000004ff097e24 */ /* 0x002fe2000f8e00ff */
[----:B------:R-:W-:Y:S01]  /*5550*/  UMOV UR11, UR59 ;  /* 0x0000003b000b7c82 */ /* 0x000fe20008000000 */
[----:B------:R-:W-:Y:S01]  /*5560*/  UMOV UR12, UR44 ;  /* 0x0000002c000c7c82 */ /* 0x000fe20008000000 */
[----:B------:R-:W-:Y:S02]  /*5570*/  @!P1 R2UR UR4, R8 ;  /* 0x00000000080492ca */ /* 0x000fe400000e0000 */
[----:B------:R-:W-:Y:S11]  /*5580*/  @!P1 R2UR UR5, R9 ;  /* 0x00000000090592ca */ /* 0x000ff600000e0000 */
[----:B------:R-:W-:Y:S02]  /*5590*/  @!UPT UIADD3 URZ, UPT, UPT, URZ, URZ, URZ ;  /* 0x000000fffffff290 */ /* 0x000fe4000fffe0ff */
[----:B------:R1:W-:Y:S01]  /*55a0*/  @!UP0 UTMALDG.3D [UR56], [UR4], desc[UR6] ;  /* 0x00000638040085b4 */ /* 0x0003e20008011000 */
[----:B------:R-:W-:Y:S05]  /*55b0*/  VOTEU.ALL UP0, P1 ;  /* 0x0000000000ff7886 */ /* 0x000fea0000800000 */
[----:B------:R1:W-:Y:S01]  /*55c0*/  @!UP0 UTMALDG.3D [UR8], [UR4], desc[UR6] ;  /* 0x00000608040085b4 */ /* 0x0003e20008011000 */
[----:B------:R2:W-:Y:S01]  /*55d0*/  @!P1 SYNCS.ARRIVE.TRANS64.RED.A0TR RZ, [UR21+0x30], R0 ;  /* 0x00003000ffff99a7 */ /* 0x0005e20008300415 */
[----:B------:R-:W-:Y:S01]  /*55e0*/  SYNCS.ARRIVE.TRANS64.RED.A1T0 RZ, [UR46], RZ ;  /* 0x000000ffffff79a7 */ /* 0x000fe2000810042e */
[----:B--2---:R-:W-:Y:S01]  /*55f0*/  @!P1 IMAD.X R0, RZ, RZ, R17, P0 ;  /* 0x000000ffff009224 */ /* 0x004fe200000e0611 */
[----:B------:R-:W2:Y:S02]  /*5600*/  SYNCS.PHASECHK.TRANS64.TRYWAIT P2, [UR21+0x58], R10 ;  /* 0x0000580aff0075a7 */ /* 0x000ea40008041115 */
[----:B-12---:R-:W-:Y:S05]  /*5610*/  @!P2 BRA `(.L_x_85) ;  /* 0x000000dc0050a947 */ /* 0x006fea0003800000 */
.L_x_218:
        /* <DEDUP_REMOVED lines=10> */
[----:B------:R-:W-:Y:S02]  /*56c0*/  @!UP0 UIADD3 UR10, UPT, UPT, UR58, 0x80, URZ ;  /* 0x000000803a0a8890 */ /* 0x000fe4000fffe0ff */
[----:B------:R-:W-:Y:S01]  /*56d0*/  @!UP0 UIADD3 UR8, UPT, UPT, UR21, 0x3200, URZ ;  /* 0x0000320015088890 */ /* 0x000fe2000fffe0ff */
[----:B------:R-:W-:Y:S01]  /*56e0*/  IMAD.U32 R8, RZ, RZ, UR5 ;  /* 0x00000005ff087e24 */ /* 0x000fe2000f8e00ff */
[----:B------:R-:W-:Y:S01]  /*56f0*/  VOTEU.ALL UP0, P1 ;  /* 0x0000000000ff7886 */ /* 0x000fe20000800000 */
[----:B-1----:R-:W-:Y:S01]  /*5700*/  IMAD.U32 R9, RZ, RZ, UR4 ;  /* 0x00000004ff097e24 */ /* 0x002fe2000f8e00ff */
[----:B------:R-:W-:Y:S01]  /*5710*/  UMOV UR52, UR44 ;  /* 0x0000002c00347c82 */ /* 0x000fe20008000000 */
[----:B------:R-:W-:Y:S01]  /*5720*/  UMOV UR9, UR49 ;  /* 0x0000003100097c82 */ /* 0x000fe20008000000 */
[----:B------:R-:W-:Y:S01]  /*5730*/  @!P1 R2UR UR4, R8 ;  /* 0x00000000080492ca */ /* 0x000fe200000e0000 */
[----:B------:R-:W-:Y:S01]  /*5740*/  UMOV UR12, UR44 ;  /* 0x0000002c000c7c82 */ /* 0x000fe20008000000 */
[----:B------:R-:W-:Y:S01]  /*5750*/  @!P1 R2UR UR5, R9 ;  /* 0x00000000090592ca */ /* 0x000fe200000e0000 */
[----:B------:R-:W-:Y:S11]  /*5760*/  UMOV UR11, UR51 ;  /* 0x00000033000b7c82 */ /* 0x000ff60008000000 */
[----:B------:R-:W-:Y:S01]  /*5770*/  @!UPT UIADD3 URZ, UPT, UPT, URZ, URZ, URZ ;  /* 0x000000fffffff290 */ /* 0x000fe2000fffe0ff */
        /* <DEDUP_REMOVED lines=8> */
.L_x_220:
[----:B------:R-:W-:Y:S01]  /*5800*/  @!P1 R2UR UR4, R0 ;  /* 0x00000000000492ca */ /* 0x000fe200000e0000 */
[----:B------:R-:W-:Y:S01]  /*5810*/  USHF.L.U32 UR16, UR19, 0x5, URZ ;  /* 0x0000000513107899 */ /* 0x000fe200080006ff */
[----:B------:R-:W-:Y:S01]  /*5820*/  @!P1 R2UR UR5, R6 ;  /* 0x00000000060592ca */ /* 0x000fe200000e0000 */
[----:B------:R-:W-:Y:S01]  /*5830*/  VOTEU.ALL UP0, P1 ;  /* 0x0000000000ff7886 */ /* 0x000fe20000800000 */
[----:B------:R-:W-:Y:S01]  /*5840*/  UMOV UR24, 0x0 ;  /* 0x0000000000187882 */ /* 0x000fe20000000000 */
[----:B------:R-:W-:Y:S01]  /*5850*/  UMOV UR25, 0x10000000 ;  /* 0x1000000000197882 */ /* 0x000fe20000000000 */
[----:B------:R-:W-:Y:S01]  /*5860*/  UMOV UR43, UR59 ;  /* 0x0000003b002b7c82 */ /* 0x000fe20008000000 */
[----:B------:R-:W-:Y:S01]  /*5870*/  @!P1 IMAD.MOV.U32 R0, RZ, RZ, 0x2000 ;  /* 0x00002000ff009424 */ /* 0x000fe200078e00ff */
[----:B------:R-:W-:Y:S01]  /*5880*/  @!UP0 UIADD3 UR40, UPT, UPT, UR21, 0x4200, URZ ;  /* 0x0000420015288890 */ /* 0x000fe2000fffe0ff */
[----:B------:R-:W-:Y:S01]  /*5890*/  @!P1 IADD3 R6, P0, PT, R16, 0x980, RZ ;  /* 0x0000098010069810 */ /* 0x000fe20007f1e0ff */
[----:B------:R-:W-:Y:S01]  /*58a0*/  @!UP0 UIADD3 UR8, UPT, UPT, UR21, 0x5200, URZ ;  /* 0x0000520015088890 */ /* 0x000fe2000fffe0ff */
[----:B------:R-:W-:Y:S02]  /*58b0*/  UMOV UR9, UR41 ;  /* 0x0000002900097c82 */ /* 0x000fe40008000000 */
[----:B-1----:R-:W-:Y:S01]  /*58c0*/  IMAD.U32 R9, RZ, RZ, UR4 ;  /* 0x00000004ff097e24 */ /* 0x002fe2000f8e00ff */
[----:B------:R-:W-:Y:S01]  /*58d0*/  UIADD3 UR4, UPT, UPT, UR17, -UR16, URZ ;  /* 0x8000001011047290 */ /* 0x000fe2000fffe0ff */
[----:B------:R-:W-:Y:S01]  /*58e0*/  IMAD.U32 R8, RZ, RZ, UR5 ;  /* 0x00000005ff087e24 */ /* 0x000fe2000f8e00ff */
[----:B------:R-:W-:Y:S01]  /*58f0*/  UMOV UR11, UR59 ;  /* 0x0000003b000b7c82 */ /* 0x000fe20008000000 */
[----:B------:R-:W-:Y:S01]  /*5900*/  UMOV UR12, UR44 ;  /* 0x0000002c000c7c82 */ /* 0x000fe20008000000 */
[----:B------:R-:W-:Y:S01]  /*5910*/  @!P1 R2UR UR7, R9 ;  /* 0x00000000090792ca */ /* 0x000fe200000e0000 */
[----:B------:R-:W-:Y:S01]  /*5920*/  UIADD3 UR42, UPT, UPT, UR4, 0x40, URZ ;  /* 0x00000040042a7890 */ /* 0x000fe2000fffe0ff */
[----:B------:R-:W-:Y:S01]  /*5930*/  @!P1 R2UR UR6, R8 ;  /* 0x00000000080692ca */ /* 0x000fe200000e0000 */
[----:B------:R-:W-:Y:S01]  /*5940*/  @!UP0 UIADD3 UR10, UPT, UPT, UR4, 0xc0, URZ ;  /* 0x000000c0040a8890 */ /* 0x000fe2000fffe0ff */
[----:B------:R-:W-:Y:S11]  /*5950*/  VOTEU.ALL UP0, P1 ;  /* 0x0000000000ff7886 */ /* 0x000ff60000800000 */
        /* <DEDUP_REMOVED lines=8> */
.L_x_222:
[----:B------:R-:W-:Y:S01]  /*59e0*/  @!P1 R2UR UR6, R6 ;  /* 0x00000000060692ca */ /* 0x000fe200000e0000 */
[----:B------:R-:W-:Y:S01]  /*59f0*/  VOTEU.ALL UP0, P1 ;  /* 0x0000000000ff7886 */ /* 0x000fe20000800000 */
[----:B------:R-:W-:Y:S01]  /*5a00*/  @!P1 R2UR UR5, R0 ;  /* 0x00000000000592ca */ /* 0x000fe200000e0000 */
[----:B------:R-:W-:Y:S01]  /*5a10*/  UMOV UR34, UR42 ;  /* 0x0000002a00227c82 */ /* 0x000fe20008000000 */
[----:B------:R-:W-:Y:S01]  /*5a20*/  UMOV UR36, UR44 ;  /* 0x0000002c00247c82 */ /* 0x000fe20008000000 */
[----:B------:R-:W-:Y:S01]  /*5a30*/  @!P1 IMAD.MOV.U32 R0, RZ, RZ, 0x2000 ;  /* 0x00002000ff009424 */ /* 0x000fe200078e00ff */
[----:B------:R-:W-:Y:S01]  /*5a40*/  @!UP0 UIADD3 UR35, UPT, UPT, UR59, 0x40, URZ ;  /* 0x000000403b238890 */ /* 0x000fe2000fffe0ff */
[----:B-1----:R-:W-:Y:S01]  /*5a50*/  SHF.L.U32 R9, RZ, 0x1f, RZ ;  /* 0x0000001fff097819 */ /* 0x002fe200000006ff */
[----:B------:R-:W-:Y:S01]  /*5a60*/  @!UP0 UIADD3 UR32, UPT, UPT, UR21, 0x6200, URZ ;  /* 0x0000620015208890 */ /* 0x000fe2000fffe0ff */
[----:B------:R-:W-:Y:S01]  /*5a70*/  @!P1 IADD3 R8, P0, PT, R16, 0x980, RZ ;  /* 0x0000098010089810 */ /* 0x000fe20007f1e0ff */
[----:B------:R-:W-:Y:S02]  /*5a80*/  @!UP0 UIADD3 UR10, UPT, UPT, UR4, 0xc0, URZ ;  /* 0x000000c0040a8890 */ /* 0x000fe4000fffe0ff */
[----:B------:R-:W-:Y:S01]  /*5a90*/  @!UP0 UIADD3 UR8, UPT, UPT, UR21, 0x7200, URZ ;  /* 0x0000720015088890 */ /* 0x000fe2000fffe0ff */
[----:B------:R-:W-:Y:S01]  /*5aa0*/  IMAD.U32 R18, RZ, RZ, UR6 ;  /* 0x00000006ff127e24 */ /* 0x000fe2000f8e00ff */
[----:B------:R-:W-:Y:S01]  /*5ab0*/  VOTEU.ALL UP0, P1 ;  /* 0x0000000000ff7886 */ /* 0x000fe20000800000 */
[----:B------:R-:W-:Y:S01]  /*5ac0*/  IMAD.U32 R19, RZ, RZ, UR5 ;  /* 0x00000005ff137e24 */ /* 0x000fe2000f8e00ff */
[----:B------:R-:W-:Y:S01]  /*5ad0*/  UMOV UR4, 0x0 ;  /* 0x0000000000047882 */ /* 0x000fe20000000000 */
[----:B------:R-:W-:Y:S01]  /*5ae0*/  UMOV UR5, 0x10000000 ;  /* 0x1000000000057882 */ /* 0x000fe20000000000 */
[----:B------:R-:W-:Y:S01]  /*5af0*/  @!P1 R2UR UR6, R18 ;  /* 0x00000000120692ca */ /* 0x000fe200000e0000 */
[----:B------:R-:W-:Y:S01]  /*5b00*/  UMOV UR9, UR33 ;  /* 0x0000002100097c82 */ /* 0x000fe20008000000 */
[----:B------:R-:W-:Y:S01]  /*5b10*/  @!P1 R2UR UR7, R19 ;  /* 0x00000000130792ca */ /* 0x000fe200000e0000 */
[----:B------:R-:W-:Y:S01]  /*5b20*/  UMOV UR12, UR44 ;  /* 0x0000002c000c7c82 */ /* 0x000fe20008000000 */
[----:B------:R-:W-:Y:S01]  /*5b30*/  UMOV UR11, UR35 ;  /* 0x00000023000b7c82 */ /* 0x000fe20008000000 */
[----:B------:R-:W-:Y:S10]  /*5b40*/  @!P1 IMAD.X R6, RZ, RZ, R17, P0 ;  /* 0x000000ffff069224 */ /* 0x000ff400000e0611 */
[----:B------:R-:W-:Y:S01]  /*5b50*/  @!UP0 UTMALDG.3D [UR32], [UR6], desc[UR4] ;  /* 0x00000420060085b4 */ /* 0x000fe20008011000 */
[----:B------:R-:W-:Y:S05]  /*5b60*/  VOTEU.ALL UP0, P1 ;  /* 0x0000000000ff7886 */ /* 0x000fea0000800000 */
[----:B------:R1:W-:Y:S01]  /*5b70*/  @!UP0 UTMALDG.3D [UR8], [UR6], desc[UR4] ;  /* 0x00000408060085b4 */ /* 0x0003e20008011000 */
[----:B------:R2:W-:Y:S01]  /*5b80*/  @!P1 SYNCS.ARRIVE.TRANS64.RED.A0TR RZ, [UR21+0x48], R0 ;  /* 0x00004800ffff99a7 */ /* 0x0005e20008300415 */
[----:B------:R-:W-:Y:S01]  /*5b90*/  SYNCS.ARRIVE.TRANS64.RED.A1T0 RZ, [UR37], RZ ;  /* 0x000000ffffff79a7 */ /* 0x000fe20008100425 */
[----:B------:R-:W3:Y:S01]  /*5ba0*/  SYNCS.PHASECHK.TRANS64.TRYWAIT P2, [UR21+0x50], R9 ;  /* 0x00005009ff0075a7 */ /* 0x000ee20008041115 */
[----:B-1----:R-:W-:Y:S01]  /*5bb0*/  UIADD3 UR4, UPT, UPT, UR17, UR16, URZ ;  /* 0x0000001011047290 */ /* 0x002fe2000fffe0ff */
[----:B--23--:R-:W-:Y:S11]  /*5bc0*/  @!P2 BRA `(.L_x_88) ;  /* 0x000000d8002ca947 */ /* 0x00cff60003800000 */
.L_x_224:
[----:B------:R-:W-:Y:S01]  /*5bd0*/  @!P1 R2UR UR6, R8 ;  /* 0x00000000080692ca */ /* 0x000fe200000e0000 */
[----:B------:R-:W-:Y:S01]  /*5be0*/  VOTEU.ALL UP0, P1 ;  /* 0x0000000000ff7886 */ /* 0x000fe20000800000 */
[----:B------:R-:W-:Y:S01]  /*5bf0*/  @!P1 R2UR UR5, R6 ;  /* 0x00000000060592ca */ /* 0x000fe200000e0000 */
[----:B------:R-:W-:Y:S01]  /*5c00*/  UIADD3 UR26, UPT, UPT, UR4, 0x20, URZ ;  /* 0x00000020041a7890 */ /* 0x000fe2000fffe0ff */
[----:B-1----:R-:W-:Y:S01]  /*5c10*/  @!P1 IMAD.MOV.U32 R0, RZ, RZ, 0x2000 ;  /* 0x00002000ff009424 */ /* 0x002fe200078e00ff */
[----:B------:R-:W-:Y:S01]  /*5c20*/  UMOV UR30, 0x0 ;  /* 0x00000000001e7882 */ /* 0x000fe20000000000 */
[----:B------:R-:W-:Y:S01]  /*5c30*/  @!UP0 UIADD3 UR24, UPT, UPT, UR21, 0x200, URZ ;  /* 0x0000020015188890 */ /* 0x000fe2000fffe0ff */
[----:B------:R-:W-:Y:S01]  /*5c40*/  @!P1 IADD3 R8, P0, PT, R16, 0x980, RZ ;  /* 0x0000098010089810 */ /* 0x000fe20007f1e0ff */
[----:B------:R-:W-:Y:S02]  /*5c50*/  @!UP0 UIADD3 UR10, UPT, UPT, UR4, 0xa0, URZ ;  /* 0x000000a0040a8890 */ /* 0x000fe4000fffe0ff */
[----:B------:R-:W-:Y:S01]  /*5c60*/  @!UP0 UIADD3 UR8, UPT, UPT, UR21, 0x1200, URZ ;  /* 0x0000120015088890 */ /* 0x000fe2000fffe0ff */
[----:B------:R-:W-:Y:S02]  /*5c70*/  VOTEU.ALL UP0, P1 ;  /* 0x0000000000ff7886 */ /* 0x000fe40000800000 */
[----:B------:R-:W-:Y:S01]  /*5c80*/  IMAD.U32 R18, RZ, RZ, UR6 ;  /* 0x00000006ff127e24 */ /* 0x000fe2000f8e00ff */
[----:B------:R-:W-:Y:S01]  /*5c90*/  UMOV UR31, 0x10000000 ;  /* 0x10000000001f7882 */ /* 0x000fe20000000000 */
[----:B------:R-:W-:Y:S01]  /*5ca0*/  IMAD.U32 R19, RZ, RZ, UR5 ;  /* 0x00000005ff137e24 */ /* 0x000fe2000f8e00ff */
[----:B------:R-:W-:Y:S01]  /*5cb0*/  UMOV UR25, UR57 ;  /* 0x0000003900197c82 */ /* 0x000fe20008000000 */
[----:B------:R-:W-:Y:S01]  /*5cc0*/  UMOV UR27, UR59 ;  /* 0x0000003b001b7c82 */ /* 0x000fe20008000000 */
[----:B------:R-:W-:Y:S01]  /*5cd0*/  @!P1 R2UR UR6, R18 ;  /* 0x00000000120692ca */ /* 0x000fe200000e0000 */
[----:B------:R-:W-:Y:S01]  /*5ce0*/  UMOV UR28, UR44 ;  /* 0x0000002c001c7c82 */ /* 0x000fe20008000000 */
[----:B------:R-:W-:Y:S01]  /*5cf0*/  @!P1 R2UR UR7, R19 ;  /* 0x00000000130792ca */ /* 0x000fe200000e0000 */
[----:B------:R-:W-:Y:S01]  /*5d00*/  UMOV UR9, UR57 ;  /* 0x0000003900097c82 */ /* 0x000fe20008000000 */
[----:B------:R-:W-:Y:S01]  /*5d10*/  UMOV UR11, UR59 ;  /* 0x0000003b000b7c82 */ /* 0x000fe20008000000 */
[----:B------:R-:W-:Y:S01]  /*5d20*/  UMOV UR12, UR44 ;  /* 0x0000002c000c7c82 */ /* 0x000fe20008000000 */
[----:B------:R-:W-:Y:S09]  /*5d30*/  @!P1 IMAD.X R6, RZ, RZ, R17, P0 ;  /* 0x000000ffff069224 */ /* 0x000ff200000e0611 */
[----:B------:R1:W-:Y:S01]  /*5d40*/  @!UP0 UTMALDG.3D [UR24], [UR6], desc[UR30] ;  /* 0x00001e18060085b4 */ /* 0x0003e20008011000 */
[----:B------:R-:W-:Y:S05]  /*5d50*/  VOTEU.ALL UP0, P1 ;  /* 0x0000000000ff7886 */ /* 0x000fea0000800000 */
[----:B------:R1:W-:Y:S01]  /*5d60*/  @!UP0 UTMALDG.3D [UR8], [UR6], desc[UR30] ;  /* 0x00001e08060085b4 */ /* 0x0003e20008011000 */
[----:B------:R1:W-:Y:S01]  /*5d70*/  @!P1 SYNCS.ARRIVE.TRANS64.RED.A0TR RZ, [UR21+0x30], R0 ;  /* 0x00003000ffff99a7 */ /* 0x0003e20008300415 */
[----:B------:R-:W-:Y:S01]  /*5d80*/  SYNCS.ARRIVE.TRANS64.RED.A1T0 RZ, [UR46], RZ ;  /* 0x000000ffffff79a7 */ /* 0x000fe2000810042e */
[----:B------:R-:W2:Y:S02]  /*5d90*/  SYNCS.PHASECHK.TRANS64.TRYWAIT P2, [UR21+0x58], R9 ;  /* 0x00005809ff0075a7 */ /* 0x000ea40008041115 */
[----:B-12---:R-:W-:Y:S05]  /*5da0*/  @!P2 BRA `(.L_x_89) ;  /* 0x000000d400cca947 */ /* 0x006fea0003800000 */
.L_x_226:
[----:B------:R-:W-:Y:S01]  /*5db0*/  @!P1 R2UR UR6, R8 ;  /* 0x00000000080692ca */ /* 0x000fe200000e0000 */
[----:B------:R-:W-:Y:S01]  /*5dc0*/  VOTEU.ALL UP0, P1 ;  /* 0x0000000000ff7886 */ /* 0x000fe20000800000 */
[----:B------:R-:W-:Y:S01]  /*5dd0*/  @!P1 R2UR UR5, R6 ;  /* 0x00000000060592ca */ /* 0x000fe200000e0000 */
[----:B------:R-:W-:Y:S01]  /*5de0*/  UMOV UR30, 0x0 ;  /* 0x00000000001e7882 */ /* 0x000fe20000000000 */
[----:B------:R-:W-:Y:S01]  /*5df0*/  UMOV UR31, 0x10000000 ;  /* 0x10000000001f7882 */ /* 0x000fe20000000000 */
[----:B------:R-:W-:Y:S01]  /*5e00*/  UMOV UR25, UR49 ;  /* 0x0000003100197c82 */ /* 0x000fe20008000000 */
[----:B------:R-:W-:Y:S01]  /*5e10*/  @!UP0 UIADD3 UR27, UPT, UPT, UR59, 0x40, URZ ;  /* 0x000000403b1b8890 */ /* 0x000fe2000fffe0ff */
[----:B-1----:R-:W-:Y:S01]  /*5e20*/  @!P1 IMAD.MOV.U32 R0, RZ, RZ, 0x2000 ;  /* 0x00002000ff009424 */ /* 0x002fe200078e00ff */
[----:B------:R-:W-:Y:S01]  /*5e30*/  @!UP0 UIADD3 UR24, UPT, UPT, UR21, 0x2200, URZ ;  /* 0x0000220015188890 */ /* 0x000fe2000fffe0ff */
[----:B------:R-:W-:Y:S01]  /*5e40*/  @!P1 IADD3 R8, P0, PT, R16, 0x980, RZ ;  /* 0x0000098010089810 */ /* 0x000fe20007f1e0ff */
[----:B------:R-:W-:Y:S02]  /*5e50*/  @!UP0 UIADD3 UR10, UPT, UPT, UR4, 0xa0, URZ ;  /* 0x000000a0040a8890 */ /* 0x000fe4000fffe0ff */
[----:B------:R-:W-:Y:S01]  /*5e60*/  @!UP0 UIADD3 UR8, UPT, UPT, UR21, 0x3200, URZ ;  /* 0x0000320015088890 */ /* 0x000fe2000fffe0ff */
[----:B------:R-:W-:Y:S01]  /*5e70*/  IMAD.U32 R18, RZ, RZ, UR6 ;  /* 0x00000006ff127e24 */ /* 0x000fe2000f8e00ff */
[----:B------:R-:W-:Y:S01]  /*5e80*/  VOTEU.ALL UP0, P1 ;  /* 0x0000000000ff7886 */ /* 0x000fe20000800000 */
[----:B------:R-:W-:Y:S01]  /*5e90*/  IMAD.U32 R19, RZ, RZ, UR5 ;  /* 0x00000005ff137e24 */ /* 0x000fe2000f8e00ff */
[----:B------:R-:W-:Y:S01]  /*5ea0*/  UMOV UR28, UR44 ;  /* 0x0000002c001c7c82 */ /* 0x000fe20008000000 */
[----:B------:R-:W-:Y:S01]  /*5eb0*/  UMOV UR9, UR49 ;  /* 0x0000003100097c82 */ /* 0x000fe20008000000 */
[----:B------:R-:W-:Y:S01]  /*5ec0*/  @!P1 R2UR UR6, R18 ;  /* 0x00000000120692ca */ /* 0x000fe200000e0000 */
[----:B------:R-:W-:Y:S01]  /*5ed0*/  UMOV UR12, UR44 ;  /* 0x0000002c000c7c82 */ /* 0x000fe20008000000 */
[----:B------:R-:W-:Y:S01]  /*5ee0*/  @!P1 R2UR UR7, R19 ;  /* 0x00000000130792ca */ /* 0x000fe200000e0000 */
[----:B------:R-:W-:Y:S01]  /*5ef0*/  UMOV UR11, UR27 ;  /* 0x0000001b000b7c82 */ /* 0x000fe20008000000 */
[----:B------:R-:W-:Y:S11]  /*5f00*/  @!P1 IMAD.X R6, RZ, RZ, R17, P0 ;  /* 0x000000ffff069224 */ /* 0x000ff600000e0611 */
[----:B------:R1:W-:Y:S01]  /*5f10*/  @!UP0 UTMALDG.3D [UR24], [UR6], desc[UR30] ;  /* 0x00001e18060085b4 */ /* 0x0003e20008011000 */
[----:B------:R-:W-:Y:S05]  /*5f20*/  VOTEU.ALL UP0, P1 ;  /* 0x0000000000ff7886 */ /* 0x000fea0000800000 */
[----:B------:R1:W-:Y:S01]  /*5f30*/  @!UP0 UTMALDG.3D [UR8], [UR6], desc[UR30] ;  /* 0x00001e08060085b4 */ /* 0x0003e20008011000 */
[----:B------:R1:W-:Y:S01]  /*5f40*/  @!P1 SYNCS.ARRIVE.TRANS64.RED.A0TR RZ, [UR21+0x38], R0 ;  /* 0x00003800ffff99a7 */ /* 0x0003e20008300415 */
[----:B------:R-:W-:Y:S11]  /*5f50*/  UISETP.NE.AND UP0, UPT, UR19, URZ, UPT ;  /* 0x000000ff1300728c */ /* 0x000ff6000bf05270 */
[----:B------:R-:W-:Y:S01]  /*5f60*/  @!UP0 UIADD3 UR18, UPT, UPT, UR17, URZ, URZ ;  /* 0x000000ff11128290 */ /* 0x000fe2000fffe0ff */
[----:B------:R-:W-:Y:S01]  /*5f70*/  SYNCS.ARRIVE.TRANS64.RED.A1T0 RZ, [UR45], RZ ;  /* 0x000000ffffff79a7 */ /* 0x000fe2000810042d */
[----:B------:R-:W2:Y:S02]  /*5f80*/  SYNCS.PHASECHK.TRANS64.TRYWAIT P2, [UR21+0x60], R9 ;  /* 0x00006009ff0075a7 */ /* 0x000ea40008041115 */
[----:B-12---:R-:W-:Y:S08]  /*5f90*/  @!P2 BRA `(.L_x_90) ;  /* 0x000000d40068a947 */ /* 0x006ff00003800000 */
.L_x_228:
        /* <DEDUP_REMOVED lines=9> */
[----:B------:R-:W-:Y:S01]  /*6030*/  VIADD R14, R14, 0x1 ;  /* 0x000000010e0e7836 */ /* 0x000fe20000000000 */
[----:B------:R-:W-:Y:S01]  /*6040*/  @!UP0 UIADD3 UR8, UPT, UPT, UR21, 0x5200, URZ ;  /* 0x0000520015088890 */ /* 0x000fe2000fffe0ff */
[----:B------:R-:W-:Y:S02]  /*6050*/  VOTEU.ALL UP0, P1 ;  /* 0x0000000000ff7886 */ /* 0x000fe40000800000 */
[----:B------:R-:W-:Y:S01]  /*6060*/  IMAD.U32 R18, RZ, RZ, UR5 ;  /* 0x00000005ff127e24 */ /* 0x000fe2000f8e00ff */
[----:B------:R-:W-:Y:S01]  /*6070*/  UMOV UR19, UR59 ;  /* 0x0000003b00137c82 */ /* 0x000fe20008000000 */
[----:B------:R-:W-:Y:S01]  /*6080*/  IMAD.U32 R19, RZ, RZ, UR4 ;  /* 0x00000004ff137e24 */ /* 0x000fe2000f8e00ff */
        /* <DEDUP_REMOVED lines=12> */
[----:B------:R-:W2:Y:S02]  /*6150*/  SYNCS.PHASECHK.TRANS64.TRYWAIT P0, [UR21+0x68], R9 ;  /* 0x00006809ff0075a7 */ /* 0x000ea40008001115 */
[----:B-12---:R-:W-:Y:S05]  /*6160*/  @!P0 BRA `(.L_x_91) ;  /* 0x000000d4000c8947 */ /* 0x006fea0003800000 */
.L_x_230:
[----:B------:R-:W-:Y:S01]  /*6170*/  UIADD3 UR29, UPT, UPT, UR29, 0x1, URZ ;  /* 0x000000011d1d7890 */ /* 0x000fe2000fffe0ff */
[----:B------:R-:W-:Y:S01]  /*6180*/  @!P1 IADD3 R6, P0, PT, R16, 0x980, RZ ;  /* 0x0000098010069810 */ /* 0x000fe20007f1e0ff */
[----:B------:R-:W-:Y:S01]  /*6190*/  UPLOP3.LUT UP1, UPT, UPT, UPT, UPT, 0x80, 0x8 ;  /* 0x000000000008789c */ /* 0x000fe20003f2f070 */
[----:B------:R-:W-:Y:S01]  /*61a0*/  R2UR UR25, R182 ;  /* 0x00000000b61972ca */ /* 0x000fe200000e0000 */
[----:B------:R-:W-:Y:S01]  /*61b0*/  VOTEU.ALL UP0, P1 ;  /* 0x0000000000ff7886 */ /* 0x000fe20000800000 */
[----:B------:R-:W-:Y:S01]  /*61c0*/  @!P1 R2UR UR5, R6 ;  /* 0x00000000060592ca */ /* 0x000fe200000e0000 */
[----:B-1----:R-:W-:Y:S01]  /*61d0*/  @!P1 IMAD.X R0, RZ, RZ, R17, P0 ;  /* 0x000000ffff009224 */ /* 0x002fe200000e0611 */
[----:B------:R-:W-:Y:S01]  /*61e0*/  UMOV UR6, 0x0 ;  /* 0x0000000000067882 */ /* 0x000fe20000000000 */
[----:B------:R-:W-:Y:S01]  /*61f0*/  UMOV UR7, 0x10000000 ;  /* 0x1000000000077882 */ /* 0x000fe20000000000 */
[----:B------:R-:W-:Y:S01]  /*6200*/  @!UP0 UIADD3 UR19, UPT, UPT, UR59, 0x40, URZ ;  /* 0x000000403b138890 */ /* 0x000fe2000fffe0ff */
[----:B------:R-:W-:Y:S01]  /*6210*/  R2UR UR24, R183 ;  /* 0x00000000b71872ca */ /* 0x000fe200000e0000 */
[----:B------:R-:W-:Y:S01]  /*6220*/  @!UP0 UIADD3 UR16, UPT, UPT, UR21, 0x6200, URZ ;  /* 0x0000620015108890 */ /* 0x000fe2000fffe0ff */
[----:B------:R-:W-:Y:S01]  /*6230*/  @!P1 R2UR UR4, R0 ;  /* 0x00000000000492ca */ /* 0x000fe200000e0000 */
[----:B------:R-:W-:Y:S01]  /*6240*/  @!UP0 UIADD3 UR10, UPT, UPT, UR18, 0x80, URZ ;  /* 0x00000080120a8890 */ /* 0x000fe2000fffe0ff */
[----:B------:R-:W-:Y:S01]  /*6250*/  ISETP.NE.AND P0, PT, R14, 0x2, PT ;  /* 0x000000020e00780c */ /* 0x000fe20003f05270 */
[----:B------:R-:W-:Y:S01]  /*6260*/  @!UP0 UIADD3 UR8, UPT, UPT, UR21, 0x7200, URZ ;  /* 0x0000720015088890 */ /* 0x000fe2000fffe0ff */
[----:B------:R-:W-:Y:S02]  /*6270*/  VOTEU.ALL UP0, P1 ;  /* 0x0000000000ff7886 */ /* 0x000fe40000800000 */
[----:B------:R-:W-:Y:S01]  /*6280*/  IMAD.U32 R8, RZ, RZ, UR5 ;  /* 0x00000005ff087e24 */ /* 0x000fe2000f8e00ff */
[----:B------:R-:W-:Y:S01]  /*6290*/  UMOV UR17, UR33 ;  /* 0x0000002100117c82 */ /* 0x000fe20008000000 */
[----:B------:R-:W-:Y:S01]  /*62a0*/  UMOV UR20, UR44 ;  /* 0x0000002c00147c82 */ /* 0x000fe20008000000 */
[----:B------:R-:W-:Y:S01]  /*62b0*/  UMOV UR9, UR33 ;  /* 0x0000002100097c82 */ /* 0x000fe20008000000 */
[----:B------:R-:W-:Y:S01]  /*62c0*/  UMOV UR12, UR44 ;  /* 0x0000002c000c7c82 */ /* 0x000fe20008000000 */
[----:B------:R-:W-:Y:S01]  /*62d0*/  UMOV UR11, UR19 ;  /* 0x00000013000b7c82 */ /* 0x000fe20008000000 */
[----:B------:R-:W-:Y:S01]  /*62e0*/  SEL R0, RZ, 0x1, P0 ;  /* 0x00000001ff007807 */ /* 0x000fe20000000000 */
[----:B------:R-:W-:Y:S01]  /*62f0*/  IMAD.U32 R9, RZ, RZ, UR4 ;  /* 0x00000004ff097e24 */ /* 0x000fe2000f8e00ff */
[----:B------:R-:W-:Y:S01]  /*6300*/  @!P1 R2UR UR4, R8 ;  /* 0x00000000080492ca */ /* 0x000fe200000e0000 */
[----:B------:R-:W-:Y:S01]  /*6310*/  UMOV UR44, UR47 ;  /* 0x0000002f002c7c82 */ /* 0x000fe20008000000 */
[----:B------:R-:W-:Y:S02]  /*6320*/  LOP3.LUT R13, R13, R0, RZ, 0x3c, !PT ;  /* 0x000000000d0d7212 */ /* 0x000fe400078e3cff */
[----:B------:R-:W-:Y:S02]  /*6330*/  @!P1 R2UR UR5, R9 ;  /* 0x00000000090592ca */ /* 0x000fe400000e0000 */
[----:B------:R-:W-:Y:S11]  /*6340*/  SEL R14, R14, RZ, P0 ;  /* 0x000000ff0e0e7207 */ /* 0x000ff60000000000 */
[----:B------:R1:W-:Y:S01]  /*6350*/  @!UP0 UTMALDG.3D [UR16], [UR4], desc[UR6] ;  /* 0x00000610040085b4 */ /* 0x0003e20008011000 */
[----:B------:R-:W-:Y:S05]  /*6360*/  VOTEU.ALL UP0, P1 ;  /* 0x0000000000ff7886 */ /* 0x000fea0000800000 */
[----:B------:R2:W-:Y:S01]  /*6370*/  @!UP0 UTMALDG.3D [UR8], [UR4], desc[UR6] ;  /* 0x00000608040085b4 */ /* 0x0005e20008011000 */
[----:B------:R2:W-:Y:S01]  /*6380*/  @!P1 SYNCS.ARRIVE.TRANS64.RED.A0TR RZ, [UR21+0x48], R7 ;  /* 0x00004807ffff99a7 */ /* 0x0005e20008300415 */
[----:B------:R-:W-:Y:S01]  /*6390*/  SYNCS.ARRIVE.TRANS64.RED.A1T0 RZ, [UR37], RZ ;  /* 0x000000ffffff79a7 */ /* 0x000fe20008100425 */
[----:B-1----:R-:W-:Y:S02]  /*63a0*/  UIADD3 UR20, UPT, UPT, UR13, UR25, URZ ;  /* 0x000000190d147290 */ /* 0x002fe4000fffe0ff */
[----:B------:R-:W-:Y:S01]  /*63b0*/  UIADD3 UR19, UPT, UPT, UR14, UR24, URZ ;  /* 0x000000180e137290 */ /* 0x000fe2000fffe0ff */
[----:B------:R-:W-:Y:S11]  /*63c0*/  BRA.U UP2, `(.L_x_92) ;  /* 0xffffffe902107547 */ /* 0x000ff6000b83ffff */
[----:B------:R-:W1:Y:S02]  /*63d0*/  SYNCS.PHASECHK.TRANS64.TRYWAIT P0, [UR21+0x50], R10 ;  /* 0x0000500aff0075a7 */ /* 0x000e640008001115 */
[----:B-1----:R-:W-:Y:S05]  /*63e0*/  @!P0 BRA `(.L_x_93) ;  /* 0x000000d000848947 */ /* 0x002fea0003800000 */
.L_x_232:
[----:B------:R-:W3:Y:S02]  /*63f0*/  SYNCS.PHASECHK.TRANS64.TRYWAIT P0, [UR21+0x58], R10 ;  /* 0x0000580aff0075a7 */ /* 0x000ee40008001115 */
[----:B---3--:R-:W-:Y:S05]  /*6400*/  @!P0 BRA `(.L_x_94) ;  /* 0x000000d000948947 */ /* 0x008fea0003800000 */
.L_x_234:
[----:B------:R-:W3:Y:S01]  /*6410*/  SYNCS.PHASECHK.TRANS64.TRYWAIT P0, [UR21+0x60], R10 ;  /* 0x0000600aff0075a7 */ /* 0x000ee20008001115 */
[----:B------:R-:W-:Y:S01]  /*6420*/  HFMA2 R0, -RZ, RZ, 0, 5.9604644775390625e-08 ;  /* 0x00000001ff007431 */ /* 0x000fe200000001ff */
[----:B---3--:R-:W-:Y:S06]  /*6430*/  @!P0 BRA `(.L_x_95) ;  /* 0x000000d000a08947 */ /* 0x008fec0003800000 */
.L_x_236:
[----:B------:R-:W-:Y:S02]  /*6440*/  MOV R2, UR21 ;  /* 0x0000001500027c02 */ /* 0x000fe40008000f00 */
[----:B-1----:R-:W-:-:S07]  /*6450*/  SHF.L.U32 R3, R0, 0x1f, RZ ;  /* 0x0000001f00037819 */ /* 0x002fce00000006ff */
.L_x_96:
[----:B-1----:R1:W3:Y:S02]  /*6460*/  SYNCS.PHASECHK.TRANS64.TRYWAIT P0, [R2+URZ+0x68], R3 ;  /* 0x00006803020075a7 */ /* 0x0022e400080011ff */
[----:B---3--:R-:W-:Y:S05]  /*6470*/  @!P0 NANOSLEEP.SYNCS 0x989680 ;  /* 0x009896800000895d */ /* 0x008fea0003900000 */
[----:B------:R-:W3:Y:S02]  /*6480*/  @!P0 SYNCS.PHASECHK.TRANS64 P0, [R2+URZ+0x68], R3 ;  /* 0x00006803020085a7 */ /* 0x000ee400080010ff */
[----:B--23--:R-:W-:Y:S05]  /*6490*/  @P0 EXIT ;  /* 0x000000000000094d */ /* 0x00cfea0003800000 */
[----:B------:R-:W-:Y:S05]  /*64a0*/  BRA `(.L_x_96) ;  /* 0xfffffffc00ec7947 */ /* 0x000fea000383ffff */
.L_x_77:
[----:B------:R-:W-:-:S06]  /*64b0*/  UISETP.GE.AND UP0, UPT, UR21, 0x4, UPT ;  /* 0x000000041500788c */ /* 0x000fcc000bf06270 */
[----:B------:R-:W-:-:S13]  /*64c0*/  PLOP3.LUT P0, PT, PT, PT, UP0, 0x80, 0x8 ;  /* 0x000000000008781c */ /* 0x000fda0003f0f008 */
[----:B------:R-:W-:Y:S05]  /*64d0*/  @!P0 EXIT ;  /* 0x000000000000894d */ /* 0x000fea0003800000 */
[----:B------:R-:W1:Y:S08]  /*64e0*/  S2UR UR4, SR_CgaCtaId ;  /* 0x00000000000479c3 */ /* 0x000e700000008800 */
[----:B------:R-:W-:Y:S01]  /*64f0*/  BAR.SYNC.DEFER_BLOCKING 0x6, 0xa0 ;  /* 0x0182800000007b1d */ /* 0x000fe20000010000 */
[C---:B------:R-:W-:Y:S01]  /*6500*/  IMAD.SHL.U32 R5, R187.reuse, 0x20, RZ ;  /* 0x00000020bb057824 */ /* 0x040fe200078e00ff */
[----:B------:R-:W-:Y:S01]  /*6510*/  LOP3.LUT R188, R187, 0x2, RZ, 0xc0, !PT ;  /* 0x00000002bbbc7812 */ /* 0x000fe200078ec0ff */
[----:B------:R-:W-:-:S02]  /*6520*/  IMAD.SHL.U32 R191, R181, 0x400, RZ ;  /* 0x00000400b5bf7824 */ /* 0x000fc400078e00ff */
[----:B------:R-:W-:Y:S02]  /*6530*/  HFMA2 R189, -RZ, RZ, 0, 0 ;  /* 0x00000000ffbd7431 */ /* 0x000fe400000001ff */
[----:B------:R-:W-:Y:S01]  /*6540*/  IMAD.SHL.U32 R2, R187, 0x4, RZ ;  /* 0x00000004bb027824 */ /* 0x000fe200078e00ff */
[----:B------:R-:W-:Y:S01]  /*6550*/  UMOV UR45, 0x400 ;  /* 0x00000400002d7882 */ /* 0x000fe20000000000 */
[----:B------:R-:W2:Y:S01]  /*6560*/  LDC.64 R176, c[0x0][0xc88] ;  /* 0x00032200ffb07b82 */ /* 0x000ea20000000a00 */
[----:B------:R-:W-:Y:S01]  /*6570*/  LOP3.LUT R6, R5, 0x320, RZ, 0xc0, !PT ;  /* 0x0000032005067812 */ /* 0x000fe200078ec0ff */
[----:B------:R-:W-:Y:S01]  /*6580*/  IMAD.U32 R4, R187, 0x10000, RZ ;  /* 0x00010000bb047824 */ /* 0x000fe200078e00ff */
[----:B------:R-:W-:Y:S01]  /*6590*/  LOP3.LUT R5, R5, 0xc0, RZ, 0xc0, !PT ;  /* 0x000000c005057812 */ /* 0x000fe200078ec0ff */
[----:B------:R-:W-:Y:S01]  /*65a0*/  IMAD.MOV.U32 R186, RZ, RZ, RZ ;  /* 0x000000ffffba7224 */ /* 0x000fe200078e00ff */
[----:B------:R-:W-:Y:S01]  /*65b0*/  LOP3.LUT R191, R6, 0x400, R191, 0xf8, !PT ;  /* 0x0000040006bf7812 */ /* 0x000fe200078ef8bf */
[----:B------:R-:W-:Y:S01]  /*65c0*/  IMAD.MOV R188, RZ, RZ, -R188 ;  /* 0x000000ffffbc7224 */ /* 0x000fe200078e0abc */
[----:B------:R-:W-:Y:S01]  /*65d0*/  LOP3.LUT R6, R5, 0x18, R2, 0xf8, !PT ;  /* 0x0000001805067812 */ /* 0x000fe200078ef802 */
[----:B------:R-:W3:Y:S01]  /*65e0*/  LDC.64 R178, c[0x0][0xc90] ;  /* 0x00032400ffb27b82 */ /* 0x000ee20000000a00 */
[----:B------:R-:W-:Y:S01]  /*65f0*/  LOP3.LUT R187, R187, 0x4, RZ, 0xc0, !PT ;  /* 0x00000004bbbb7812 */ /* 0x000fe200078ec0ff */
[----:B------:R-:W4:Y:S01]  /*6600*/  LDCU UR63, c[0x0][0x370] ;  /* 0x00006e00ff3f77ac */ /* 0x000f220008000800 */
[----:B------:R-:W-:-:S02]  /*6610*/  LOP3.LUT R2, R4, 0x200000, RZ, 0xc0, !PT ;  /* 0x0020000004027812 */ /* 0x000fc400078ec0ff */
[----:B------:R-:W-:Y:S01]  /*6620*/  LOP3.LUT R191, R191, R6, RZ, 0xfc, !PT ;  /* 0x00000006bfbf7212 */ /* 0x000fe200078efcff */
[----:B------:R-:W2:Y:S01]  /*6630*/  LDCU.64 UR54, c[0x0][0x348] ;  /* 0x00006900ff3677ac */ /* 0x000ea20008000a00 */
[----:B------:R-:W-:Y:S01]  /*6640*/  IADD3 R190, PT, PT, -R187, 0x2, RZ ;  /* 0x00000002bbbe7810 */ /* 0x000fe20007ffe1ff */
[----:B------:R-:W2:Y:S01]  /*6650*/  LDC.64 R174, c[0x0][0xcb0] ;  /* 0x00032c00ffae7b82 */ /* 0x000ea20000000a00 */
[----:B------:R-:W-:Y:S01]  /*6660*/  LOP3.LUT R192, R181, 0x3, RZ, 0xc0, !PT ;  /* 0x00000003b5c07812 */ /* 0x000fe200078ec0ff */
[----:B-1----:R-:W-:Y:S01]  /*6670*/  ULEA UR45, UR4, UR45, 0x18 ;  /* 0x0000002d042d7291 */ /* 0x002fe2000f8ec0ff */
[----:B------:R-:W-:Y:S01]  /*6680*/  IMAD.MOV R187, RZ, RZ, -R187 ;  /* 0x000000ffffbb7224 */ /* 0x000fe200078e0abb */
[----:B------:R-:W-:Y:S01]  /*6690*/  SHF.L.U32 R190, R190, 0x4, RZ ;  /* 0x00000004bebe7819 */ /* 0x000fe200000006ff */
[----:B------:R-:W1:Y:S03]  /*66a0*/  LDCU UR42, c[0x0][0xf0c] ;  /* 0x0001e180ff2a77ac */ /* 0x000e660008000800 */
[----:B------:R-:W1:Y:S01]  /*66b0*/  LDC.64 R172, c[0x0][0xca8] ;  /* 0x00032a00ffac7b82 */ /* 0x000e620000000a00 */
[----:B------:R-:W-:-:S02]  /*66c0*/  UIADD3 UR4, UPT, UPT, UR45, 0x200, URZ ;  /* 0x000002002d047890 */ /* 0x000fc4000fffe0ff */
[----:B------:R-:W4:Y:S01]  /*66d0*/  LDS R3, [UR45+0x100] ;  /* 0x0001002dff037984 */ /* 0x000f220008000800 */
[----:B------:R-:W1:Y:S03]  /*66e0*/  LDCU UR38, c[0x0][0xf30] ;  /* 0x0001e600ff2677ac */ /* 0x000e660008000800 */
[----:B------:R-:W-:Y:S01]  /*66f0*/  IMAD.U32 R184, RZ, RZ, UR4 ;  /* 0x00000004ffb87e24 */ /* 0x000fe2000f8e00ff */
[----:B------:R-:W1:Y:S03]  /*6700*/  LDCU.64 UR60, c[0x0][0xc88] ;  /* 0x00019100ff3c77ac */ /* 0x000e660008000a00 */
[----:B------:R-:W-:Y:S01]  /*6710*/  IMAD R191, R191, 0x2, R184 ;  /* 0x00000002bfbf7824 */ /* 0x000fe200078e02b8 */
[----:B------:R-:W1:Y:S01]  /*6720*/  LDCU.64 UR40, c[0x0][0xf28] ;  /* 0x0001e500ff2877ac */ /* 0x000e620008000a00 */
[----:B------:R-:W1:Y:S01]  /*6730*/  LDCU.128 UR56, c[0x0][0xf10] ;  /* 0x0001e200ff3877ac */ /* 0x000e620008000c00 */
[----:B------:R-:W1:Y:S01]  /*6740*/  LDCU UR62, c[0x0][0x374] ;  /* 0x00006e80ff3e77ac */ /* 0x000e620008000800 */
[----:B------:R-:W-:Y:S01]  /*6750*/  UMOV UR43, URZ ;  /* 0x000000ff002b7c82 */ /* 0x000fe20008000000 */
[----:B------:R-:W-:Y:S01]  /*6760*/  UMOV UR53, URZ ;  /* 0x000000ff00357c82 */ /* 0x000fe20008000000 */
[----:B------:R-:W-:Y:S01]  /*6770*/  UMOV UR47, URZ ;  /* 0x000000ff002f7c82 */ /* 0x000fe20008000000 */
[----:B--234-:R-:W-:-:S07]  /*6780*/  IMAD.IADD R2, R3, 0x1, R2 ;  /* 0x0000000103027824 */ /* 0x01cfce00078e0202 */
.L_x_188:
[C---:B------:R-:W-:Y:S02]  /*6790*/  LEA R0, R186.reuse, UR45, 0x3 ;  /* 0x0000002dba007c11 */ /* 0x040fe4000f8e18ff */
[----:B------:R-:W-:Y:S02]  /*67a0*/  SHF.L.U32 R3, R189, 0x1f, RZ ;  /* 0x0000001fbd037819 */ /* 0x000fe400000006ff */
[----:B--2---:R-:W-:Y:S02]  /*67b0*/  LEA R5, R186, UR45, 0x4 ;  /* 0x0000002dba057c11 */ /* 0x004fe4000f8e20ff */
[----:B------:R-:W2:Y:S02]  /*67c0*/  SYNCS.PHASECHK.TRANS64.TRYWAIT P0, [R0+URZ+0x80], R3 ;  /* 0x00008003000075a7 */ /* 0x000ea400080011ff */
[----:B--2---:R-:W-:Y:S05]  /*67d0*/  @!P0 BRA `(.L_x_97) ;  /* 0x000000cc00d08947 */ /* 0x004fea0003800000 */
.L_x_237:
[----:B------:R-:W-:Y:S01]  /*67e0*/  R2UR UR7, R193 ;  /* 0x00000000c10772ca */ /* 0x000fe200000e0000 */
[----:B------:R-:W3:Y:S01]  /*67f0*/  LDS.128 R4, [R5+0xe0] ;  /* 0x0000e00005047984 */ /* 0x000ee20000000c00 */
[----:B--2---:R-:W-:Y:S01]  /*6800*/  VIADD R0, R0, 0x90 ;  /* 0x0000009000007836 */ /* 0x004fe20000000000 */
[----:B------:R-:W-:Y:S04]  /*6810*/  UISETP.GE.AND UP0, UPT, UR39, 0x1, UPT ;  /* 0x000000012700788c */ /* 0x000fe8000bf06270 */
[----:B------:R-:W-:Y:S01]  /*6820*/  PRMT R0, RZ, 0x654, R0 ;  /* 0x00000654ff007816 */ /* 0x000fe20000000000 */
[----:B------:R-:W-:Y:S01]  /*6830*/  @!PT LDS RZ, [RZ] ;  /* 0x00000000fffff984 */ /* 0x000fe20000000800 */
[----:B------:R-:W-:Y:S01]  /*6840*/  @!PT LDS RZ, [RZ] ;  /* 0x00000000fffff984 */ /* 0x000fe20000000800 */
[----:B------:R-:W-:Y:S01]  /*6850*/  @!PT LDS RZ, [RZ] ;  /* 0x00000000fffff984 */ /* 0x000fe20000000800 */
[----:B------:R-:W-:Y:S01]  /*6860*/  @!PT LDS RZ, [RZ] ;  /* 0x00000000fffff984 */ /* 0x000fe20000000800 */
[----:B------:R2:W-:Y:S06]  /*6870*/  MEMBAR.ALL.CTA ;  /* 0x0000000000007992 */ /* 0x0005ec0000008000 */
[----:B--2---:R-:W2:Y:S02]  /*6880*/  FENCE.VIEW.ASYNC.S ;  /* 0x00000000000073c6 */ /* 0x004ea40000000000 */
[----:B--2---:R2:W-:Y:S01]  /*6890*/  SYNCS.ARRIVE.TRANS64.RED.A1T0 RZ, [R0+URZ], RZ ;  /* 0x000000ff00ff79a7 */ /* 0x0045e200081004ff */
[----:B---3--:R-:W-:Y:S11]  /*68a0*/  LOP3.LUT P0, RZ, R6, 0x1, RZ, 0xc0, !PT ;  /* 0x0000000106ff7812 */ /* 0x008ff6000780c0ff */
[----:B------:R-:W-:Y:S02]  /*68b0*/  @!UPT UIADD3 URZ, UPT, UPT, URZ, URZ, URZ ;  /* 0x000000fffffff290 */ /* 0x000fe4000fffe0ff */
[----:B------:R-:W-:Y:S01]  /*68c0*/  VOTEU.ANY UP1, P0 ;  /* 0x0000000000ff7886 */ /* 0x000fe20000020100 */
[----:B------:R-:W-:Y:S01]  /*68d0*/  PLOP3.LUT P0, PT, PT, PT, UP1, 0x80, 0x8 ;  /* 0x000000000008781c */ /* 0x000fe20003f0f018 */
[----:B------:R-:W-:Y:S06]  /*68e0*/  UP2UR UR4, UPR, URZ, 0x2 ;  /* 0x00000002ff047883 */ /* 0x000fec0008000000 */
[----:B------:R-:W-:Y:S06]  /*68f0*/  IMAD.U32 R194, RZ, RZ, UR4 ;  /* 0x00000004ffc27e24 */ /* 0x000fec000f8e00ff */
[----:B------:R-:W-:Y:S02]  /*6900*/  @P0 SHF.R.U32.HI R3, RZ, 0x10, R5 ;  /* 0x00000010ff030819 */ /* 0x000fe40000011605 */
[----:B------:R-:W-:Y:S02]  /*6910*/  @P0 MOV R8, R4 ;  /* 0x0000000400080202 */ /* 0x000fe40000000f00 */
[----:B------:R-:W-:Y:S02]  /*6920*/  @P0 R2UR UR4, R3 ;  /* 0x00000000030402ca */ /* 0x000fe400000e0000 */
[----:B------:R-:W-:Y:S02]  /*6930*/  @P0 LOP3.LUT R4, R5, 0xffff, RZ, 0xc0, !PT ;  /* 0x0000ffff05040812 */ /* 0x000fe400078ec0ff */
[----:B------:R-:W-:Y:S02]  /*6940*/  @P0 R2UR UR6, R8 ;  /* 0x00000000080602ca */ /* 0x000fe400000e0000 */
[----:B------:R-:W-:Y:S07]  /*6950*/  @P0 R2UR UR5, R4 ;  /* 0x00000000040502ca */ /* 0x000fee00000e0000 */
[----:B------:R-:W-:Y:S02]  /*6960*/  @UP1 UMOV UR7, UR4 ;  /* 0x0000000400071c82 */ /* 0x000fe40008000000 */
[----:B------:R-:W-:Y:S02]  /*6970*/  IMAD.U32 R193, RZ, RZ, UR7 ;  /* 0x00000007ffc17e24 */ /* 0x000fe4000f8e00ff */
[----:B------:R-:W-:Y:S02]  /*6980*/  @UP1 UMOV UR37, UR6 ;  /* 0x0000000600251c82 */ /* 0x000fe40008000000 */
[----:B------:R-:W-:Y:S01]  /*6990*/  @UP1 UMOV UR36, UR5 ;  /* 0x0000000500241c82 */ /* 0x000fe20008000000 */
[----:B--2---:R-:W-:Y:S05]  /*69a0*/  BRA.U !UP0, `(.L_x_98) ;  /* 0x0000000108cc7547 */ /* 0x004fea000b800000 */
[----:B------:R-:W2:Y:S01]  /*69b0*/  LDCU UR12, c[0x0][0xf20] ;  /* 0x0001e400ff0c77ac */ /* 0x000ea20008000800 */
[----:B-1----:R-:W-:Y:S02]  /*69c0*/  UIMAD.WIDE.U32 UR4, UR62, UR59, URZ ;  /* 0x0000003b3e0472a5 */ /* 0x002fe4000f8e00ff */
[----:B------:R-:W-:Y:S02]  /*69d0*/  UIMAD.WIDE.U32 UR6, UR63, UR56, URZ ;  /* 0x000000383f0672a5 */ /* 0x000fe4000f8e00ff */
[----:B------:R-:W-:Y:S02]  /*69e0*/  UISETP.NE.AND UP0, UPT, UR58, 0x1, UPT ;  /* 0x000000013a00788c */ /* 0x000fe4000bf05270 */
[----:B------:R-:W-:Y:S02]  /*69f0*/  UIMAD.WIDE.U32 UR8, UR36, UR59, URZ ;  /* 0x0000003b240872a5 */ /* 0x000fe4000f8e00ff */
[----:B------:R-:W-:Y:S02]  /*6a00*/  UISETP.NE.AND UP1, UPT, UR42, 0x1, UPT ;  /* 0x000000012a00788c */ /* 0x000fe4000bf25270 */
[----:B------:R-:W-:Y:S02]  /*6a10*/  UIMAD.WIDE.U32 UR10, UR37, UR56, URZ ;  /* 0x00000038250a72a5 */ /* 0x000fe4000f8e00ff */
[----:B------:R-:W-:Y:S01]  /*6a20*/  UISETP.NE.AND UP2, UPT, UR39, 0x1, UPT ;  /* 0x000000012700788c */ /* 0x000fe2000bf45270 */
[----:B------:R-:W-:Y:S02]  /*6a30*/  UMOV UR4, UR5 ;  /* 0x0000000500047c82 */ /* 0x000fe40008000000 */
[----:B--2---:R-:W-:Y:S03]  /*6a40*/  USHF.R.U32.HI UR5, URZ, UR12, UR4 ;  /* 0x0000000cff057299 */ /* 0x004fe60008011604 */
[----:B------:R-:W-:Y:S02]  /*6a50*/  UMOV UR4, UR7 ;  /* 0x0000000700047c82 */ /* 0x000fe40008000000 */
[----:B------:R-:W-:Y:S02]  /*6a60*/  USHF.R.U32.HI UR7, URZ, UR57, UR4 ;  /* 0x00000039ff077299 */ /* 0x000fe40008011604 */
[----:B------:R-:W-:Y:S02]  /*6a70*/  USEL UR4, UR62, UR5, !UP0 ;  /* 0x000000053e047287 */ /* 0x000fe4000c000000 */
[----:B------:R-:W-:Y:S01]  /*6a80*/  USEL UR7, UR63, UR7, !UP1 ;  /* 0x000000073f077287 */ /* 0x000fe2000c800000 */
[----:B------:R-:W-:Y:S01]  /*6a90*/  UMOV UR5, UR9 ;  /* 0x0000000900057c82 */ /* 0x000fe20008000000 */
[----:B------:R-:W-:Y:S02]  /*6aa0*/  UIMAD.WIDE.U32 UR8, UR4, UR40, URZ ;  /* 0x00000028040872a5 */ /* 0x000fe4000f8e00ff */
[----:B------:R-:W-:Y:S03]  /*6ab0*/  USHF.R.U32.HI UR6, URZ, UR12, UR5 ;  /* 0x0000000cff067299 */ /* 0x000fe60008011605 */
[----:B------:R-:W-:Y:S01]  /*6ac0*/  UMOV UR5, UR11 ;  /* 0x0000000b00057c82 */ /* 0x000fe20008000000 */
[----:B------:R-:W-:Y:S02]  /*6ad0*/  UIMAD.WIDE.U32 UR10, UR7, UR40, URZ ;  /* 0x00000028070a72a5 */ /* 0x000fe4000f8e00ff */
[----:B------:R-:W-:Y:S02]  /*6ae0*/  USEL UR6, UR36, UR6, !UP0 ;  /* 0x0000000624067287 */ /* 0x000fe4000c000000 */
[----:B------:R-:W-:Y:S01]  /*6af0*/  USHF.R.U32.HI UR5, URZ, UR57, UR5 ;  /* 0x00000039ff057299 */ /* 0x000fe20008011605 */
[----:B------:R-:W-:Y:S02]  /*6b00*/  UMOV UR8, UR9 ;  /* 0x0000000900087c82 */ /* 0x000fe40008000000 */
[----:B------:R-:W-:Y:S01]  /*6b10*/  UMOV UR10, UR11 ;  /* 0x0000000b000a7c82 */ /* 0x000fe20008000000 */
[----:B------:R-:W-:Y:S02]  /*6b20*/  @UP2 USHF.R.U32.HI UR4, URZ, UR41, UR8 ;  /* 0x00000029ff042299 */ /* 0x000fe40008011608 */
[----:B------:R-:W-:Y:S02]  /*6b30*/  @UP2 USHF.R.U32.HI UR7, URZ, UR41, UR10 ;  /* 0x00000029ff072299 */ /* 0x000fe4000801160a */
[----:B------:R-:W-:Y:S02]  /*6b40*/  UIMAD UR4, UR39, UR4, URZ ;  /* 0x00000004270472a4 */ /* 0x000fe4000f8e02ff */
        /* <DEDUP_REMOVED lines=8> */
[----:B------:R-:W-:Y:S02]  /*6bd0*/  USEL UR11, UR6, UR4, !UP2 ;  /* 0x00000004060b7287 */ /* 0x000fe4000d000000 */
[----:B------:R-:W-:Y:S02]  /*6be0*/  UIADD3 UR8, UPT, UPT, -UR5, URZ, URZ ;  /* 0x000000ff05087290 */ /* 0x000fe4000fffe1ff */
[----:B------:R-:W-:Y:S01]  /*6bf0*/  UIADD3 UR10, UPT, UPT, -UR11, URZ, URZ ;  /* 0x000000ff0b0a7290 */ /* 0x000fe2000fffe1ff */
[----:B------:R-:W-:Y:S01]  /*6c00*/  @!UP0 UMOV UR4, UR9 ;  /* 0x0000000900048c82 */ /* 0x000fe20008000000 */
[----:B------:R-:W-:Y:S02]  /*6c10*/  UIADD3 UR9, UPT, UPT, -UR6, URZ, URZ ;  /* 0x000000ff06097290 */ /* 0x000fe4000fffe1ff */
[----:B------:R-:W-:Y:S02]  /*6c20*/  @!UP0 USHF.R.U32.HI UR4, URZ, UR41, UR4 ;  /* 0x00000029ff048299 */ /* 0x000fe40008011604 */
[----:B------:R-:W-:Y:S02]  /*6c30*/  UIMAD UR10, UR39, UR10, UR6 ;  /* 0x0000000a270a72a4 */ /* 0x000fe4000f8e0206 */
[----:B------:R-:W-:Y:S04]  /*6c40*/  @!UP0 USEL UR4, UR5, UR4, !UP2 ;  /* 0x0000000405048287 */ /* 0x000fe8000d000000 */
[----:B------:R-:W-:Y:S02]  /*6c50*/  @!UP0 UIMAD UR10, UR7, UR10, UR4 ;  /* 0x0000000a070a82a4 */ /* 0x000fe4000f8e0204 */
[----:B------:R-:W-:Y:S02]  /*6c60*/  @!UP0 UIADD3 UR11, UPT, UPT, UR11, -UR4, URZ ;  /* 0x800000040b0b8290 */ /* 0x000fe4000fffe0ff */
[----:B------:R-:W-:Y:S02]  /*6c70*/  UIMAD UR7, UR42, UR8, UR37 ;  /* 0x000000082a0772a4 */ /* 0x000fe4000f8e0225 */
[----:B------:R-:W-:Y:S02]  /*6c80*/  @!UP0 UIMAD UR6, UR11, UR39, UR5 ;  /* 0x000000270b0682a4 */ /* 0x000fe4000f8e0205 */
[----:B------:R-:W-:Y:S01]  /*6c90*/  UIMAD UR4, UR58, UR9, UR36 ;  /* 0x000000093a0472a4 */ /* 0x000fe2000f8e0224 */
[----:B------:R-:W-:Y:S02]  /*6ca0*/  @!UP0 UMOV UR5, UR10 ;  /* 0x0000000a00058c82 */ /* 0x000fe40008000000 */
[----:B------:R-:W-:Y:S02]  /*6cb0*/  UIMAD UR37, UR5, UR42, UR7 ;  /* 0x0000002a052572a4 */ /* 0x000fe4000f8e0207 */
[----:B------:R-:W-:Y:S11]  /*6cc0*/  UIMAD UR36, UR6, UR58, UR4 ;  /* 0x0000003a062472a4 */ /* 0x000ff6000f8e0204 */
[----:B------:R-:W-:Y:S01]  /*6cd0*/  @!UPT UIADD3 URZ, UPT, UPT, URZ, URZ, URZ ;  /* 0x000000fffffff290 */ /* 0x000fe2000fffe0ff */
.L_x_98:
[----:B-1----:R-:W-:Y:S01]  /*6ce0*/  UISETP.NE.AND UP0, UPT, UR38, 0x1, UPT ;  /* 0x000000012600788c */ /* 0x002fe2000bf05270 */
[----:B------:R-:W-:Y:S01]  /*6cf0*/  LOP3.LUT P0, RZ, R184, 0x1b0, RZ, 0xc0, !PT ;  /* 0x000001b0b8ff7812 */ /* 0x000fe2000780c0ff */
[----:B------:R-:W-:Y:S01]  /*6d00*/  USHF.L.U32 UR50, UR19, 0x7, URZ ;  /* 0x0000000713327899 */ /* 0x000fe200080006ff */
[----:B------:R-:W-:Y:S01]  /*6d10*/  BSSY.RECONVERGENT B6, `(.L_x_99) ;  /* 0x0000034000067945 */ /* 0x000fe20003800200 */
[----:B------:R-:W-:Y:S01]  /*6d20*/  USHF.L.U32 UR52, UR20, 0x8, URZ ;  /* 0x0000000814347899 */ /* 0x000fe200080006ff */
[----:B------:R-:W-:Y:S06]  /*6d30*/  IADD3 R186, PT, PT, R186, 0x1, RZ ;  /* 0x00000001baba7810 */ /* 0x000fec0007ffe0ff */
[----:B------:R-:W1:Y:S01]  /*6d40*/  @!UP0 LDCU.128 UR12, c[0x0][0xf10] ;  /* 0x0001e200ff0c87ac */ /* 0x000e620008000c00 */
[----:B------:R-:W2:Y:S01]  /*6d50*/  @!UP0 LDCU UR5, c[0x0][0xf0c] ;  /* 0x0001e180ff0587ac */ /* 0x000ea20008000800 */
[----:B------:R-:W3:Y:S01]  /*6d60*/  @!UP0 LDCU UR10, c[0x0][0xf20] ;  /* 0x0001e400ff0a87ac */ /* 0x000ee20008000800 */
[----:B-1----:R-:W-:Y:S02]  /*6d70*/  UIMAD.WIDE.U32 UR8, UR37, UR12, URZ ;  /* 0x0000000c250872a5 */ /* 0x002fe4000f8e00ff */
[----:B------:R-:W-:Y:S02]  /*6d80*/  UIMAD.WIDE.U32 UR6, UR36, UR15, URZ ;  /* 0x0000000f240672a5 */ /* 0x000fe4000f8e00ff */
[----:B------:R-:W-:Y:S03]  /*6d90*/  @!UP0 UISETP.NE.AND UP1, UPT, UR14, 0x1, UPT ;  /* 0x000000010e00888c */ /* 0x000fe6000bf25270 */
[----:B------:R-:W-:Y:S01]  /*6da0*/  @!UP0 UMOV UR4, UR9 ;  /* 0x0000000900048c82 */ /* 0x000fe20008000000 */
[----:B--2---:R-:W-:Y:S02]  /*6db0*/  @!UP0 UISETP.NE.AND UP2, UPT, UR5, 0x1, UPT ;  /* 0x000000010500888c */ /* 0x004fe4000bf45270 */
[----:B------:R-:W-:Y:S01]  /*6dc0*/  @!UP0 USHF.R.U32.HI UR4, URZ, UR13, UR4 ;  /* 0x0000000dff048299 */ /* 0x000fe20008011604 */
[----:B------:R-:W-:Y:S02]  /*6dd0*/  @!UP0 UMOV UR6, UR7 ;  /* 0x0000000700068c82 */ /* 0x000fe40008000000 */
[----:B---3--:R-:W-:Y:S02]  /*6de0*/  @!UP0 USHF.R.U32.HI UR6, URZ, UR10, UR6 ;  /* 0x0000000aff068299 */ /* 0x008fe40008011606 */
[----:B------:R-:W-:Y:S02]  /*6df0*/  @!UP0 USEL UR7, UR37, UR4, !UP2 ;  /* 0x0000000425078287 */ /* 0x000fe4000d000000 */
[----:B------:R-:W-:Y:S04]  /*6e00*/  @!UP0 USEL UR6, UR36, UR6, !UP1 ;  /* 0x0000000624068287 */ /* 0x000fe8000c800000 */
[----:B------:R-:W-:Y:S02]  /*6e10*/  @!UP0 UIADD3 UR4, UPT, UPT, -UR7, UR6, URZ ;  /* 0x0000000607048290 */ /* 0x000fe4000fffe1ff */
[----:B------:R-:W-:Y:S02]  /*6e20*/  @!UP0 UIADD3 UR6, UPT, UPT, UR7, -UR6, URZ ;  /* 0x8000000607068290 */ /* 0x000fe4000fffe0ff */
[----:B------:R-:W-:Y:S02]  /*6e30*/  @!UP0 UIMAD UR37, UR4, UR5, UR37 ;  /* 0x00000005042582a4 */ /* 0x000fe4000f8e0225 */
[----:B------:R-:W-:Y:S01]  /*6e40*/  @!UP0 UIMAD UR36, UR6, UR14, UR36 ;  /* 0x0000000e062482a4 */ /* 0x000fe2000f8e0224 */
[----:B------:R-:W-:Y:S11]  /*6e50*/  @!P0 BRA `(.L_x_100) ;  /* 0x00000000007c8947 */ /* 0x000ff60003800000 */
[----:B------:R-:W1:Y:S01]  /*6e60*/  LDCU.64 UR8, c[0x4][0x80] ;  /* 0x01001000ff0877ac */ /* 0x000e620008000a00 */
[----:B------:R-:W-:Y:S01]  /*6e70*/  MOV R16, 0x0 ;  /* 0x0000000000107802 */ /* 0x000fe20000000f00 */
[----:B------:R-:W-:Y:S02]  /*6e80*/  HFMA2 R12, -RZ, RZ, 0, 5.9604644775390625e-08 ;  /* 0x00000001ff0c7431 */ /* 0x000fe400000001ff */
[----:B------:R-:W-:Y:S01]  /*6e90*/  IMAD.MOV.U32 R8, RZ, RZ, 0x70 ;  /* 0x00000070ff087424 */ /* 0x000fe200078e00ff */
[----:B------:R2:W3:Y:S01]  /*6ea0*/  LDC.64 R14, c[0x4][R16] ;  /* 0x01000000100e7b82 */ /* 0x0004e20000000a00 */
[----:B------:R-:W4:Y:S01]  /*6eb0*/  LDCU.64 UR6, c[0x4][0x88] ;  /* 0x01001100ff0677ac */ /* 0x000f220008000a00 */
[----:B------:R-:W-:Y:S01]  /*6ec0*/  IMAD.MOV.U32 R13, RZ, RZ, RZ ;  /* 0x000000ffff0d7224 */ /* 0x000fe200078e00ff */
[----:B------:R-:W2:Y:S01]  /*6ed0*/  LDCU.64 UR4, c[0x4][0x8] ;  /* 0x01000100ff0477ac */ /* 0x000ea20008000a00 */
[----:B-1----:R-:W-:Y:S01]  /*6ee0*/  MOV R5, UR9 ;  /* 0x0000000900057c02 */ /* 0x002fe20008000f00 */
[----:B------:R-:W-:Y:S01]  /*6ef0*/  IMAD.U32 R4, RZ, RZ, UR8 ;  /* 0x00000008ff047e24 */ /* 0x000fe2000f8e00ff */
[----:B----4-:R-:W-:Y:S01]  /*6f00*/  MOV R7, UR7 ;  /* 0x0000000700077c02 */ /* 0x010fe20008000f00 */
[----:B------:R-:W-:Y:S01]  /*6f10*/  IMAD.U32 R6, RZ, RZ, UR6 ;  /* 0x00000006ff067e24 */ /* 0x000fe2000f8e00ff */
[----:B--2---:R-:W-:Y:S01]  /*6f20*/  MOV R11, UR5 ;  /* 0x00000005000b7c02 */ /* 0x004fe20008000f00 */
[----:B------:R-:W-:Y:S02]  /*6f30*/  IMAD.U32 R10, RZ, RZ, UR4 ;  /* 0x00000004ff0a7e24 */ /* 0x000fe4000f8e00ff */
[----:B------:R-:W-:Y:S07]  /*6f40*/  LEPC R20, `(.L_x_101) ;  /* 0x000000001014794e */ /* 0x000fee0000000000 */
[----:B---3-5:R-:W-:Y:S05]  /*6f50*/  CALL.ABS.NOINC R14 ;  /* 0x000000000e007343 */ /* 0x028fea0003c00000 */
.L_x_101:
[----:B------:R-:W1:Y:S01]  /*6f60*/  LDCU.64 UR8, c[0x4][0x80] ;  /* 0x01001000ff0877ac */ /* 0x000e620008000a00 */
[----:B------:R-:W2:Y:S01]  /*6f70*/  LDC.64 R16, c[0x4][R16] ;  /* 0x0100000010107b82 */ /* 0x000ea20000000a00 */
[----:B------:R-:W-:Y:S02]  /*6f80*/  HFMA2 R12, -RZ, RZ, 0, 5.9604644775390625e-08 ;  /* 0x00000001ff0c7431 */ /* 0x000fe400000001ff */
[----:B------:R-:W-:Y:S02]  /*6f90*/  IMAD.MOV.U32 R8, RZ, RZ, 0x70 ;  /* 0x00000070ff087424 */ /* 0x000fe400078e00ff */
[----:B------:R-:W-:Y:S01]  /*6fa0*/  IMAD.MOV.U32 R13, RZ, RZ, RZ ;  /* 0x000000ffff0d7224 */ /* 0x000fe200078e00ff */
[----:B------:R-:W3:Y:S01]  /*6fb0*/  LDCU.64 UR6, c[0x4][0x88] ;  /* 0x01001100ff0677ac */ /* 0x000ee20008000a00 */
[----:B------:R-:W4:Y:S01]  /*6fc0*/  LDCU.64 UR4, c[0x4][0x8] ;  /* 0x01000100ff0477ac */ /* 0x000f220008000a00 */
[----:B-1----:R-:W-:Y:S02]  /*6fd0*/  MOV R4, UR8 ;  /* 0x0000000800047c02 */ /* 0x002fe40008000f00 */
[----:B------:R-:W-:Y:S02]  /*6fe0*/  MOV R5, UR9 ;  /* 0x0000000900057c02 */ /* 0x000fe40008000f00 */
[----:B---3--:R-:W-:Y:S01]  /*6ff0*/  MOV R7, UR7 ;  /* 0x0000000700077c02 */ /* 0x008fe20008000f00 */
[----:B------:R-:W-:Y:S01]  /*7000*/  IMAD.U32 R6, RZ, RZ, UR6 ;  /* 0x00000006ff067e24 */ /* 0x000fe2000f8e00ff */
[----:B----4-:R-:W-:Y:S01]  /*7010*/  MOV R11, UR5 ;  /* 0x00000005000b7c02 */ /* 0x010fe20008000f00 */
[----:B------:R-:W-:Y:S02]  /*7020*/  IMAD.U32 R10, RZ, RZ, UR4 ;  /* 0x00000004ff0a7e24 */ /* 0x000fe4000f8e00ff */
[----:B------:R-:W-:Y:S07]  /*7030*/  LEPC R20, `(.L_x_100) ;  /* 0x000000001014794e */ /* 0x000fee0000000000 */
[----:B--2---:R-:W-:Y:S05]  /*7040*/  CALL.ABS.NOINC R16 ;  /* 0x0000000010007343 */ /* 0x004fea0003c00000 */
.L_x_100:
[----:B------:R-:W-:Y:S05]  /*7050*/  BSYNC.RECONVERGENT B6 ;  /* 0x0000000000067941 */ /* 0x000fea0003800200 */
.L_x_99:
[----:B------:R-:W-:Y:S02]  /*7060*/  ISETP.NE.U32.AND P0, PT, RZ, UR60, PT ;  /* 0x0000003cff007c0c */ /* 0x000fe4000bf05070 */
[C---:B------:R-:W-:Y:S02]  /*7070*/  ISETP.NE.U32.AND P1, PT, R178.reuse, RZ, PT ;  /* 0x000000ffb200720c */ /* 0x040fe40003f25070 */
[----:B------:R-:W-:Y:S02]  /*7080*/  ISETP.NE.U32.AND P4, PT, R178, RZ, PT ;  /* 0x000000ffb200720c */ /* 0x000fe40003f85070 */
[----:B------:R-:W-:Y:S02]  /*7090*/  ISETP.NE.AND.EX P0, PT, RZ, UR61, PT, P0 ;  /* 0x0000003dff007c0c */ /* 0x000fe4000bf05300 */
[C---:B------:R-:W-:Y:S02]  /*70a0*/  ISETP.NE.AND.EX P1, PT, R179.reuse, RZ, PT, P1 ;  /* 0x000000ffb300720c */ /* 0x040fe40003f25310 */
[----:B------:R-:W-:Y:S02]  /*70b0*/  ISETP.NE.AND.EX P4, PT, R179, RZ, P0, P4 ;  /* 0x000000ffb300720c */ /* 0x000fe40000785340 */
[----:B------:R-:W-:Y:S02]  /*70c0*/  ISETP.NE.U32.AND P5, PT, R174, RZ, PT ;  /* 0x000000ffae00720c */ /* 0x000fe40003fa5070 */
[----:B------:R-:W-:Y:S02]  /*70d0*/  ISETP.NE.U32.AND P3, PT, RZ, UR60, PT ;  /* 0x0000003cff007c0c */ /* 0x000fe4000bf65070 */
[----:B------:R-:W-:Y:S02]  /*70e0*/  PLOP3.LUT P2, PT, PT, PT, PT, 0x8, 0x80 ;  /* 0x000000000080781c */ /* 0x000fe40003f4e170 */
[----:B------:R-:W-:Y:S02]  /*70f0*/  ISETP.NE.AND.EX P5, PT, R175, RZ, PT, P5 ;  /* 0x000000ffaf00720c */ /* 0x000fe40003fa5350 */
[----:B------:R-:W-:Y:S03]  /*7100*/  ISETP.NE.AND.EX P3, PT, RZ, UR61, PT, P3 ;  /* 0x0000003dff007c0c */ /* 0x000fe6000bf65330 */
[----:B------:R-:W-:Y:S01]  /*7110*/  @!P4 PLOP3.LUT P2, PT, P1, PT, PT, 0x80, 0x8 ;  /* 0x000000000008c81c */ /* 0x000fe20000f4f070 */
[----:B------:R-:W-:Y:S01]  /*7120*/  @!UPT UIADD3 URZ, UPT, UPT, URZ, URZ, URZ ;  /* 0x000000fffffff290 */ /* 0x000fe2000fffe0ff */
[----:B------:R-:W-:Y:S11]  /*7130*/  @!P1 BRA `(.L_x_102) ;  /* 0x0000000000309947 */ /* 0x000ff60003800000 */
[----:B------:R-:W-:Y:S01]  /*7140*/  ISETP.NE.U32.AND P0, PT, R176, RZ, PT ;  /* 0x000000ffb000720c */ /* 0x000fe20003f05070 */
[----:B------:R-:W1:Y:S01]  /*7150*/  LDCU.64 UR4, c[0x0][0x358] ;  /* 0x00006b00ff0477ac */ /* 0x000e620008000a00 */
[----:B------:R-:W-:Y:S02]  /*7160*/  IMAD.MOV.U32 R180, RZ, RZ, 0x1 ;  /* 0x00000001ffb47424 */ /* 0x000fe400078e00ff */
[----:B------:R-:W-:Y:S11]  /*7170*/  ISETP.NE.AND.EX P0, PT, R177, RZ, PT, P0 ;  /* 0x000000ffb100720c */ /* 0x000ff60003f05300 */
[----:B------:R-:W-:Y:S02]  /*7180*/  @!UPT UIADD3 URZ, UPT, UPT, URZ, URZ, URZ ;  /* 0x000000fffffff290 */ /* 0x000fe4000fffe0ff */
[----:B------:R-:W2:Y:S01]  /*7190*/  @P0 LDC.64 R4, c[0x0][0xc88] ;  /* 0x00032200ff040b82 */ /* 0x000ea20000000a00 */
[----:B------:R-:W-:Y:S04]  /*71a0*/  @P0 IMAD R0, R178, UR44, RZ ;  /* 0x0000002cb2000c24 */ /* 0x000fe8000f8e02ff */
[----:B--2---:R-:W-:Y:S04]  /*71b0*/  @P0 IMAD.WIDE R4, R0, 0x4, R4 ;  /* 0x0000000400040825 */ /* 0x004fe800078e0204 */
[----:B------:R-:W-:Y:S01]  /*71c0*/  HFMA2 R0, -RZ, RZ, 0, 5.9604644775390625e-08 ;  /* 0x00000001ff007431 */ /* 0x000fe200000001ff */
[----:B-1---5:R1:W5:Y:S04]  /*71d0*/  @P0 LDG.E R133, desc[UR4][R4.64] ;  /* 0x0000000404850981 */ /* 0x022368000c1e1900 */
[----:B------:R-:W-:Y:S01]  /*71e0*/  @!P0 PRMT R180, R0, 0x7610, R180 ;  /* 0x0000761000b48816 */ /* 0x000fe200000000b4 */
[----:B-1----:R-:W2:Y:S06]  /*71f0*/  @!P0 LDC R133, c[0x0][0xc80] ;  /* 0x00032000ff858b82 */ /* 0x002eac0000000800 */
.L_x_102:
[----:B------:R-:W-:Y:S05]  /*7200*/  @!P5 BRA `(.L_x_103) ;  /* 0x000000000024d947 */ /* 0x000fea0003800000 */
[----:B------:R-:W-:Y:S01]  /*7210*/  ISETP.NE.U32.AND P0, PT, R172, RZ, PT ;  /* 0x000000ffac00720c */ /* 0x000fe20003f05070 */
[----:B------:R-:W1:Y:S03]  /*7220*/  LDCU.64 UR4, c[0x0][0x358] ;  /* 0x00006b00ff0477ac */ /* 0x000e660008000a00 */
[----:B------:R-:W-:Y:S11]  /*7230*/  ISETP.NE.AND.EX P0, PT, R173, RZ, PT, P0 ;  /* 0x000000ffad00720c */ /* 0x000ff60003f05300 */
[----:B------:R-:W-:Y:S02]  /*7240*/  @!UPT UIADD3 URZ, UPT, UPT, URZ, URZ, URZ ;  /* 0x000000fffffff290 */ /* 0x000fe4000fffe0ff */
[----:B------:R-:W3:Y:S01]  /*7250*/  @P0 LDC.64 R4, c[0x0][0xca8] ;  /* 0x00032a00ff040b82 */ /* 0x000ee20000000a00 */
[----:B------:R-:W-:Y:S04]  /*7260*/  @P0 IMAD R0, R174, UR44, RZ ;  /* 0x0000002cae000c24 */ /* 0x000fe8000f8e02ff */
[----:B---3--:R-:W-:Y:S05]  /*7270*/  @P0 IMAD.WIDE R4, R0, 0x4, R4 ;  /* 0x0000000400040825 */ /* 0x008fea00078e0204 */
[----:B-1---5:R1:W5:Y:S02]  /*7280*/  @P0 LDG.E R130, desc[UR4][R4.64] ;  /* 0x0000000404820981 */ /* 0x022364000c1e1900 */
[----:B-1----:R-:W3:Y:S02]  /*7290*/  @!P0 LDC R130, c[0x0][0xca0] ;  /* 0x00032800ff828b82 */ /* 0x002ee40000000800 */
.L_x_103:
[----:B--2--5:R-:W-:Y:S01]  /*72a0*/  FSETP.NEU.AND P0, PT, R133, RZ, PT ;  /* 0x000000ff8500720b */ /* 0x024fe20003f0d000 */
[----:B------:R-:W-:Y:S01]  /*72b0*/  IMAD.U32 R3, RZ, RZ, UR43 ;  /* 0x0000002bff037e24 */ /* 0x000fe2000f8e00ff */
[----:B------:R-:W-:Y:S01]  /*72c0*/  SEL R5, RZ, 0xffffffff, P3 ;  /* 0xffffffffff057807 */ /* 0x000fe20001800000 */
[----:B------:R-:W-:Y:S01]  /*72d0*/  IMAD.SHL.U32 R200, R188, 0x10, RZ ;  /* 0x00000010bcc87824 */ /* 0x000fe200078e00ff */
[----:B------:R-:W-:Y:S01]  /*72e0*/  @!P4 LOP3.LUT P3, RZ, R180, 0xff, RZ, 0xc0, !PT ;  /* 0x000000ffb4ffc812 */ /* 0x000fe2000786c0ff */
[----:B------:R-:W-:Y:S01]  /*72f0*/  IMAD R131, R3, 0xc0, R2 ;  /* 0x000000c003837824 */ /* 0x000fe200078e0202 */
[----:B------:R-:W-:Y:S01]  /*7300*/  @!P4 SEL R0, RZ, 0xffffffff, P0 ;  /* 0xffffffffff00c807 */ /* 0x000fe20000000000 */
[----:B------:R-:W-:Y:S01]  /*7310*/  IMAD.SHL.U32 R198, R187, 0x10, RZ ;  /* 0x00000010bbc67824 */ /* 0x000fe200078e00ff */
[----:B------:R-:W-:Y:S01]  /*7320*/  BSSY B1, `(.L_x_104) ;  /* 0x000004f000017945 */ /* 0x000fe20003800000 */
[----:B------:R-:W-:Y:S01]  /*7330*/  IMAD.IADD R199, R191, 0x1, R200 ;  /* 0x00000001bfc77824 */ /* 0x000fe200078e02c8 */
[C---:B------:R-:W-:Y:S01]  /*7340*/  @P2 SEL R0, R5.reuse, R0, !P3 ;  /* 0x0000000005002207 */ /* 0x040fe20005800000 */
[----:B------:R-:W-:Y:S01]  /*7350*/  IMAD.MOV.U32 R137, RZ, RZ, 0x1 ;  /* 0x00000001ff897424 */ /* 0x000fe200078e00ff */
[----:B------:R-:W-:Y:S01]  /*7360*/  CS2R R146, SRZ ;  /* 0x0000000000927805 */ /* 0x000fe2000001ff00 */
[----:B------:R-:W-:Y:S01]  /*7370*/  IMAD.MOV.U32 R138, RZ, RZ, RZ ;  /* 0x000000ffff8a7224 */ /* 0x000fe200078e00ff */
[----:B------:R-:W-:Y:S02]  /*7380*/  @!P4 LOP3.LUT R0, R0, 0x1, RZ, 0xc0, !PT ;  /* 0x000000010000c812 */ /* 0x000fe400078ec0ff */
[----:B------:R-:W-:Y:S02]  /*7390*/  CS2R R144, SRZ ;  /* 0x0000000000907805 */ /* 0x000fe4000001ff00 */
[----:B------:R-:W-:Y:S02]  /*73a0*/  CS2R R142, SRZ ;  /* 0x00000000008e7805 */ /* 0x000fe4000001ff00 */
[----:B------:R-:W-:Y:S02]  /*73b0*/  CS2R R140, SRZ ;  /* 0x00000000008c7805 */ /* 0x000fe4000001ff00 */
[----:B------:R-:W-:Y:S01]  /*73c0*/  ISETP.NE.U32.OR P5, PT, R0, 0x1, P4 ;  /* 0x000000010000780c */ /* 0x000fe200027a5470 */
[----:B------:R-:W-:Y:S01]  /*73d0*/  IMAD.U32 R0, RZ, RZ, UR43 ;  /* 0x0000002bff007e24 */ /* 0x000fe2000f8e00ff */
[----:B------:R-:W-:Y:S02]  /*73e0*/  LOP3.LUT P4, R185, R180, 0xff, RZ, 0xc0, !PT ;  /* 0x000000ffb4b97812 */ /* 0x000fe4000788c0ff */
[----:B------:R-:W-:Y:S02]  /*73f0*/  CS2R R150, SRZ ;  /* 0x0000000000967805 */ /* 0x000fe4000001ff00 */
[----:B------:R-:W-:Y:S02]  /*7400*/  P2R R195, PR, RZ, 0x20 ;  /* 0x00000020ffc37803 */ /* 0x000fe40000000000 */
[----:B------:R-:W-:Y:S02]  /*7410*/  CS2R R148, SRZ ;  /* 0x0000000000947805 */ /* 0x000fe4000001ff00 */
[----:B------:R-:W-:Y:S02]  /*7420*/  SHF.L.U32 R4, R0, 0x1f, RZ ;  /* 0x0000001f00047819 */ /* 0x000fe400000006ff */
[----:B------:R-:W-:Y:S02]  /*7430*/  CS2R R154, SRZ ;  /* 0x00000000009a7805 */ /* 0x000fe4000001ff00 */
[----:B------:R-:W-:Y:S02]  /*7440*/  SEL R0, RZ, 0xffffffff, P0 ;  /* 0xffffffffff007807 */ /* 0x000fe40000000000 */
[----:B------:R-:W-:Y:S02]  /*7450*/  CS2R R152, SRZ ;  /* 0x0000000000987805 */ /* 0x000fe4000001ff00 */
[----:B------:R-:W-:Y:S02]  /*7460*/  ISETP.NE.AND P0, PT, RZ, UR43, PT ;  /* 0x0000002bff007c0c */ /* 0x000fe4000bf05270 */
[----:B------:R-:W-:Y:S02]  /*7470*/  CS2R R158, SRZ ;  /* 0x00000000009e7805 */ /* 0x000fe4000001ff00 */
[----:B------:R-:W-:Y:S02]  /*7480*/  @P1 SEL R0, R5, R0, !P4 ;  /* 0x0000000005001207 */ /* 0x000fe40006000000 */
[----:B------:R-:W-:Y:S02]  /*7490*/  CS2R R156, SRZ ;  /* 0x00000000009c7805 */ /* 0x000fe4000001ff00 */
[----:B------:R-:W-:Y:S02]  /*74a0*/  @P5 SHF.L.U32 R6, RZ, 0x1f, RZ ;  /* 0x0000001fff065819 */ /* 0x000fe400000006ff */
[----:B------:R-:W-:Y:S02]  /*74b0*/  CS2R R162, SRZ ;  /* 0x0000000000a27805 */ /* 0x000fe4000001ff00 */
[----:B------:R-:W-:Y:S02]  /*74c0*/  SEL R202, RZ, 0x60, P0 ;  /* 0x00000060ffca7807 */ /* 0x000fe40000000000 */
[----:B------:R-:W-:Y:S01]  /*74d0*/  CS2R R160, SRZ ;  /* 0x0000000000a07805 */ /* 0x000fe2000001ff00 */
[----:B------:R-:W1:Y:S01]  /*74e0*/  @P5 SYNCS.PHASECHK.TRANS64.TRYWAIT P3, [UR45+0x30], R6 ;  /* 0x00003006ff0055a7 */ /* 0x000e62000806112d */
[----:B------:R-:W-:Y:S02]  /*74f0*/  LOP3.LUT R0, R0, 0x1, RZ, 0xc0, !PT ;  /* 0x0000000100007812 */ /* 0x000fe400078ec0ff */
[----:B------:R-:W-:Y:S01]  /*7500*/  CS2R R166, SRZ ;  /* 0x0000000000a67805 */ /* 0x000fe2000001ff00 */
[----:B------:R-:W-:Y:S01]  /*7510*/  IMAD.IADD R201, R131, 0x1, R202 ;  /* 0x0000000183c97824 */ /* 0x000fe200078e02ca */
[----:B------:R-:W-:Y:S02]  /*7520*/  CS2R R164, SRZ ;  /* 0x0000000000a47805 */ /* 0x000fe4000001ff00 */
[----:B------:R-:W-:Y:S02]  /*7530*/  ISETP.NE.U32.AND P1, PT, R0, 0x1, PT ;  /* 0x000000010000780c */ /* 0x000fe40003f25070 */
[----:B------:R-:W-:Y:S02]  /*7540*/  CS2R R170, SRZ ;  /* 0x0000000000aa7805 */ /* 0x000fe4000001ff00 */
[----:B------:R-:W-:Y:S02]  /*7550*/  CS2R R168, SRZ ;  /* 0x0000000000a87805 */ /* 0x000fe4000001ff00 */
[----:B------:R-:W-:Y:S01]  /*7560*/  SHF.R.U32.HI R0, RZ, 0x15, R201 ;  /* 0x00000015ff007819 */ /* 0x000fe200000116c9 */
[----:B------:R-:W-:Y:S01]  /*7570*/  IMAD.IADD R197, R191, 0x1, R198 ;  /* 0x00000001bfc57824 */ /* 0x000fe200078e02c6 */
[----:B------:R-:W-:Y:S01]  /*7580*/  P2R R139, PR, RZ, 0x2 ;  /* 0x00000002ff8b7803 */ /* 0x000fe20000000000 */
[----:B------:R-:W-:Y:S01]  /*7590*/  VIADD R202, R202, UR52 ;  /* 0x00000034caca7c36 */ /* 0x000fe20008000000 */
[----:B------:R-:W-:Y:S01]  /*75a0*/  LOP3.LUT R203, R0, 0x3, RZ, 0xc0, !PT ;  /* 0x0000000300cb7812 */ /* 0x000fe200078ec0ff */
[----:B------:R-:W-:Y:S01]  /*75b0*/  IMAD.IADD R196, R190, 0x1, R199 ;  /* 0x00000001bec47824 */ /* 0x000fe200078e02c7 */
[----:B------:R2:W4:Y:S01]  /*75c0*/  SYNCS.PHASECHK.TRANS64.TRYWAIT P2, [UR45+0xa0], R4 ;  /* 0x0000a004ff0075a7 */ /* 0x000522000804112d */
[----:B-1----:R-:W-:Y:S01]  /*75d0*/  @P5 SEL R137, RZ, 0x1, !P3 ;  /* 0x00000001ff895807 */ /* 0x002fe20005800000 */
[----:B--2---:R-:W-:Y:S06]  /*75e0*/  @!P5 BRA `(.L_x_105) ;  /* 0x000000000088d947 */ /* 0x004fec0003800000 */
[----:B------:R-:W-:Y:S01]  /*75f0*/  IMAD.MOV.U32 R147, RZ, RZ, RZ ;  /* 0x000000ffff937224 */ /* 0x000fe200078e00ff */
[----:B------:R-:W-:Y:S01]  /*7600*/  ISETP.NE.AND P0, PT, R137, RZ, PT ;  /* 0x000000ff8900720c */ /* 0x000fe20003f05270 */
[----:B------:R-:W-:Y:S01]  /*7610*/  BSSY B0, `(.L_x_106) ;  /* 0x0000014000007945 */ /* 0x000fe20003800000 */
[----:B------:R-:W-:Y:S02]  /*7620*/  CS2R R170, SRZ ;  /* 0x0000000000aa7805 */ /* 0x000fe4000001ff00 */
        /* <DEDUP_REMOVED lines=13> */
[----:B------:R-:W-:Y:S01]  /*7700*/  CS2R R144, SRZ ;  /* 0x0000000000907805 */ /* 0x000fe2000001ff00 */
[----:B------:R-:W-:Y:S06]  /*7710*/  @P0 BRA `(.L_x_107) ;  /* 0x00000000000c0947 */ /* 0x000fec0003800000 */
[----:B------:R-:W-:Y:S04]  /*7720*/  SHF.L.U32 R6, RZ, 0x1f, RZ ;  /* 0x0000001fff067819 */ /* 0x000fe800000006ff */
[----:B------:R-:W1:Y:S02]  /*7730*/  SYNCS.PHASECHK.TRANS64.TRYWAIT P0, [UR45+0x30], R6 ;  /* 0x00003006ff0075a7 */ /* 0x000e64000800112d */
[----:B-1----:R-:W-:Y:S05]  /*7740*/  @!P0 BRA `(.L_x_108) ;  /* 0x000000c000088947 */ /* 0x002fea0003800000 */
.L_x_107:
[----:B------:R-:W-:Y:S05]  /*7750*/  BSYNC B0 ;  /* 0x0000000000007941 */ /* 0x000fea0003800000 */
.L_x_106:
[----:B------:R-:W-:Y:S01]  /*7760*/  ISETP.NE.AND P0, PT, R139, RZ, PT ;  /* 0x000000ff8b00720c */ /* 0x000fe20003f05270 */
[----:B------:R-:W-:Y:S11]  /*7770*/  HFMA2 R138, -RZ, RZ, 0, 5.9604644775390625e-08 ;  /* 0x00000001ff8a7431 */ /* 0x000ff600000001ff */
[----:B------:R-:W-:Y:S01]  /*7780*/  @!UPT UIADD3 URZ, UPT, UPT, URZ, URZ, URZ ;  /* 0x000000fffffff290 */ /* 0x000fe2000fffe0ff */
[----:B------:R2:W1:Y:S04]  /*7790*/  @P0 LDS.128 R168, [R191] ;  /* 0x00000000bfa80984 */ /* 0x0004680000000c00 */
[----:B------:R2:W1:Y:S04]  /*77a0*/  @P0 LDS.128 R164, [R199+0x10] ;  /* 0x00001000c7a40984 */ /* 0x0004680000000c00 */
[----:B------:R2:W1:Y:S04]  /*77b0*/  @P0 LDS.128 R160, [R197+0x20] ;  /* 0x00002000c5a00984 */ /* 0x0004680000000c00 */
[----:B------:R2:W1:Y:S04]  /*77c0*/  @P0 LDS.128 R156, [R196+0x10] ;  /* 0x00001000c49c0984 */ /* 0x0004680000000c00 */
[----:B------:R2:W1:Y:S04]  /*77d0*/  @P0 LDS.128 R152, [R191+0x1000] ;  /* 0x00100000bf980984 */ /* 0x0004680000000c00 */
[----:B------:R2:W1:Y:S04]  /*77e0*/  @P0 LDS.128 R148, [R199+0x1010] ;  /* 0x00101000c7940984 */ /* 0x0004680000000c00 */
[----:B------:R2:W1:Y:S04]  /*77f0*/  @P0 LDS.128 R140, [R197+0x1020] ;  /* 0x00102000c58c0984 */ /* 0x0004680000000c00 */
[----:B------:R2:W1:Y:S02]  /*7800*/  @P0 LDS.128 R144, [R196+0x1010] ;  /* 0x00101000c4900984 */ /* 0x0004640000000c00 */
.L_x_105:
[----:B------:R-:W-:Y:S05]  /*7810*/  BSYNC B1 ;  /* 0x0000000000017941 */ /* 0x000fea0003800000 */
.L_x_104:
[----:B------:R-:W-:Y:S02]  /*7820*/  ISETP.NE.AND P0, PT, R192, R203, PT ;  /* 0x000000cbc000720c */ /* 0x000fe40003f05270 */
[----:B------:R-:W-:Y:S01]  /*7830*/  MOV R55, RZ ;  /* 0x000000ff00377202 */ /* 0x000fe20000000f00 */
[----:B----4-:R-:W-:Y:S10]  /*7840*/  @P2 BRA `(.L_x_109) ;  /* 0x0000000000082947 */ /* 0x010ff40003800000 */
[----:B------:R-:W4:Y:S02]  /*7850*/  SYNCS.PHASECHK.TRANS64.TRYWAIT P1, [UR45+0xa0], R4 ;  /* 0x0000a004ff0075a7 */ /* 0x000f24000802112d */
[----:B----4-:R-:W-:Y:S05]  /*7860*/  @!P1 BRA `(.L_x_110) ;  /* 0x000000bc00d89947 */ /* 0x010fea0003800000 */
.L_x_109:
[----:B------:R-:W-:Y:S01]  /*7870*/  IMAD.MOV.U32 R54, RZ, RZ, RZ ;  /* 0x000000ffff367224 */ /* 0x000fe200078e00ff */
        /* <DEDUP_REMOVED lines=32> */
[----:B------:R-:W-:Y:S11]  /*7a80*/  LOP3.LUT P0, RZ, R0, 0x3, R181, 0x48, !PT ;  /* 0x0000000300ff7812 */ /* 0x000ff600078048b5 */
[----:B------:R-:W-:Y:S02]  /*7a90*/  @!UPT UIADD3 URZ, UPT, UPT, URZ, URZ, URZ ;  /* 0x000000fffffff290 */ /* 0x000fe4000fffe0ff */
[----:B------:R-:W-:Y:S05]  /*7aa0*/  @!P0 BRA `(.L_x_112) ;  /* 0x0000000000408947 */ /* 0x000fea0003800000 */
[----:B------:R-:W4:Y:S01]  /*7ab0*/  LDCU.64 UR8, c[0x4][0x70] ;  /* 0x01000e00ff0877ac */ /* 0x000f220008000a00 */
[----:B------:R-:W-:Y:S01]  /*7ac0*/  MOV R15, 0x0 ;  /* 0x00000000000f7802 */ /* 0x000fe20000000f00 */
[----:B------:R-:W-:Y:S02]  /*7ad0*/  HFMA2 R12, -RZ, RZ, 0, 5.9604644775390625e-08 ;  /* 0x00000001ff0c7431 */ /* 0x000fe400000001ff */
[----:B------:R-:W-:Y:S02]  /*7ae0*/  IMAD.MOV.U32 R8, RZ, RZ, 0x192 ;  /* 0x00000192ff087424 */ /* 0x000fe400078e00ff */
[----:B------:R-:W-:Y:S01]  /*7af0*/  IMAD.MOV.U32 R13, RZ, RZ, RZ ;  /* 0x000000ffff0d7224 */ /* 0x000fe200078e00ff */
[----:B------:R-:W5:Y:S01]  /*7b00*/  LDCU.64 UR6, c[0x4][0x78] ;  /* 0x01000f00ff0677ac */ /* 0x000f620008000a00 */
[----:B------:R-:W2:Y:S01]  /*7b10*/  LDC.64 R14, c[0x4][R15] ;  /* 0x010000000f0e7b82 */ /* 0x000ea20000000a00 */
[----:B------:R-:W3:Y:S01]  /*7b20*/  LDCU.64 UR4, c[0x4][0x10] ;  /* 0x01000200ff0477ac */ /* 0x000ee20008000a00 */
[----:B----4-:R-:W-:Y:S01]  /*7b30*/  MOV R5, UR9 ;  /* 0x0000000900057c02 */ /* 0x010fe20008000f00 */
[----:B-1----:R-:W-:Y:S01]  /*7b40*/  IMAD.U32 R4, RZ, RZ, UR8 ;  /* 0x00000008ff047e24 */ /* 0x002fe2000f8e00ff */
[----:B-----5:R-:W-:Y:S01]  /*7b50*/  MOV R7, UR7 ;  /* 0x0000000700077c02 */ /* 0x020fe20008000f00 */
[----:B------:R-:W-:Y:S01]  /*7b60*/  IMAD.U32 R6, RZ, RZ, UR6 ;  /* 0x00000006ff067e24 */ /* 0x000fe2000f8e00ff */
[----:B---3--:R-:W-:Y:S01]  /*7b70*/  MOV R11, UR5 ;  /* 0x00000005000b7c02 */ /* 0x008fe20008000f00 */
[----:B------:R-:W-:Y:S02]  /*7b80*/  IMAD.U32 R10, RZ, RZ, UR4 ;  /* 0x00000004ff0a7e24 */ /* 0x000fe4000f8e00ff */
[----:B------:R-:W-:Y:S07]  /*7b90*/  LEPC R20, `(.L_x_112) ;  /* 0x000000001014794e */ /* 0x000fee0000000000 */
[----:B--2---:R-:W-:Y:S05]  /*7ba0*/  CALL.ABS.NOINC R14 ;  /* 0x000000000e007343 */ /* 0x004fea0003c00000 */
.L_x_112:
[----:B------:R-:W-:Y:S05]  /*7bb0*/  WARPSYNC.ALL ;  /* 0x0000000000007948 */ /* 0x000fea0003800000 */
[C---:B------:R-:W-:Y:S01]  /*7bc0*/  R2UR UR4, R201.reuse ;  /* 0x00000000c90472ca */ /* 0x040fe200000e0000 */
[----:B------:R-:W-:Y:S05]  /*7bd0*/  VIADD R0, R201, 0x80 ;  /* 0x00000080c9007836 */ /* 0x000fea0000000000 */
[----:B------:R-:W-:Y:S04]  /*7be0*/  SHF.R.U32.HI R0, RZ, 0x15, R0 ;  /* 0x00000015ff007819 */ /* 0x000fe80000011600 */
[----:B------:R-:W-:Y:S03]  /*7bf0*/  LOP3.LUT P0, RZ, R0, 0x3, R181, 0x48, !PT ;  /* 0x0000000300ff7812 */ /* 0x000fe600078048b5 */
[----:B------:R-:W4:Y:S10]  /*7c00*/  LDTM.x32 R24, tmem[UR4] ;  /* 0x00000004001879ee */ /* 0x000f3400082c0000 */
[----:B----4-:R-:W-:Y:S05]  /*7c10*/  @!P0 BRA `(.L_x_113) ;  /* 0x0000000000408947 */ /* 0x010fea0003800000 */
        /* <DEDUP_REMOVED lines=16> */
.L_x_113:
[----:B------:R-:W-:Y:S05]  /*7d20*/  WARPSYNC.ALL ;  /* 0x0000000000007948 */ /* 0x000fea0003800000 */
[----:B------:R-:W-:Y:S11]  /*7d30*/  R2UR UR4, R201 ;  /* 0x00000000c90472ca */ /* 0x000ff600000e0000 */
[----:B------:R-:W-:Y:S02]  /*7d40*/  @!UPT UIADD3 URZ, UPT, UPT, URZ, URZ, URZ ;  /* 0x000000fffffff290 */ /* 0x000fe4000fffe0ff */
[----:B------:R-:W4:Y:S02]  /*7d50*/  LDTM.x32 R56, tmem[UR4+0x80] ;  /* 0x00008004003879ee */ /* 0x000f2400082c0000 */
[----:B----4-:R-:W-:Y:S01]  /*7d60*/  NOP ;  /* 0x0000000000007918 */ /* 0x010fe20000000000 */
.L_x_111:
[----:B-1----:R-:W-:Y:S01]  /*7d70*/  SHF.L.U32 R132, R168, 0x10, RZ ;  /* 0x00000010a8847819 */ /* 0x002fe200000006ff */
[----:B---3--:R-:W-:Y:S01]  /*7d80*/  FMUL R0, R130, R24 ;  /* 0x0000001882007220 */ /* 0x008fe20000400000 */
[----:B------:R-:W-:Y:S01]  /*7d90*/  LOP3.LUT R134, R168, 0xffff0000, RZ, 0xc0, !PT ;  /* 0xffff0000a8867812 */ /* 0x000fe200078ec0ff */
[C---:B------:R-:W-:Y:S01]  /*7da0*/  FMUL R3, R130.reuse, R25 ;  /* 0x0000001982037220 */ /* 0x040fe20000400000 */
[----:B------:R-:W-:Y:S01]  /*7db0*/  SHF.L.U32 R135, R169, 0x10, RZ ;  /* 0x00000010a9877819 */ /* 0x000fe200000006ff */
[----:B------:R-:W-:Y:S01]  /*7dc0*/  FMUL R4, R130, R26 ;  /* 0x0000001a82047220 */ /* 0x000fe20000400000 */
[----:B------:R-:W-:Y:S01]  /*7dd0*/  LOP3.LUT R136, R165, 0xffff0000, RZ, 0xc0, !PT ;  /* 0xffff0000a5887812 */ /* 0x000fe200078ec0ff */
[----:B------:R-:W-:Y:S01]  /*7de0*/  FFMA R0, R133, R132, R0 ;  /* 0x0000008485007223 */ /* 0x000fe20000000000 */
[----:B------:R-:W-:Y:S01]  /*7df0*/  LOP3.LUT R132, R169, 0xffff0000, RZ, 0xc0, !PT ;  /* 0xffff0000a9847812 */ /* 0x000fe200078ec0ff */
[C---:B------:R-:W-:Y:S01]  /*7e00*/  FFMA R3, R133.reuse, R134, R3 ;  /* 0x0000008685037223 */ /* 0x040fe20000000003 */
[C---:B------:R-:W-:Y:S01]  /*7e10*/  LOP3.LUT R134, R170.reuse, 0xffff0000, RZ, 0xc0, !PT ;  /* 0xffff0000aa867812 */ /* 0x040fe200078ec0ff */
[----:B------:R-:W-:Y:S01]  /*7e20*/  FFMA R4, R133, R135, R4 ;  /* 0x0000008785047223 */ /* 0x000fe20000000004 */
[----:B------:R-:W-:Y:S01]  /*7e30*/  SHF.L.U32 R135, R170, 0x10, RZ ;  /* 0x00000010aa877819 */ /* 0x000fe200000006ff */
[----:B------:R-:W-:Y:S01]  /*7e40*/  FMUL R5, R130, R27 ;  /* 0x0000001b82057220 */ /* 0x000fe20000400000 */
[----:B------:R-:W-:Y:S01]  /*7e50*/  ISETP.NE.AND P0, PT, R192, R203, PT ;  /* 0x000000cbc000720c */ /* 0x000fe20003f05270 */
[C---:B------:R-:W-:Y:S01]  /*7e60*/  FMUL R6, R130.reuse, R28 ;  /* 0x0000001c82067220 */ /* 0x040fe20000400000 */
[----:B------:R-:W-:Y:S01]  /*7e70*/  F2FP.BF16.F32.PACK_AB R204, R3, R0 ;  /* 0x0000000003cc723e */ /* 0x000fe200000010ff */
[----:B------:R-:W-:Y:S01]  /*7e80*/  FMUL R7, R130, R29 ;  /* 0x0000001d82077220 */ /* 0x000fe20000400000 */
[----:B------:R-:W-:Y:S01]  /*7e90*/  ISETP.NE.AND P1, PT, R192, RZ, PT ;  /* 0x000000ffc000720c */ /* 0x000fe20003f25270 */
[----:B------:R-:W-:Y:S01]  /*7ea0*/  FFMA R5, R133, R132, R5 ;  /* 0x0000008485057223 */ /* 0x000fe20000000005 */
[----:B------:R-:W-:Y:S01]  /*7eb0*/  SHF.L.U32 R132, R171, 0x10, RZ ;  /* 0x00000010ab847819 */ /* 0x000fe200000006ff */
[----:B------:R-:W-:Y:S01]  /*7ec0*/  FFMA R6, R133, R135, R6 ;  /* 0x0000008785067223 */ /* 0x000fe20000000006 */
[----:B------:R-:W-:Y:S01]  /*7ed0*/  SHF.L.U32 R135, R165, 0x10, RZ ;  /* 0x00000010a5877819 */ /* 0x000fe200000006ff */
[----:B------:R-:W-:Y:S01]  /*7ee0*/  FFMA R7, R133, R134, R7 ;  /* 0x0000008685077223 */ /* 0x000fe20000000007 */
[----:B------:R-:W-:Y:S01]  /*7ef0*/  LOP3.LUT R134, R171, 0xffff0000, RZ, 0xc0, !PT ;  /* 0xffff0000ab867812 */ /* 0x000fe200078ec0ff */
[C---:B------:R-:W-:Y:S01]  /*7f00*/  FMUL R8, R130.reuse, R30 ;  /* 0x0000001e82087220 */ /* 0x040fe20000400000 */
[----:B------:R-:W-:Y:S01]  /*7f10*/  F2FP.BF16.F32.PACK_AB R205, R5, R4 ;  /* 0x0000000405cd723e */ /* 0x000fe200000010ff */
[----:B------:R-:W-:Y:S01]  /*7f20*/  FMUL R9, R130, R31 ;  /* 0x0000001f82097220 */ /* 0x000fe20000400000 */
[----:B------:R-:W-:Y:S01]  /*7f30*/  F2FP.BF16.F32.PACK_AB R206, R7, R6 ;  /* 0x0000000607ce723e */ /* 0x000fe200000010ff */
[C---:B------:R-:W-:Y:S01]  /*7f40*/  FFMA R8, R133.reuse, R132, R8 ;  /* 0x0000008485087223 */ /* 0x040fe20000000008 */
[C---:B------:R-:W-:Y:S01]  /*7f50*/  SHF.L.U32 R132, R164.reuse, 0x10, RZ ;  /* 0x00000010a4847819 */ /* 0x040fe200000006ff */
[----:B------:R-:W-:Y:S01]  /*7f60*/  FFMA R9, R133, R134, R9 ;  /* 0x0000008685097223 */ /* 0x000fe20000000009 */
[----:B------:R-:W-:Y:S01]  /*7f70*/  LOP3.LUT R134, R164, 0xffff0000, RZ, 0xc0, !PT ;  /* 0xffff0000a4867812 */ /* 0x000fe200078ec0ff */
[C---:B------:R-:W-:Y:S01]  /*7f80*/  FMUL R10, R130.reuse, R32 ;  /* 0x00000020820a7220 */ /* 0x040fe20000400000 */
[C---:B------:R-:W-:Y:S01]  /*7f90*/  FMUL R11, R130.reuse, R33 ;  /* 0x00000021820b7220 */ /* 0x040fe20000400000 */
        /* <DEDUP_REMOVED lines=10> */
[----:B------:R-:W-:Y:S01]  /*8040*/  FFMA R12, R133, R135, R12 ;  /* 0x00000087850c7223 */ /* 0x000fe2000000000c */
[----:B------:R-:W-:Y:S01]  /*8050*/  SHF.L.U32 R135, R167, 0x10, RZ ;  /* 0x00000010a7877819 */ /* 0x000fe200000006ff */
[----:B------:R-:W-:Y:S01]  /*8060*/  FFMA R13, R133, R136, R13 ;  /* 0x00000088850d7223 */ /* 0x000fe2000000000d */
[----:B------:R-:W-:Y:S01]  /*8070*/  LOP3.LUT R136, R167, 0xffff0000, RZ, 0xc0, !PT ;  /* 0xffff0000a7887812 */ /* 0x000fe200078ec0ff */
[----:B------:R-:W-:Y:S01]  /*8080*/  FFMA R14, R133, R132, R14 ;  /* 0x00000084850e7223 */ /* 0x000fe2000000000e */
[----:B------:R-:W-:Y:S01]  /*8090*/  SHF.L.U32 R132, R160, 0x10, RZ ;  /* 0x00000010a0847819 */ /* 0x000fe200000006ff */
[----:B------:R-:W-:Y:S01]  /*80a0*/  FMUL R16, R130, R38 ;  /* 0x0000002682107220 */ /* 0x000fe20000400000 */
[----:B------:R-:W-:Y:S01]  /*80b0*/  F2FP.BF16.F32.PACK_AB R209, R13, R12 ;  /* 0x0000000c0dd1723e */ /* 0x000fe200000010ff */
[----:B------:R-:W-:Y:S01]  /*80c0*/  FFMA R15, R133, R134, R15 ;  /* 0x00000086850f7223 */ /* 0x000fe2000000000f */
[----:B------:R-:W-:Y:S01]  /*80d0*/  LOP3.LUT R134, R160, 0xffff0000, RZ, 0xc0, !PT ;  /* 0xffff0000a0867812 */ /* 0x000fe200078ec0ff */
[C---:B------:R-:W-:Y:S01]  /*80e0*/  FMUL R17, R130.reuse, R39 ;  /* 0x0000002782117220 */ /* 0x040fe20000400000 */
[C---:B------:R-:W-:Y:S01]  /*80f0*/  FMUL R18, R130.reuse, R40 ;  /* 0x0000002882127220 */ /* 0x040fe20000400000 */
[----:B------:R-:W-:Y:S01]  /*8100*/  FMUL R19, R130, R41 ;  /* 0x0000002982137220 */ /* 0x000fe20000400000 */
[----:B------:R-:W-:Y:S01]  /*8110*/  F2FP.BF16.F32.PACK_AB R210, R15, R14 ;  /* 0x0000000e0fd2723e */ /* 0x000fe200000010ff */
[C---:B------:R-:W-:Y:S01]  /*8120*/  FFMA R16, R133.reuse, R135, R16 ;  /* 0x0000008785107223 */ /* 0x040fe20000000010 */
[----:B------:R-:W-:Y:S01]  /*8130*/  SHF.L.U32 R135, R162, 0x10, RZ ;  /* 0x00000010a2877819 */ /* 0x000fe200000006ff */
[----:B------:R-:W-:Y:S01]  /*8140*/  FFMA R17, R133, R136, R17 ;  /* 0x0000008885117223 */ /* 0x000fe20000000011 */
[----:B------:R-:W-:Y:S01]  /*8150*/  LOP3.LUT R136, R159, 0xffff0000, RZ, 0xc0, !PT ;  /* 0xffff00009f887812 */ /* 0x000fe200078ec0ff */
[----:B------:R-:W-:Y:S01]  /*8160*/  FFMA R18, R133, R132, R18 ;  /* 0x0000008485127223 */ /* 0x000fe20000000012 */
[----:B------:R-:W-:Y:S01]  /*8170*/  SHF.L.U32 R132, R161, 0x10, RZ ;  /* 0x00000010a1847819 */ /* 0x000fe200000006ff */
[----:B------:R-:W-:Y:S01]  /*8180*/  FFMA R19, R133, R134, R19 ;  /* 0x0000008685137223 */ /* 0x000fe20000000013 */
[----:B------:R-:W-:Y:S01]  /*8190*/  LOP3.LUT R134, R161, 0xffff0000, RZ, 0xc0, !PT ;  /* 0xffff0000a1867812 */ /* 0x000fe200078ec0ff */
[C---:B------:R-:W-:Y:S01]  /*81a0*/  FMUL R20, R130.reuse, R42 ;  /* 0x0000002a82147220 */ /* 0x040fe20000400000 */
[----:B------:R-:W-:Y:S01]  /*81b0*/  F2FP.BF16.F32.PACK_AB R211, R17, R16 ;  /* 0x0000001011d3723e */ /* 0x000fe200000010ff */
[C---:B------:R-:W-:Y:S01]  /*81c0*/  FMUL R21, R130.reuse, R43 ;  /* 0x0000002b82157220 */ /* 0x040fe20000400000 */
[----:B------:R-:W-:Y:S01]  /*81d0*/  FMUL R22, R130, R44 ;  /* 0x0000002c82167220 */ /* 0x000fe20000400000 */
[C---:B------:R-:W-:Y:S01]  /*81e0*/  FFMA R20, R133.reuse, R132, R20 ;  /* 0x0000008485147223 */ /* 0x040fe20000000014 */
[----:B------:R-:W-:Y:S01]  /*81f0*/  LOP3.LUT R132, R162, 0xffff0000, RZ, 0xc0, !PT ;  /* 0xffff0000a2847812 */ /* 0x000fe200078ec0ff */
[----:B------:R-:W-:Y:S01]  /*8200*/  FFMA R21, R133, R134, R21 ;  /* 0x0000008685157223 */ /* 0x000fe20000000015 */
[----:B------:R-:W-:Y:S01]  /*8210*/  LOP3.LUT R134, R163, 0xffff0000, RZ, 0xc0, !PT ;  /* 0xffff0000a3867812 */ /* 0x000fe200078ec0ff */
[----:B------:R-:W-:Y:S01]  /*8220*/  FFMA R22, R133, R135, R22 ;  /* 0x0000008785167223 */ /* 0x000fe20000000016 */
[----:B------:R-:W-:Y:S01]  /*8230*/  SHF.L.U32 R135, R163, 0x10, RZ ;  /* 0x00000010a3877819 */ /* 0x000fe200000006ff */
[C---:B------:R-:W-:Y:S01]  /*8240*/  FMUL R23, R130.reuse, R45 ;  /* 0x0000002d82177220 */ /* 0x040fe20000400000 */
[C---:B------:R-:W-:Y:S01]  /*8250*/  FMUL R88, R130.reuse, R46 ;  /* 0x0000002e82587220 */ /* 0x040fe20000400000 */
[C---:B------:R-:W-:Y:S01]  /*8260*/  FMUL R89, R130.reuse, R47 ;  /* 0x0000002f82597220 */ /* 0x040fe20000400000 */
[----:B------:R-:W-:Y:S01]  /*8270*/  FMUL R90, R130, R48 ;  /* 0x00000030825a7220 */ /* 0x000fe20000400000 */
[C---:B------:R-:W-:Y:S01]  /*8280*/  FFMA R23, R133.reuse, R132, R23 ;  /* 0x0000008485177223 */ /* 0x040fe20000000017 */
[C---:B------:R-:W-:Y:S01]  /*8290*/  SHF.L.U32 R132, R156.reuse, 0x10, RZ ;  /* 0x000000109c847819 */ /* 0x040fe200000006ff */
[----:B------:R-:W-:Y:S01]  /*82a0*/  FFMA R88, R133, R135, R88 ;  /* 0x0000008785587223 */ /* 0x000fe20000000058 */
[----:B------:R-:W-:Y:S01]  /*82b0*/  SHF.L.U32 R135, R159, 0x10, RZ ;  /* 0x000000109f877819 */ /* 0x000fe200000006ff */
[C---:B------:R-:W-:Y:S01]  /*82c0*/  FFMA R89, R133.reuse, R134, R89 ;  /* 0x0000008685597223 */ /* 0x040fe20000000059 */
[----:B------:R-:W-:Y:S01]  /*82d0*/  LOP3.LUT R134, R156, 0xffff0000, RZ, 0xc0, !PT ;  /* 0xffff00009c867812 */ /* 0x000fe200078ec0ff */
[C---:B------:R-:W-:Y:S01]  /*82e0*/  FMUL R91, R130.reuse, R49 ;  /* 0x00000031825b7220 */ /* 0x040fe20000400000 */
[----:B------:R-:W-:Y:S01]  /*82f0*/  FFMA R90, R133, R132, R90 ;  /* 0x00000084855a7223 */ /* 0x000fe2000000005a */
[----:B------:R-:W-:Y:S01]  /*8300*/  SHF.L.U32 R132, R157, 0x10, RZ ;  /* 0x000000109d847819 */ /* 0x000fe200000006ff */
[C---:B------:R-:W-:Y:S01]  /*8310*/  FMUL R92, R130.reuse, R50 ;  /* 0x00000032825c7220 */ /* 0x040fe20000400000 */
[----:B------:R-:W-:Y:S01]  /*8320*/  FFMA R91, R133, R134, R91 ;  /* 0x00000086855b7223 */ /* 0x000fe2000000005b */
[----:B------:R-:W-:Y:S01]  /*8330*/  LOP3.LUT R134, R157, 0xffff0000, RZ, 0xc0, !PT ;  /* 0xffff00009d867812 */ /* 0x000fe200078ec0ff */
[----:B------:R-:W-:Y:S01]  /*8340*/  FMUL R93, R130, R51 ;  /* 0x00000033825d7220 */ /* 0x000fe20000400000 */
[----:B------:R1:W-:Y:S01]  /*8350*/  @!P0 STS.128 [R191], R204 ;  /* 0x000000ccbf008388 */ /* 0x0003e20000000c00 */
[C---:B------:R-:W-:Y:S01]  /*8360*/  FFMA R92, R133.reuse, R132, R92 ;  /* 0x00000084855c7223 */ /* 0x040fe2000000005c */
[----:B------:R-:W-:Y:S01]  /*8370*/  SHF.L.U32 R132, R158, 0x10, RZ ;  /* 0x000000109e847819 */ /* 0x000fe200000006ff */
[----:B------:R-:W-:Y:S01]  /*8380*/  FMUL R94, R130, R52 ;  /* 0x00000034825e7220 */ /* 0x000fe20000400000 */
[C---:B------:R-:W-:Y:S01]  /*8390*/  FFMA R93, R133.reuse, R134, R93 ;  /* 0x00000086855d7223 */ /* 0x040fe2000000005d */
[----:B------:R-:W-:Y:S01]  /*83a0*/  LOP3.LUT R134, R158, 0xffff0000, RZ, 0xc0, !PT ;  /* 0xffff00009e867812 */ /* 0x000fe200078ec0ff */
[----:B------:R-:W-:Y:S01]  /*83b0*/  FMUL R95, R130, R53 ;  /* 0x00000035825f7220 */ /* 0x000fe20000400000 */
[C---:B------:R-:W-:Y:S01]  /*83c0*/  FFMA R94, R133.reuse, R132, R94 ;  /* 0x00000084855e7223 */ /* 0x040fe2000000005e */
[----:B------:R-:W-:Y:S01]  /*83d0*/  SHF.L.U32 R132, R152, 0x10, RZ ;  /* 0x0000001098847819 */ /* 0x000fe200000006ff */
[C---:B------:R-:W-:Y:S01]  /*83e0*/  FMUL R96, R130.reuse, R54 ;  /* 0x0000003682607220 */ /* 0x040fe20000400000 */
[C---:B------:R-:W-:Y:S01]  /*83f0*/  FMUL R97, R130.reuse, R55 ;  /* 0x0000003782617220 */ /* 0x040fe20000400000 */
[----:B------:R3:W-:Y:S01]  /*8400*/  @!P0 STS.128 [R199+0x10], R208 ;  /* 0x000010d0c7008388 */ /* 0x0007e20000000c00 */
[----:B------:R-:W-:Y:S01]  /*8410*/  FMUL R98, R130, R56 ;  /* 0x0000003882627220 */ /* 0x000fe20000400000 */
[C---:B------:R-:W-:Y:S01]  /*8420*/  FFMA R95, R133.reuse, R134, R95 ;  /* 0x00000086855f7223 */ /* 0x040fe2000000005f */
[----:B------:R-:W-:Y:S01]  /*8430*/  LOP3.LUT R134, R154, 0xffff0000, RZ, 0xc0, !PT ;  /* 0xffff00009a867812 */ /* 0x000fe200078ec0ff */
[----:B------:R-:W-:Y:S01]  /*8440*/  FFMA R96, R133, R135, R96 ;  /* 0x0000008785607223 */ /* 0x000fe20000000060 */
[----:B------:R-:W-:Y:S01]  /*8450*/  SHF.L.U32 R135, R153, 0x10, RZ ;  /* 0x0000001099877819 */ /* 0x000fe200000006ff */
[----:B------:R-:W-:Y:S01]  /*8460*/  FFMA R97, R133, R136, R97 ;  /* 0x0000008885617223 */ /* 0x000fe20000000061 */
[----:B------:R-:W-:Y:S01]  /*8470*/  LOP3.LUT R136, R145, 0xffff0000, RZ, 0xc0, !PT ;  /* 0xffff000091887812 */ /* 0x000fe200078ec0ff */
[C---:B------:R-:W-:Y:S01]  /*8480*/  FFMA R98, R133.reuse, R132, R98 ;  /* 0x0000008485627223 */ /* 0x040fe20000000062 */
[----:B------:R-:W-:Y:S01]  /*8490*/  LOP3.LUT R132, R152, 0xffff0000, RZ, 0xc0, !PT ;  /* 0xffff000098847812 */ /* 0x000fe200078ec0ff */
[C---:B------:R-:W-:Y:S01]  /*84a0*/  FMUL R99, R130.reuse, R57 ;  /* 0x0000003982637220 */ /* 0x040fe20000400000 */
[C---:B------:R-:W-:Y:S01]  /*84b0*/  FMUL R100, R130.reuse, R58 ;  /* 0x0000003a82647220 */ /* 0x040fe20000400000 */
[C---:B------:R-:W-:Y:S01]  /*84c0*/  FMUL R101, R130.reuse, R59 ;  /* 0x0000003b82657220 */ /* 0x040fe20000400000 */
[----:B------:R-:W-:Y:S01]  /*84d0*/  FMUL R102, R130, R60 ;  /* 0x0000003c82667220 */ /* 0x000fe20000400000 */
[----:B------:R-:W-:Y:S01]  /*84e0*/  FFMA R99, R133, R132, R99 ;  /* 0x0000008485637223 */ /* 0x000fe20000000063 */
[----:B------:R-:W-:Y:S01]  /*84f0*/  LOP3.LUT R132, R153, 0xffff0000, RZ, 0xc0, !PT ;  /* 0xffff000099847812 */ /* 0x000fe200078ec0ff */
[----:B------:R-:W-:Y:S01]  /*8500*/  FFMA R100, R133, R135, R100 ;  /* 0x0000008785647223 */ /* 0x000fe20000000064 */
[----:B------:R-:W-:Y:S01]  /*8510*/  SHF.L.U32 R135, R154, 0x10, RZ ;  /* 0x000000109a877819 */ /* 0x000fe200000006ff */
[C---:B------:R-:W-:Y:S01]  /*8520*/  FMUL R103, R130.reuse, R61 ;  /* 0x0000003d82677220 */ /* 0x040fe20000400000 */
[C---:B------:R-:W-:Y:S01]  /*8530*/  FMUL R104, R130.reuse, R62 ;  /* 0x0000003e82687220 */ /* 0x040fe20000400000 */
[----:B-1----:R-:W-:Y:S01]  /*8540*/  F2FP.BF16.F32.PACK_AB R204, R19, R18 ;  /* 0x0000001213cc723e */ /* 0x002fe200000010ff */
[----:B------:R-:W-:Y:S01]  /*8550*/  FFMA R101, R133, R132, R101 ;  /* 0x0000008485657223 */ /* 0x000fe20000000065 */
[----:B------:R-:W-:Y:S01]  /*8560*/  SHF.L.U32 R132, R155, 0x10, RZ ;  /* 0x000000109b847819 */ /* 0x000fe200000006ff */
[----:B------:R-:W-:Y:S01]  /*8570*/  FFMA R102, R133, R135, R102 ;  /* 0x0000008785667223 */ /* 0x000fe20000000066 */
[----:B------:R-:W-:Y:S01]  /*8580*/  F2FP.BF16.F32.PACK_AB R205, R21, R20 ;  /* 0x0000001415cd723e */ /* 0x000fe200000010ff */
[----:B------:R-:W-:Y:S01]  /*8590*/  FFMA R103, R133, R134, R103 ;  /* 0x0000008685677223 */ /* 0x000fe20000000067 */
[----:B------:R-:W-:Y:S01]  /*85a0*/  LOP3.LUT R134, R155, 0xffff0000, RZ, 0xc0, !PT ;  /* 0xffff00009b867812 */ /* 0x000fe200078ec0ff */
[----:B------:R-:W-:Y:S01]  /*85b0*/  FMUL R105, R130, R63 ;  /* 0x0000003f82697220 */ /* 0x000fe20000400000 */
[----:B------:R-:W-:Y:S01]  /*85c0*/  F2FP.BF16.F32.PACK_AB R206, R23, R22 ;  /* 0x0000001617ce723e */ /* 0x000fe200000010ff */
[----:B------:R-:W-:Y:S01]  /*85d0*/  FFMA R104, R133, R132, R104 ;  /* 0x0000008485687223 */ /* 0x000fe20000000068 */
[----:B------:R-:W-:Y:S01]  /*85e0*/  F2FP.BF16.F32.PACK_AB R207, R89, R88 ;  /* 0x0000005859cf723e */ /* 0x000fe200000010ff */
[----:B------:R-:W-:Y:S01]  /*85f0*/  FFMA R105, R133, R134, R105 ;  /* 0x0000008685697223 */ /* 0x000fe20000000069 */
[----:B------:R-:W-:Y:S01]  /*8600*/  SHF.L.U32 R132, R148, 0x10, RZ ;  /* 0x0000001094847819 */ /* 0x000fe200000006ff */
[----:B------:R-:W-:Y:S01]  /*8610*/  FMUL R106, R130, R64 ;  /* 0x00000040826a7220 */ /* 0x000fe20000400000 */
[----:B------:R-:W-:Y:S01]  /*8620*/  LOP3.LUT R134, R148, 0xffff0000, RZ, 0xc0, !PT ;  /* 0xffff000094867812 */ /* 0x000fe200078ec0ff */
[----:B------:R1:W-:Y:S01]  /*8630*/  @!P0 STS.128 [R197+0x20], R204 ;  /* 0x000020ccc5008388 */ /* 0x0003e20000000c00 */
[----:B------:R-:W-:Y:S01]  /*8640*/  SHF.L.U32 R135, R149, 0x10, RZ ;  /* 0x0000001095877819 */ /* 0x000fe200000006ff */
[C---:B------:R-:W-:Y:S01]  /*8650*/  FMUL R107, R130.reuse, R65 ;  /* 0x00000041826b7220 */ /* 0x040fe20000400000 */
[----:B---3--:R-:W-:Y:S01]  /*8660*/  F2FP.BF16.F32.PACK_AB R208, R91, R90 ;  /* 0x0000005a5bd0723e */ /* 0x008fe200000010ff */
[C---:B------:R-:W-:Y:S01]  /*8670*/  FMUL R108, R130.reuse, R66 ;  /* 0x00000042826c7220 */ /* 0x040fe20000400000 */
[----:B------:R-:W-:Y:S01]  /*8680*/  F2FP.BF16.F32.PACK_AB R209, R93, R92 ;  /* 0x0000005c5dd1723e */ /* 0x000fe200000010ff */
[----:B------:R-:W-:Y:S01]  /*8690*/  FFMA R106, R133, R132, R106 ;  /* 0x00000084856a7223 */ /* 0x000fe2000000006a */
[----:B------:R-:W-:Y:S01]  /*86a0*/  F2FP.BF16.F32.PACK_AB R210, R95, R94 ;  /* 0x0000005e5fd2723e */ /* 0x000fe200000010ff */
[----:B------:R-:W-:Y:S01]  /*86b0*/  FFMA R107, R133, R134, R107 ;  /* 0x00000086856b7223 */ /* 0x000fe2000000006b */
[----:B------:R-:W-:Y:S01]  /*86c0*/  F2FP.BF16.F32.PACK_AB R211, R97, R96 ;  /* 0x0000006061d3723e */ /* 0x000fe200000010ff */
[----:B------:R-:W-:Y:S01]  /*86d0*/  FFMA R108, R133, R135, R108 ;  /* 0x00000087856c7223 */ /* 0x000fe2000000006c */
[----:B------:R-:W-:Y:S01]  /*86e0*/  LOP3.LUT R132, R149, 0xffff0000, RZ, 0xc0, !PT ;  /* 0xffff000095847812 */ /* 0x000fe200078ec0ff */
[----:B------:R-:W-:Y:S01]  /*86f0*/  FMUL R109, R130, R67 ;  /* 0x00000043826d7220 */ /* 0x000fe20000400000 */
[C---:B------:R-:W-:Y:S01]  /*8700*/  SHF.L.U32 R135, R150.reuse, 0x10, RZ ;  /* 0x0000001096877819 */ /* 0x040fe200000006ff */
[----:B------:R3:W-:Y:S01]  /*8710*/  @!P0 STS.128 [R196+0x10], R208 ;  /* 0x000010d0c4008388 */ /* 0x0007e20000000c00 */
[----:B------:R-:W-:Y:S01]  /*8720*/  LOP3.LUT R134, R150, 0xffff0000, RZ, 0xc0, !PT ;  /* 0xffff000096867812 */ /* 0x000fe200078ec0ff */
[C---:B------:R-:W-:Y:S01]  /*8730*/  FMUL R110, R130.reuse, R68 ;  /* 0x00000044826e7220 */ /* 0x040fe20000400000 */
[C---:B------:R-:W-:Y:S01]  /*8740*/  FMUL R111, R130.reuse, R69 ;  /* 0x00000045826f7220 */ /* 0x040fe20000400000 */
[----:B------:R-:W-:Y:S01]  /*8750*/  FFMA R109, R133, R132, R109 ;  /* 0x00000084856d7223 */ /* 0x000fe2000000006d */
[----:B------:R-:W-:Y:S01]  /*8760*/  SHF.L.U32 R132, R151, 0x10, RZ ;  /* 0x0000001097847819 */ /* 0x000fe200000006ff */
[----:B------:R-:W-:Y:S01]  /*8770*/  FFMA R110, R133, R135, R110 ;  /* 0x00000087856e7223 */ /* 0x000fe2000000006e */
[----:B------:R-:W-:Y:S01]  /*8780*/  SHF.L.U32 R135, R141, 0x10, RZ ;  /* 0x000000108d877819 */ /* 0x000fe200000006ff */
[----:B------:R-:W-:Y:S01]  /*8790*/  FFMA R111, R133, R134, R111 ;  /* 0x00000086856f7223 */ /* 0x000fe2000000006f */
[----:B------:R-:W-:Y:S01]  /*87a0*/  LOP3.LUT R134, R151, 0xffff0000, RZ, 0xc0, !PT ;  /* 0xffff000097867812 */ /* 0x000fe200078ec0ff */
[C---:B------:R-:W-:Y:S01]  /*87b0*/  FMUL R112, R130.reuse, R70 ;  /* 0x0000004682707220 */ /* 0x040fe20000400000 */
[C---:B------:R-:W-:Y:S01]  /*87c0*/  FMUL R113, R130.reuse, R71 ;  /* 0x0000004782717220 */ /* 0x040fe20000400000 */
[C---:B------:R-:W-:Y:S01]  /*87d0*/  FMUL R114, R130.reuse, R72 ;  /* 0x0000004882727220 */ /* 0x040fe20000400000 */
[----:B------:R-:W-:Y:S01]  /*87e0*/  FMUL R115, R130, R73 ;  /* 0x0000004982737220 */ /* 0x000fe20000400000 */
[C---:B------:R-:W-:Y:S01]  /*87f0*/  FFMA R112, R133.reuse, R132, R112 ;  /* 0x0000008485707223 */ /* 0x040fe20000000070 */
[C---:B------:R-:W-:Y:S01]  /*8800*/  SHF.L.U32 R132, R140.reuse, 0x10, RZ ;  /* 0x000000108c847819 */ /* 0x040fe200000006ff */
[----:B------:R-:W-:Y:S01]  /*8810*/  FFMA R113, R133, R134, R113 ;  /* 0x0000008685717223 */ /* 0x000fe20000000071 */
[----:B------:R-:W-:Y:S01]  /*8820*/  LOP3.LUT R134, R140, 0xffff0000, RZ, 0xc0, !PT ;  /* 0xffff00008c867812 */ /* 0x000fe200078ec0ff */
[----:B------:R-:W-:Y:S01]  /*8830*/  FMUL R116, R130, R74 ;  /* 0x0000004a82747220 */ /* 0x000fe20000400000 */
[----:B-1----:R-:W-:Y:S01]  /*8840*/  F2FP.BF16.F32.PACK_AB R204, R99, R98 ;  /* 0x0000006263cc723e */ /* 0x002fe200000010ff */
[----:B------:R-:W-:Y:S01]  /*8850*/  FFMA R114, R133, R132, R114 ;  /* 0x0000008485727223 */ /* 0x000fe20000000072 */
[----:B------:R-:W-:Y:S01]  /*8860*/  LOP3.LUT R132, R141, 0xffff0000, RZ, 0xc0, !PT ;  /* 0xffff00008d847812 */ /* 0x000fe200078ec0ff */
[C---:B------:R-:W-:Y:S01]  /*8870*/  FFMA R115, R133.reuse, R134, R115 ;  /* 0x0000008685737223 */ /* 0x040fe20000000073 */
[C---:B------:R-:W-:Y:S01]  /*8880*/  LOP3.LUT R134, R142.reuse, 0xffff0000, RZ, 0xc0, !PT ;  /* 0xffff00008e867812 */ /* 0x040fe200078ec0ff */
[----:B------:R-:W-:Y:S01]  /*8890*/  FFMA R116, R133, R135, R116 ;  /* 0x0000008785747223 */ /* 0x000fe20000000074 */
[----:B------:R-:W-:Y:S01]  /*88a0*/  SHF.L.U32 R135, R142, 0x10, RZ ;  /* 0x000000108e877819 */ /* 0x000fe200000006ff */
[C---:B------:R-:W-:Y:S01]  /*88b0*/  FMUL R117, R130.reuse, R75 ;  /* 0x0000004b82757220 */ /* 0x040fe20000400000 */
[----:B------:R-:W-:Y:S01]  /*88c0*/  F2FP.BF16.F32.PACK_AB R205, R101, R100 ;  /* 0x0000006465cd723e */ /* 0x000fe200000010ff */
[C---:B------:R-:W-:Y:S01]  /*88d0*/  FMUL R118, R130.reuse, R76 ;  /* 0x0000004c82767220 */ /* 0x040fe20000400000 */
[----:B------:R-:W-:Y:S01]  /*88e0*/  F2FP.BF16.F32.PACK_AB R206, R103, R102 ;  /* 0x0000006667ce723e */ /* 0x000fe200000010ff */
[C---:B------:R-:W-:Y:S01]  /*88f0*/  FMUL R119, R130.reuse, R77 ;  /* 0x0000004d82777220 */ /* 0x040fe20000400000 */
[C---:B------:R-:W-:Y:S01]  /*8900*/  FFMA R117, R133.reuse, R132, R117 ;  /* 0x0000008485757223 */ /* 0x040fe20000000075 */
[----:B------:R-:W-:Y:S01]  /*8910*/  FFMA R118, R133, R135, R118 ;  /* 0x0000008785767223 */ /* 0x000fe20000000076 */
[----:B------:R-:W-:Y:S01]  /*8920*/  SHF.L.U32 R132, R143, 0x10, RZ ;  /* 0x000000108f847819 */ /* 0x000fe200000006ff */
[----:B------:R-:W-:Y:S01]  /*8930*/  FFMA R119, R133, R134, R119 ;  /* 0x0000008685777223 */ /* 0x000fe20000000077 */
[----:B------:R-:W-:Y:S01]  /*8940*/  F2FP.BF16.F32.PACK_AB R207, R105, R104 ;  /* 0x0000006869cf723e */ /* 0x000fe200000010ff */
[C---:B------:R-:W-:Y:S01]  /*8950*/  FMUL R120, R130.reuse, R78 ;  /* 0x0000004e82787220 */ /* 0x040fe20000400000 */
[----:B------:R-:W-:Y:S01]  /*8960*/  LOP3.LUT R134, R143, 0xffff0000, RZ, 0xc0, !PT ;  /* 0xffff00008f867812 */ /* 0x000fe200078ec0ff */
[----:B------:R-:W-:Y:S01]  /*8970*/  FMUL R121, R130, R79 ;  /* 0x0000004f82797220 */ /* 0x000fe20000400000 */
[----:B---3--:R-:W-:Y:S01]  /*8980*/  F2FP.BF16.F32.PACK_AB R208, R107, R106 ;  /* 0x0000006a6bd0723e */ /* 0x008fe200000010ff */
[----:B------:R1:W-:Y:S01]  /*8990*/  @!P0 STS.128 [R191+0x1000], R204 ;  /* 0x001000ccbf008388 */ /* 0x0003e20000000c00 */
[C---:B------:R-:W-:Y:S01]  /*89a0*/  FFMA R120, R133.reuse, R132, R120 ;  /* 0x0000008485787223 */ /* 0x040fe20000000078 */
[----:B------:R-:W-:Y:S01]  /*89b0*/  FFMA R121, R133, R134, R121 ;  /* 0x0000008685797223 */ /* 0x000fe20000000079 */
[----:B------:R-:W-:Y:S01]  /*89c0*/  SHF.L.U32 R132, R144, 0x10, RZ ;  /* 0x0000001090847819 */ /* 0x000fe200000006ff */
[----:B------:R-:W-:Y:S01]  /*89d0*/  FMUL R122, R130, R80 ;  /* 0x00000050827a7220 */ /* 0x000fe20000400000 */
[----:B------:R-:W-:Y:S01]  /*89e0*/  LOP3.LUT R134, R144, 0xffff0000, RZ, 0xc0, !PT ;  /* 0xffff000090867812 */ /* 0x000fe200078ec0ff */
[C---:B------:R-:W-:Y:S01]  /*89f0*/  FMUL R123, R130.reuse, R81 ;  /* 0x00000051827b7220 */ /* 0x040fe20000400000 */
[----:B------:R-:W-:Y:S01]  /*8a00*/  SHF.L.U32 R135, R145, 0x10, RZ ;  /* 0x0000001091877819 */ /* 0x000fe200000006ff */
[C---:B------:R-:W-:Y:S01]  /*8a10*/  FMUL R124, R130.reuse, R82 ;  /* 0x00000052827c7220 */ /* 0x040fe20000400000 */
[----:B------:R-:W-:Y:S01]  /*8a20*/  F2FP.BF16.F32.PACK_AB R209, R109, R108 ;  /* 0x0000006c6dd1723e */ /* 0x000fe200000010ff */
[----:B------:R-:W-:Y:S01]  /*8a30*/  FMUL R125, R130, R83 ;  /* 0x00000053827d7220 */ /* 0x000fe20000400000 */
[----:B------:R-:W-:Y:S01]  /*8a40*/  F2FP.BF16.F32.PACK_AB R210, R111, R110 ;  /* 0x0000006e6fd2723e */ /* 0x000fe200000010ff */
[----:B------:R-:W-:Y:S01]  /*8a50*/  FFMA R122, R133, R132, R122 ;  /* 0x00000084857a7223 */ /* 0x000fe2000000007a */
[----:B------:R-:W-:Y:S01]  /*8a60*/  F2FP.BF16.F32.PACK_AB R211, R113, R112 ;  /* 0x0000007071d3723e */ /* 0x000fe200000010ff */
[C---:B------:R-:W-:Y:S01]  /*8a70*/  FFMA R123, R133.reuse, R134, R123 ;  /* 0x00000086857b7223 */ /* 0x040fe2000000007b */
[----:B------:R-:W-:Y:S01]  /*8a80*/  SHF.L.U32 R132, R146, 0x10, RZ ;  /* 0x0000001092847819 */ /* 0x000fe200000006ff */
[C---:B------:R-:W-:Y:S01]  /*8a90*/  FFMA R124, R133.reuse, R135, R124 ;  /* 0x00000087857c7223 */ /* 0x040fe2000000007c */
[----:B------:R-:W-:Y:S01]  /*8aa0*/  FMUL R126, R130, R84 ;  /* 0x00000054827e7220 */ /* 0x000fe20000400000 */
[----:B------:R1:W-:Y:S01]  /*8ab0*/  @!P0 STS.128 [R199+0x1010], R208 ;  /* 0x001010d0c7008388 */ /* 0x0003e20000000c00 */
[----:B------:R-:W-:Y:S01]  /*8ac0*/  LOP3.LUT R134, R146, 0xffff0000, RZ, 0xc0, !PT ;  /* 0xffff000092867812 */ /* 0x000fe200078ec0ff */
[----:B------:R-:W-:Y:S01]  /*8ad0*/  FFMA R125, R133, R136, R125 ;  /* 0x00000088857d7223 */ /* 0x000fe2000000007d */
[C---:B------:R-:W-:Y:S01]  /*8ae0*/  FMUL R127, R130.reuse, R85 ;  /* 0x00000055827f7220 */ /* 0x040fe20000400000 */
[C---:B------:R-:W-:Y:S01]  /*8af0*/  SHF.L.U32 R135, R147.reuse, 0x10, RZ ;  /* 0x0000001093877819 */ /* 0x040fe200000006ff */
[C---:B------:R-:W-:Y:S01]  /*8b00*/  FMUL R128, R130.reuse, R86 ;  /* 0x0000005682807220 */ /* 0x040fe20000400000 */
[----:B------:R-:W-:Y:S01]  /*8b10*/  LOP3.LUT R136, R147, 0xffff0000, RZ, 0xc0, !PT ;  /* 0xffff000093887812 */ /* 0x000fe200078ec0ff */
[----:B------:R-:W-:Y:S01]  /*8b20*/  FMUL R129, R130, R87 ;  /* 0x0000005782817220 */ /* 0x000fe20000400000 */
[----:B------:R-:W-:Y:S01]  /*8b30*/  F2FP.BF16.F32.PACK_AB R212, R115, R114 ;  /* 0x0000007273d4723e */ /* 0x000fe200000010ff */
[----:B------:R-:W-:Y:S01]  /*8b40*/  FFMA R126, R133, R132, R126 ;  /* 0x00000084857e7223 */ /* 0x000fe2000000007e */
[----:B------:R-:W-:Y:S01]  /*8b50*/  F2FP.BF16.F32.PACK_AB R213, R117, R116 ;  /* 0x0000007475d5723e */ /* 0x000fe200000010ff */
[----:B------:R-:W-:Y:S01]  /*8b60*/  FFMA R127, R133, R134, R127 ;  /* 0x00000086857f7223 */ /* 0x000fe2000000007f */
[----:B------:R-:W-:Y:S01]  /*8b70*/  F2FP.BF16.F32.PACK_AB R214, R119, R118 ;  /* 0x0000007677d6723e */ /* 0x000fe200000010ff */
[----:B------:R-:W-:Y:S01]  /*8b80*/  FFMA R128, R133, R135, R128 ;  /* 0x0000008785807223 */ /* 0x000fe20000000080 */
[----:B------:R-:W-:Y:S01]  /*8b90*/  F2FP.BF16.F32.PACK_AB R215, R121, R120 ;  /* 0x0000007879d7723e */ /* 0x000fe200000010ff */
[----:B------:R-:W-:Y:S01]  /*8ba0*/  FFMA R129, R133, R136, R129 ;  /* 0x0000008885817223 */ /* 0x000fe20000000081 */
[----:B------:R-:W-:Y:S02]  /*8bb0*/  F2FP.BF16.F32.PACK_AB R216, R123, R122 ;  /* 0x0000007a7bd8723e */ /* 0x000fe400000010ff */
[----:B------:R-:W-:Y:S01]  /*8bc0*/  F2FP.BF16.F32.PACK_AB R217, R125, R124 ;  /* 0x0000007c7dd9723e */ /* 0x000fe200000010ff */
[----:B------:R1:W-:Y:S01]  /*8bd0*/  @!P0 STS.128 [R197+0x1020], R212 ;  /* 0x001020d4c5008388 */ /* 0x0003e20000000c00 */
[----:B------:R-:W-:Y:S02]  /*8be0*/  F2FP.BF16.F32.PACK_AB R218, R127, R126 ;  /* 0x0000007e7fda723e */ /* 0x000fe400000010ff */
[----:B------:R-:W-:Y:S05]  /*8bf0*/  F2FP.BF16.F32.PACK_AB R219, R129, R128 ;  /* 0x0000008081db723e */ /* 0x000fea00000010ff */
[----:B------:R1:W-:Y:S01]  /*8c00*/  @!P0 STS.128 [R196+0x1010], R216 ;  /* 0x001010d8c4008388 */ /* 0x0003e20000000c00 */
[----:B------:R-:W-:Y:S01]  /*8c10*/  @!PT LDS RZ, [RZ] ;  /* 0x00000000fffff984 */ /* 0x000fe20000000800 */
[----:B------:R-:W-:Y:S01]  /*8c20*/  @!PT LDS RZ, [RZ] ;  /* 0x00000000fffff984 */ /* 0x000fe20000000800 */
[----:B------:R-:W-:Y:S01]  /*8c30*/  @!PT LDS RZ, [RZ] ;  /* 0x00000000fffff984 */ /* 0x000fe20000000800 */
[----:B------:R-:W-:Y:S01]  /*8c40*/  @!PT LDS RZ, [RZ] ;  /* 0x00000000fffff984 */ /* 0x000fe20000000800 */
[----:B------:R3:W-:Y:S07]  /*8c50*/  MEMBAR.ALL.CTA ;  /* 0x0000000000007992 */ /* 0x0007ee0000008000 */
[----:B---3--:R-:W3:Y:S01]  /*8c60*/  FENCE.VIEW.ASYNC.S ;  /* 0x00000000000073c6 */ /* 0x008ee20000000000 */
[----:B------:R-:W-:Y:S05]  /*8c70*/  WARPSYNC.ALL ;  /* 0x0000000000007948 */ /* 0x000fea0003800000 */
[----:B------:R-:W-:Y:S01]  /*8c80*/  BSSY.RECONVERGENT B0, `(.L_x_114) ;  /* 0x0000012000007945 */ /* 0x000fe20003800200 */
[----:B---3--:R-:W-:Y:S06]  /*8c90*/  BAR.SYNC.DEFER_BLOCKING 0x1, 0x80 ;  /* 0x0042000000007b1d */ /* 0x008fec0000010000 */
[----:B------:R-:W-:Y:S05]  /*8ca0*/  @P1 BRA `(.L_x_115) ;  /* 0x00000000003c1947 */ /* 0x000fea0003800000 */
[----:B------:R-:W-:Y:S01]  /*8cb0*/  UIADD3 UR4, UPT, UPT, UR45, 0x200, URZ ;  /* 0x000002002d047890 */ /* 0x000fe2000fffe0ff */
[----:B------:R-:W-:Y:S01]  /*8cc0*/  R2UR UR49, R202 ;  /* 0x00000000ca3172ca */ /* 0x000fe200000e0000 */
[----:B------:R-:W-:Y:S01]  /*8cd0*/  UMOV UR51, UR44 ;  /* 0x0000002c00337c82 */ /* 0x000fe20008000000 */
[----:B------:R-:W-:Y:S01]  /*8ce0*/  UIADD3 UR8, UPT, UPT, UR45, 0x1200, URZ ;  /* 0x000012002d087890 */ /* 0x000fe2000fffe0ff */
[----:B------:R-:W-:Y:S02]  /*8cf0*/  UMOV UR10, UR50 ;  /* 0x00000032000a7c82 */ /* 0x000fe40008000000 */
[----:B------:R-:W-:Y:S01]  /*8d00*/  IMAD.U32 R184, RZ, RZ, UR4 ;  /* 0x00000004ffb87e24 */ /* 0x000fe2000f8e00ff */
[----:B------:R-:W-:Y:S01]  /*8d10*/  UIADD3 UR4, UP0, UPT, UR54, 0xa80, URZ ;  /* 0x00000a8036047890 */ /* 0x000fe2000ff1e0ff */
[----:B------:R-:W-:Y:S03]  /*8d20*/  UMOV UR11, UR44 ;  /* 0x0000002c000b7c82 */ /* 0x000fe60008000000 */
[----:B------:R-:W-:Y:S01]  /*8d30*/  R2UR UR48, R184 ;  /* 0x00000000b83072ca */ /* 0x000fe200000e0000 */
[----:B------:R-:W-:Y:S02]  /*8d40*/  UIADD3.X UR5, UPT, UPT, URZ, UR55, URZ, UP0, !UPT ;  /* 0x00000037ff057290 */ /* 0x000fe400087fe4ff */
[----:B------:R-:W-:Y:S10]  /*8d50*/  UIADD3 UR9, UPT, UPT, UR49, 0x80, URZ ;  /* 0x0000008031097890 */ /* 0x000ff4000fffe0ff */
[----:B------:R3:W-:Y:S01]  /*8d60*/  UTMASTG.3D [UR48], [UR4] ;  /* 0x00000030040073b5 */ /* 0x0007e20008010000 */
[----:B------:R3:W-:Y:S01]  /*8d70*/  UTMASTG.3D [UR8], [UR4] ;  /* 0x00000008040073b5 */ /* 0x0007e20008010000 */
[----:B------:R0:W-:Y:S01]  /*8d80*/  UTMACMDFLUSH ;  /* 0x00000000000079b7 */ /* 0x0001e20000000000 */
[----:B---3--:R-:W-:Y:S04]  /*8d90*/  DEPBAR.LE SB0, 0x1 ;  /* 0x000080400000791a */ /* 0x008fe80000000000 */
.L_x_115:
[----:B------:R-:W-:Y:S05]  /*8da0*/  BSYNC.RECONVERGENT B0 ;  /* 0x0000000000007941 */ /* 0x000fea0003800200 */
.L_x_114:
[----:B------:R-:W-:Y:S01]  /*8db0*/  BAR.SYNC.DEFER_BLOCKING 0x1, 0x80 ;  /* 0x0042000000007b1d */ /* 0x000fe20000010000 */
[----:B------:R-:W-:Y:S01]  /*8dc0*/  ISETP.NE.AND P1, PT, R195, RZ, PT ;  /* 0x000000ffc300720c */ /* 0x000fe20003f25270 */
[----:B------:R-:W-:Y:S01]  /*8dd0*/  UISETP.NE.AND UP0, UPT, UR53, URZ, UPT ;  /* 0x000000ff3500728c */ /* 0x000fe2000bf05270 */
[----:B------:R-:W-:Y:S11]  /*8de0*/  LEA R3, R138, UR45, 0x3 ;  /* 0x0000002d8a037c11 */ /* 0x000ff6000f8e18ff */
[----:B------:R-:W-:Y:S01]  /*8df0*/  @P1 SHF.L.U32 R6, RZ, 0x1f, RZ ;  /* 0x0000001fff061819 */ /* 0x000fe200000006ff */
[----:B------:R-:W-:Y:S06]  /*8e00*/  BRA.U !UP0, `(.L_x_116) ;  /* 0x0000000108247547 */ /* 0x000fec000b800000 */
[----:B------:R-:W3:Y:S01]  /*8e10*/  S2R R0, SR_CgaCtaId ;  /* 0x0000000000007919 */ /* 0x000ee20000008800 */
[----:B------:R-:W-:Y:S01]  /*8e20*/  IMAD.U32 R4, RZ, RZ, UR47 ;  /* 0x0000002fff047e24 */ /* 0x000fe2000f8e00ff */
[----:B------:R-:W-:Y:S04]  /*8e30*/  UIADD3 UR4, UPT, UPT, UR47, 0x1, URZ ;  /* 0x000000012f047890 */ /* 0x000fe8000fffe0ff */
[----:B------:R-:W-:Y:S01]  /*8e40*/  @P1 LEA R4, R4, UR45, 0x3 ;  /* 0x0000002d04041c11 */ /* 0x000fe2000f8e18ff */
[----:B------:R-:W-:Y:S04]  /*8e50*/  UISETP.NE.AND UP0, UPT, UR4, 0x4, UPT ;  /* 0x000000040400788c */ /* 0x000fe8000bf05270 */
[----:B------:R-:W-:Y:S01]  /*8e60*/  @P1 VIADD R5, R4, 0x50 ;  /* 0x0000005004051836 */ /* 0x000fe20000000000 */
[----:B------:R-:W-:Y:S04]  /*8e70*/  USEL UR47, UR4, URZ, UP0 ;  /* 0x000000ff042f7287 */ /* 0x000fe80008000000 */
[----:B---3--:R-:W-:Y:S04]  /*8e80*/  @P1 PRMT R0, R0, 0x654, R5 ;  /* 0x0000065400001816 */ /* 0x008fe80000000005 */
[----:B------:R3:W-:Y:S04]  /*8e90*/  @P1 SYNCS.ARRIVE.TRANS64.RED.A1T0 RZ, [R0+URZ], RZ ;  /* 0x000000ff00ff19a7 */ /* 0x0007e800081004ff */
.L_x_116:
[----:B------:R-:W4:Y:S01]  /*8ea0*/  @P1 SYNCS.PHASECHK.TRANS64.TRYWAIT P0, [R3+URZ+0x30], R6 ;  /* 0x00003006030015a7 */ /* 0x000f2200080011ff */
[----:B------:R-:W-:Y:S01]  /*8eb0*/  BSSY B1, `(.L_x_117) ;  /* 0x0000019000017945 */ /* 0x000fe20003800000 */
[----:B----4-:R-:W-:Y:S03]  /*8ec0*/  @P1 SEL R137, RZ, 0x1, !P0 ;  /* 0x00000001ff891807 */ /* 0x010fe60004000000 */
[----:B------:R-:W-:Y:S05]  /*8ed0*/  @!P1 BRA `(.L_x_118) ;  /* 0x0000000000589947 */ /* 0x000fea0003800000 */
[----:B------:R-:W-:Y:S01]  /*8ee0*/  ISETP.NE.AND P1, PT, R139, RZ, PT ;  /* 0x000000ff8b00720c */ /* 0x000fe20003f25270 */
[----:B------:R-:W-:Y:S01]  /*8ef0*/  BSSY B0, `(.L_x_119) ;  /* 0x000000a000007945 */ /* 0x000fe20003800000 */
[----:B------:R-:W-:Y:S11]  /*8f00*/  ISETP.NE.AND P0, PT, R137, RZ, PT ;  /* 0x000000ff8900720c */ /* 0x000ff60003f05270 */
[----:B------:R-:W-:Y:S04]  /*8f10*/  @P1 IMAD R9, R138, 0x2000, R191 ;  /* 0x000020008a091824 */ /* 0x000fe800078e02bf */
[----:B------:R-:W-:Y:S01]  /*8f20*/  @P1 IMAD.IADD R7, R200, 0x1, R9 ;  /* 0x00000001c8071824 */ /* 0x000fe200078e0209 */
[----:B------:R-:W-:Y:S03]  /*8f30*/  @P1 IADD3 R5, PT, PT, R198, R9, RZ ;  /* 0x00000009c6051210 */ /* 0x000fe60007ffe0ff */
[----:B------:R-:W-:Y:S01]  /*8f40*/  @P1 IMAD.IADD R4, R190, 0x1, R7 ;  /* 0x00000001be041824 */ /* 0x000fe200078e0207 */
[----:B------:R-:W-:Y:S06]  /*8f50*/  @P0 BRA `(.L_x_120) ;  /* 0x00000000000c0947 */ /* 0x000fec0003800000 */
[----:B---3--:R-:W-:Y:S04]  /*8f60*/  SHF.L.U32 R0, RZ, 0x1f, RZ ;  /* 0x0000001fff007819 */ /* 0x008fe800000006ff */
[----:B------:R-:W3:Y:S02]  /*8f70*/  SYNCS.PHASECHK.TRANS64.TRYWAIT P0, [R3+URZ+0x30], R0 ;  /* 0x00003000030075a7 */ /* 0x000ee400080011ff */
[----:B---3--:R-:W-:Y:S05]  /*8f80*/  @!P0 BRA `(.L_x_121) ;  /* 0x000000a800288947 */ /* 0x008fea0003800000 */
.L_x_120:
[----:B------:R-:W-:Y:S05]  /*8f90*/  BSYNC B0 ;  /* 0x0000000000007941 */ /* 0x000fea0003800000 */
.L_x_119:
[----:B------:R-:W-:Y:S02]  /*8fa0*/  ISETP.NE.AND P0, PT, R139, RZ, PT ;  /* 0x000000ff8b00720c */ /* 0x000fe40003f05270 */
[----:B------:R-:W-:Y:S11]  /*8fb0*/  IADD3 R138, PT, PT, R138, 0x1, RZ ;  /* 0x000000018a8a7810 */ /* 0x000ff60007ffe0ff */
[----:B------:R4:W1:Y:S04]  /*8fc0*/  @P0 LDS.128 R160, [R5+0x20] ;  /* 0x0000200005a00984 */ /* 0x0008680000000c00 */
[----:B------:R4:W1:Y:S04]  /*8fd0*/  @P0 LDS.128 R140, [R5+0x1020] ;  /* 0x00102000058c0984 */ /* 0x0008680000000c00 */
[----:B------:R4:W1:Y:S04]  /*8fe0*/  @P0 LDS.128 R168, [R9] ;  /* 0x0000000009a80984 */ /* 0x0008680000000c00 */
[----:B------:R4:W1:Y:S04]  /*8ff0*/  @P0 LDS.128 R152, [R9+0x1000] ;  /* 0x0010000009980984 */ /* 0x0008680000000c00 */
[----:B------:R4:W1:Y:S04]  /*9000*/  @P0 LDS.128 R164, [R7+0x10] ;  /* 0x0000100007a40984 */ /* 0x0008680000000c00 */
[----:B------:R4:W1:Y:S04]  /*9010*/  @P0 LDS.128 R148, [R7+0x1010] ;  /* 0x0010100007940984 */ /* 0x0008680000000c00 */
[----:B------:R4:W1:Y:S04]  /*9020*/  @P0 LDS.128 R156, [R4+0x10] ;  /* 0x00001000049c0984 */ /* 0x0008680000000c00 */
[----:B------:R4:W1:Y:S02]  /*9030*/  @P0 LDS.128 R144, [R4+0x1010] ;  /* 0x0010100004900984 */ /* 0x0008640000000c00 */
.L_x_118:
[----:B------:R-:W-:Y:S05]  /*9040*/  BSYNC B1 ;  /* 0x0000000000017941 */ /* 0x000fea0003800000 */
.L_x_117:
[----:B------:R-:W-:Y:S05]  /*9050*/  VIADD R201, R201, 0x400000 ;  /* 0x00400000c9c97836 */ /* 0x000fea0000000000 */
[----:B---3--:R-:W-:Y:S04]  /*9060*/  SHF.R.U32.HI R0, RZ, 0x15, R201 ;  /* 0x00000015ff007819 */ /* 0x008fe800000116c9 */
[----:B------:R-:W-:Y:S04]  /*9070*/  LOP3.LUT R17, R0, 0x3, RZ, 0xc0, !PT ;  /* 0x0000000300117812 */ /* 0x000fe800078ec0ff */
[----:B------:R-:W-:Y:S11]  /*9080*/  ISETP.NE.AND P0, PT, R192, R17, PT ;  /* 0x00000011c000720c */ /* 0x000ff60003f05270 */
[----:B------:R-:W-:Y:S02]  /*9090*/  @!UPT UIADD3 URZ, UPT, UPT, URZ, URZ, URZ ;  /* 0x000000fffffff290 */ /* 0x000fe4000fffe0ff */
[----:B------:R-:W-:Y:S05]  /*90a0*/  @P0 BRA `(.L_x_122) ;  /* 0x0000000000bc0947 */ /* 0x000fea0003800000 */
        /* <DEDUP_REMOVED lines=8> */
[----:B------:R-:W3:Y:S01]  /*9130*/  LDCU.64 UR6, c[0x4][0x78] ;  /* 0x01000f00ff0677ac */ /* 0x000ee20008000a00 */
[----:B------:R-:W1:Y:S01]  /*9140*/  LDC.64 R14, c[0x4][R15] ;  /* 0x010000000f0e7b82 */ /* 0x000e620000000a00 */
[----:B------:R-:W5:Y:S01]  /*9150*/  LDCU.64 UR4, c[0x4][0x10] ;  /* 0x01000200ff0477ac */ /* 0x000f620008000a00 */
[----:B----4-:R-:W-:Y:S01]  /*9160*/  MOV R5, UR9 ;  /* 0x0000000900057c02 */ /* 0x010fe20008000f00 */
[----:B------:R-:W-:Y:S01]  /*9170*/  IMAD.U32 R4, RZ, RZ, UR8 ;  /* 0x00000008ff047e24 */ /* 0x000fe2000f8e00ff */
[----:B---3--:R-:W-:Y:S01]  /*9180*/  MOV R7, UR7 ;  /* 0x0000000700077c02 */ /* 0x008fe20008000f00 */
[----:B------:R-:W-:Y:S01]  /*9190*/  IMAD.U32 R6, RZ, RZ, UR6 ;  /* 0x00000006ff067e24 */ /* 0x000fe2000f8e00ff */
[----:B-----5:R-:W-:Y:S01]  /*91a0*/  MOV R11, UR5 ;  /* 0x00000005000b7c02 */ /* 0x020fe20008000f00 */
[----:B------:R-:W-:Y:S02]  /*91b0*/  IMAD.U32 R10, RZ, RZ, UR4 ;  /* 0x00000004ff0a7e24 */ /* 0x000fe4000f8e00ff */
[----:B------:R-:W-:Y:S07]  /*91c0*/  LEPC R20, `(.L_x_123) ;  /* 0x000000001014794e */ /* 0x000fee0000000000 */
[----:B-12---:R-:W-:Y:S05]  /*91d0*/  CALL.ABS.NOINC R14 ;  /* 0x000000000e007343 */ /* 0x006fea0003c00000 */
.L_x_123:
[----:B------:R-:W-:Y:S05]  /*91e0*/  WARPSYNC.ALL ;  /* 0x0000000000007948 */ /* 0x000fea0003800000 */
[C---:B------:R-:W-:Y:S01]  /*91f0*/  R2UR UR4, R201.reuse ;  /* 0x00000000c90472ca */ /* 0x040fe200000e0000 */
[----:B------:R-:W-:Y:S05]  /*9200*/  VIADD R0, R201, 0x80 ;  /* 0x00000080c9007836 */ /* 0x000fea0000000000 */
[----:B------:R-:W-:Y:S04]  /*9210*/  SHF.R.U32.HI R0, RZ, 0x15, R0 ;  /* 0x00000015ff007819 */ /* 0x000fe80000011600 */
[----:B------:R-:W-:Y:S03]  /*9220*/  LOP3.LUT P0, RZ, R0, 0x3, R181, 0x48, !PT ;  /* 0x0000000300ff7812 */ /* 0x000fe600078048b5 */
[----:B------:R-:W3:Y:S10]  /*9230*/  LDTM.x32 R24, tmem[UR4] ;  /* 0x00000004001879ee */ /* 0x000ef400082c0000 */
[----:B---3--:R-:W-:Y:S05]  /*9240*/  @!P0 BRA `(.L_x_124) ;  /* 0x0000000000408947 */ /* 0x008fea0003800000 */
        /* <DEDUP_REMOVED lines=16> */
.L_x_124:
[----:B------:R-:W-:Y:S05]  /*9350*/  WARPSYNC.ALL ;  /* 0x0000000000007948 */ /* 0x000fea0003800000 */
[----:B------:R-:W-:Y:S11]  /*9360*/  R2UR UR4, R201 ;  /* 0x00000000c90472ca */ /* 0x000ff600000e0000 */
[----:B------:R-:W-:Y:S02]  /*9370*/  @!UPT UIADD3 URZ, UPT, UPT, URZ, URZ, URZ ;  /* 0x000000fffffff290 */ /* 0x000fe4000fffe0ff */
[----:B------:R-:W3:Y:S02]  /*9380*/  LDTM.x32 R56, tmem[UR4+0x80] ;  /* 0x00008004003879ee */ /* 0x000ee400082c0000 */
[----:B---3--:R-:W-:Y:S01]  /*9390*/  NOP ;  /* 0x0000000000007918 */ /* 0x008fe20000000000 */
.L_x_122:
[----:B-1----:R-:W-:Y:S01]  /*93a0*/  SHF.L.U32 R18, R168, 0x10, RZ ;  /* 0x00000010a8127819 */ /* 0x002fe200000006ff */
[----:B------:R-:W-:Y:S01]  /*93b0*/  FMUL R0, R130, R24 ;  /* 0x0000001882007220 */ /* 0x000fe20000400000 */
[C---:B------:R-:W-:Y:S01]  /*93c0*/  SHF.L.U32 R19, R169.reuse, 0x10, RZ ;  /* 0x00000010a9137819 */ /* 0x040fe200000006ff */
[----:B------:R-:W-:Y:S05]  /*93d0*/  WARPSYNC.ALL ;  /* 0x0000000000007948 */ /* 0x000fea0003800000 */
[----:B------:R-:W-:Y:S01]  /*93e0*/  LOP3.LUT R20, R169, 0xffff0000, RZ, 0xc0, !PT ;  /* 0xffff0000a9147812 */ /* 0x000fe200078ec0ff */
[----:B------:R-:W1:Y:S01]  /*93f0*/  S2UR UR5, SR_CgaCtaId ;  /* 0x00000000000579c3 */ /* 0x000e620000008800 */
[----:B------:R-:W-:Y:S01]  /*9400*/  ISETP.NE.AND P1, PT, R192, R17, PT ;  /* 0x00000011c000720c */ /* 0x000fe20003f25270 */
[----:B------:R-:W-:Y:S01]  /*9410*/  FFMA R0, R133, R18, R0 ;  /* 0x0000001285007223 */ /* 0x000fe20000000000 */
[----:B------:R-:W-:Y:S01]  /*9420*/  LOP3.LUT R18, R168, 0xffff0000, RZ, 0xc0, !PT ;  /* 0xffff0000a8127812 */ /* 0x000fe200078ec0ff */
[----:B------:R-:W-:Y:S01]  /*9430*/  FMUL R3, R130, R25 ;  /* 0x0000001982037220 */ /* 0x000fe20000400000 */
[----:B------:R-:W-:Y:S01]  /*9440*/  LOP3.LUT R16, R164, 0xffff0000, RZ, 0xc0, !PT ;  /* 0xffff0000a4107812 */ /* 0x000fe200078ec0ff */
[C---:B----4-:R-:W-:Y:S01]  /*9450*/  FMUL R4, R130.reuse, R26 ;  /* 0x0000001a82047220 */ /* 0x050fe20000400000 */
[----:B------:R-:W-:Y:S01]  /*9460*/  SHF.L.U32 R15, R165, 0x10, RZ ;  /* 0x00000010a50f7819 */ /* 0x000fe200000006ff */
[----:B------:R-:W-:Y:S01]  /*9470*/  FMUL R5, R130, R27 ;  /* 0x0000001b82057220 */ /* 0x000fe20000400000 */
[----:B------:R-:W-:Y:S01]  /*9480*/  SHF.L.U32 R17, R166, 0x10, RZ ;  /* 0x00000010a6117819 */ /* 0x000fe200000006ff */
[C---:B------:R-:W-:Y:S01]  /*9490*/  FFMA R3, R133.reuse, R18, R3 ;  /* 0x0000001285037223 */ /* 0x040fe20000000003 */
[----:B------:R-:W-:Y:S01]  /*94a0*/  SHF.L.U32 R18, R170, 0x10, RZ ;  /* 0x00000010aa127819 */ /* 0x000fe200000006ff */
[C---:B------:R-:W-:Y:S01]  /*94b0*/  FFMA R4, R133.reuse, R19, R4 ;  /* 0x0000001385047223 */ /* 0x040fe20000000004 */
[----:B------:R-:W-:Y:S01]  /*94c0*/  SHF.L.U32 R19, R164, 0x10, RZ ;  /* 0x00000010a4137819 */ /* 0x000fe200000006ff */
[----:B------:R-:W-:Y:S01]  /*94d0*/  FFMA R5, R133, R20, R5 ;  /* 0x0000001485057223 */ /* 0x000fe20000000005 */
[----:B------:R-:W-:Y:S01]  /*94e0*/  LOP3.LUT R20, R170, 0xffff0000, RZ, 0xc0, !PT ;  /* 0xffff0000aa147812 */ /* 0x000fe200078ec0ff */
[C---:B------:R-:W-:Y:S01]  /*94f0*/  FMUL R6, R130.reuse, R28 ;  /* 0x0000001c82067220 */ /* 0x040fe20000400000 */
[----:B------:R-:W-:Y:S01]  /*9500*/  F2FP.BF16.F32.PACK_AB R88, R3, R0 ;  /* 0x000000000358723e */ /* 0x000fe200000010ff */
[C---:B------:R-:W-:Y:S01]  /*9510*/  FMUL R7, R130.reuse, R29 ;  /* 0x0000001d82077220 */ /* 0x040fe20000400000 */
[----:B------:R-:W-:Y:S01]  /*9520*/  F2FP.BF16.F32.PACK_AB R89, R5, R4 ;  /* 0x000000040559723e */ /* 0x000fe200000010ff */
[----:B------:R-:W-:Y:S01]  /*9530*/  FFMA R6, R133, R18, R6 ;  /* 0x0000001285067223 */ /* 0x000fe20000000006 */
[----:B------:R-:W-:Y:S01]  /*9540*/  SHF.L.U32 R18, R171, 0x10, RZ ;  /* 0x00000010ab127819 */ /* 0x000fe200000006ff */
[----:B------:R-:W-:Y:S01]  /*9550*/  FFMA R7, R133, R20, R7 ;  /* 0x0000001485077223 */ /* 0x000fe20000000007 */
[----:B------:R-:W-:Y:S01]  /*9560*/  LOP3.LUT R20, R171, 0xffff0000, RZ, 0xc0, !PT ;  /* 0xffff0000ab147812 */ /* 0x000fe200078ec0ff */
[C---:B------:R-:W-:Y:S01]  /*9570*/  FMUL R8, R130.reuse, R30 ;  /* 0x0000001e82087220 */ /* 0x040fe20000400000 */
[----:B------:R-:W-:Y:S01]  /*9580*/  ISETP.NE.AND P2, PT, R195, RZ, PT ;  /* 0x000000ffc300720c */ /* 0x000fe20003f45270 */
[----:B------:R-:W-:Y:S01]  /*9590*/  FMUL R9, R130, R31 ;  /* 0x0000001f82097220 */ /* 0x000fe20000400000 */
[----:B------:R-:W-:Y:S01]  /*95a0*/  F2FP.BF16.F32.PACK_AB R90, R7, R6 ;  /* 0x00000006075a723e */ /* 0x000fe200000010ff */
[----:B------:R-:W-:Y:S01]  /*95b0*/  UIADD3 UR4, UPT, UPT, UR45, 0xa8, URZ ;  /* 0x000000a82d047890 */ /* 0x000fe2000fffe0ff */
[----:B------:R-:W-:Y:S01]  /*95c0*/  ISETP.NE.AND P0, PT, R192, RZ, PT ;  /* 0x000000ffc000720c */ /* 0x000fe20003f05270 */
[----:B------:R-:W-:Y:S01]  /*95d0*/  FFMA R8, R133, R18, R8 ;  /* 0x0000001285087223 */ /* 0x000fe20000000008 */
[----:B------:R-:W-:Y:S01]  /*95e0*/  LOP3.LUT R18, R165, 0xffff0000, RZ, 0xc0, !PT ;  /* 0xffff0000a5127812 */ /* 0x000fe200078ec0ff */
[----:B------:R-:W-:Y:S01]  /*95f0*/  FFMA R9, R133, R20, R9 ;  /* 0x0000001485097223 */ /* 0x000fe20000000009 */
[----:B------:R-:W-:Y:S01]  /*9600*/  LOP3.LUT R20, R167, 0xffff0000, RZ, 0xc0, !PT ;  /* 0xffff0000a7147812 */ /* 0x000fe200078ec0ff */
[----:B-1----:R-:W-:Y:S01]  /*9610*/  UPRMT UR4, UR5, 0x654, UR4 ;  /* 0x0000065405047896 */ /* 0x002fe20008000004 */
[----:B------:R-:W-:Y:S01]  /*9620*/  NOP ;  /* 0x0000000000007918 */ /* 0x000fe20000000000 */
[C---:B------:R-:W-:Y:S01]  /*9630*/  FMUL R10, R130.reuse, R32 ;  /* 0x00000020820a7220 */ /* 0x040fe20000400000 */
[----:B------:R-:W-:Y:S01]  /*9640*/  F2FP.BF16.F32.PACK_AB R91, R9, R8 ;  /* 0x00000008095b723e */ /* 0x000fe200000010ff */
[C---:B------:R-:W-:Y:S01]  /*9650*/  FMUL R11, R130.reuse, R33 ;  /* 0x00000021820b7220 */ /* 0x040fe20000400000 */
[C---:B------:R-:W-:Y:S01]  /*9660*/  FMUL R12, R130.reuse, R34 ;  /* 0x00000022820c7220 */ /* 0x040fe20000400000 */
[----:B------:R-:W-:Y:S01]  /*9670*/  FMUL R13, R130, R35 ;  /* 0x00000023820d7220 */ /* 0x000fe20000400000 */
[----:B------:R-:W-:Y:S01]  /*9680*/  FFMA R10, R133, R19, R10 ;  /* 0x00000013850a7223 */ /* 0x000fe2000000000a */
[----:B------:R-:W-:Y:S01]  /*9690*/  SHF.L.U32 R19, R167, 0x10, RZ ;  /* 0x00000010a7137819 */ /* 0x000fe200000006ff */
[----:B------:R-:W-:Y:S01]  /*96a0*/  SYNCS.ARRIVE.TRANS64.RED.A1T0 RZ, [UR4], RZ ;  /* 0x000000ffffff79a7 */ /* 0x000fe20008100404 */
[----:B------:R1:W-:Y:S01]  /*96b0*/  @!P1 STS.128 [R191+0x2000], R88 ;  /* 0x00200058bf009388 */ /* 0x0003e20000000c00 */
[C---:B------:R-:W-:Y:S01]  /*96c0*/  FFMA R11, R133.reuse, R16, R11 ;  /* 0x00000010850b7223 */ /* 0x040fe2000000000b */
[C---:B------:R-:W-:Y:S01]  /*96d0*/  FFMA R12, R133.reuse, R15, R12 ;  /* 0x0000000f850c7223 */ /* 0x040fe2000000000c */
[----:B------:R-:W-:Y:S01]  /*96e0*/  FFMA R13, R133, R18, R13 ;  /* 0x00000012850d7223 */ /* 0x000fe2000000000d */
[----:B------:R-:W-:Y:S01]  /*96f0*/  LOP3.LUT R18, R166, 0xffff0000, RZ, 0xc0, !PT ;  /* 0xffff0000a6127812 */ /* 0x000fe200078ec0ff */
[C---:B------:R-:W-:Y:S01]  /*9700*/  FMUL R14, R130.reuse, R36 ;  /* 0x00000024820e7220 */ /* 0x040fe20000400000 */
[----:B------:R-:W-:Y:S01]  /*9710*/  F2FP.BF16.F32.PACK_AB R92, R11, R10 ;  /* 0x0000000a0b5c723e */ /* 0x000fe200000010ff */
[----:B------:R-:W-:Y:S01]  /*9720*/  FMUL R15, R130, R37 ;  /* 0x00000025820f7220 */ /* 0x000fe20000400000 */
[----:B------:R-:W-:Y:S01]  /*9730*/  SHF.L.U32 R11, R160, 0x10, RZ ;  /* 0x00000010a00b7819 */ /* 0x000fe200000006ff */
[----:B------:R-:W-:Y:S01]  /*9740*/  FFMA R14, R133, R17, R14 ;  /* 0x00000011850e7223 */ /* 0x000fe2000000000e */
[----:B------:R-:W-:Y:S01]  /*9750*/  F2FP.BF16.F32.PACK_AB R93, R13, R12 ;  /* 0x0000000c0d5d723e */ /* 0x000fe200000010ff */
[----:B------:R-:W-:Y:S01]  /*9760*/  FMUL R16, R130, R38 ;  /* 0x0000002682107220 */ /* 0x000fe20000400000 */
[----:B------:R-:W-:Y:S01]  /*9770*/  LOP3.LUT R12, R160, 0xffff0000, RZ, 0xc0, !PT ;  /* 0xffff0000a00c7812 */ /* 0x000fe200078ec0ff */
[----:B------:R-:W-:Y:S01]  /*9780*/  FMUL R17, R130, R39 ;  /* 0x0000002782117220 */ /* 0x000fe20000400000 */
[----:B------:R-:W-:Y:S01]  /*9790*/  SHF.L.U32 R13, R161, 0x10, RZ ;  /* 0x00000010a10d7819 */ /* 0x000fe200000006ff */
[C---:B------:R-:W-:Y:S01]  /*97a0*/  FFMA R15, R133.reuse, R18, R15 ;  /* 0x00000012850f7223 */ /* 0x040fe2000000000f */
[----:B------:R-:W-:Y:S01]  /*97b0*/  LOP3.LUT R18, R158, 0xffff0000, RZ, 0xc0, !PT ;  /* 0xffff00009e127812 */ /* 0x000fe200078ec0ff */
[C---:B------:R-:W-:Y:S01]  /*97c0*/  FFMA R16, R133.reuse, R19, R16 ;  /* 0x0000001385107223 */ /* 0x040fe20000000010 */
[C---:B------:R-:W-:Y:S01]  /*97d0*/  FMUL R8, R130.reuse, R40 ;  /* 0x0000002882087220 */ /* 0x040fe20000400000 */
[----:B------:R-:W-:Y:S01]  /*97e0*/  FFMA R17, R133, R20, R17 ;  /* 0x0000001485117223 */ /* 0x000fe20000000011 */
[----:B------:R-:W-:Y:S01]  /*97f0*/  F2FP.BF16.F32.PACK_AB R94, R15, R14 ;  /* 0x0000000e0f5e723e */ /* 0x000fe200000010ff */
[C---:B------:R-:W-:Y:S01]  /*9800*/  FMUL R9, R130.reuse, R41 ;  /* 0x0000002982097220 */ /* 0x040fe20000400000 */
[----:B------:R-:W-:Y:S01]  /*9810*/  LOP3.LUT R14, R161, 0xffff0000, RZ, 0xc0, !PT ;  /* 0xffff0000a10e7812 */ /* 0x000fe200078ec0ff */
[----:B------:R-:W-:Y:S01]  /*9820*/  FFMA R8, R133, R11, R8 ;  /* 0x0000000b85087223 */ /* 0x000fe20000000008 */
[----:B------:R-:W-:Y:S01]  /*9830*/  F2FP.BF16.F32.PACK_AB R95, R17, R16 ;  /* 0x00000010115f723e */ /* 0x000fe200000010ff */
[----:B------:R-:W-:Y:S01]  /*9840*/  FMUL R10, R130, R42 ;  /* 0x0000002a820a7220 */ /* 0x000fe20000400000 */
[----:B------:R-:W-:Y:S01]  /*9850*/  SHF.L.U32 R15, R162, 0x10, RZ ;  /* 0x00000010a20f7819 */ /* 0x000fe200000006ff */
[----:B------:R-:W-:Y:S01]  /*9860*/  FMUL R11, R130, R43 ;  /* 0x0000002b820b7220 */ /* 0x000fe20000400000 */
[----:B------:R-:W-:Y:S01]  /*9870*/  LOP3.LUT R16, R157, 0xffff0000, RZ, 0xc0, !PT ;  /* 0xffff00009d107812 */ /* 0x000fe200078ec0ff */
[----:B------:R-:W-:Y:S01]  /*9880*/  FFMA R9, R133, R12, R9 ;  /* 0x0000000c85097223 */ /* 0x000fe20000000009 */
[----:B------:R-:W-:Y:S01]  /*9890*/  SHF.L.U32 R17, R159, 0x10, RZ ;  /* 0x000000109f117819 */ /* 0x000fe200000006ff */
[----:B------:R-:W-:Y:S01]  /*98a0*/  FFMA R10, R133, R13, R10 ;  /* 0x0000000d850a7223 */ /* 0x000fe2000000000a */
[----:B------:R-:W-:Y:S01]  /*98b0*/  LOP3.LUT R20, R159, 0xffff0000, RZ, 0xc0, !PT ;  /* 0xffff00009f147812 */ /* 0x000fe200078ec0ff */
[----:B------:R-:W-:Y:S01]  /*98c0*/  FFMA R11, R133, R14, R11 ;  /* 0x0000000e850b7223 */ /* 0x000fe2000000000b */
[----:B------:R-:W-:Y:S01]  /*98d0*/  LOP3.LUT R14, R162, 0xffff0000, RZ, 0xc0, !PT ;  /* 0xffff0000a20e7812 */ /* 0x000fe200078ec0ff */
[C---:B------:R-:W-:Y:S01]  /*98e0*/  FMUL R12, R130.reuse, R44 ;  /* 0x0000002c820c7220 */ /* 0x040fe20000400000 */
[----:B-1----:R-:W-:Y:S01]  /*98f0*/  F2FP.BF16.F32.PACK_AB R88, R9, R8 ;  /* 0x000000080958723e */ /* 0x002fe200000010ff */
[----:B------:R1:W-:Y:S01]  /*9900*/  @!P1 STS.128 [R199+0x2010], R92 ;  /* 0x0020105cc7009388 */ /* 0x0003e20000000c00 */
[----:B------:R-:W-:Y:S01]  /*9910*/  F2FP.BF16.F32.PACK_AB R89, R11, R10 ;  /* 0x0000000a0b59723e */ /* 0x000fe200000010ff */
[----:B------:R-:W-:Y:S01]  /*9920*/  FMUL R13, R130, R45 ;  /* 0x0000002d820d7220 */ /* 0x000fe20000400000 */
[----:B------:R-:W-:Y:S01]  /*9930*/  SHF.L.U32 R11, R163, 0x10, RZ ;  /* 0x00000010a30b7819 */ /* 0x000fe200000006ff */
[C---:B------:R-:W-:Y:S01]  /*9940*/  FFMA R12, R133.reuse, R15, R12 ;  /* 0x0000000f850c7223 */ /* 0x040fe2000000000c */
[----:B------:R-:W-:Y:S01]  /*9950*/  SHF.L.U32 R15, R156, 0x10, RZ ;  /* 0x000000109c0f7819 */ /* 0x000fe200000006ff */
[----:B------:R-:W-:Y:S01]  /*9960*/  FFMA R13, R133, R14, R13 ;  /* 0x0000000e850d7223 */ /* 0x000fe2000000000d */
[----:B------:R-:W-:Y:S01]  /*9970*/  LOP3.LUT R14, R163, 0xffff0000, RZ, 0xc0, !PT ;  /* 0xffff0000a30e7812 */ /* 0x000fe200078ec0ff */
[C---:B------:R-:W-:Y:S01]  /*9980*/  FMUL R8, R130.reuse, R46 ;  /* 0x0000002e82087220 */ /* 0x040fe20000400000 */
[C---:B------:R-:W-:Y:S01]  /*9990*/  FMUL R9, R130.reuse, R47 ;  /* 0x0000002f82097220 */ /* 0x040fe20000400000 */
[----:B------:R-:W-:Y:S01]  /*99a0*/  FMUL R10, R130, R48 ;  /* 0x00000030820a7220 */ /* 0x000fe20000400000 */
[----:B------:R-:W-:Y:S01]  /*99b0*/  F2FP.BF16.F32.PACK_AB R90, R13, R12 ;  /* 0x0000000c0d5a723e */ /* 0x000fe200000010ff */
[C---:B------:R-:W-:Y:S01]  /*99c0*/  FFMA R8, R133.reuse, R11, R8 ;  /* 0x0000000b85087223 */ /* 0x040fe20000000008 */
[C---:B------:R-:W-:Y:S01]  /*99d0*/  FFMA R9, R133.reuse, R14, R9 ;  /* 0x0000000e85097223 */ /* 0x040fe20000000009 */
[----:B------:R-:W-:Y:S01]  /*99e0*/  LOP3.LUT R14, R156, 0xffff0000, RZ, 0xc0, !PT ;  /* 0xffff00009c0e7812 */ /* 0x000fe200078ec0ff */
[----:B------:R-:W-:Y:S01]  /*99f0*/  FFMA R10, R133, R15, R10 ;  /* 0x0000000f850a7223 */ /* 0x000fe2000000000a */
[----:B------:R-:W-:Y:S01]  /*9a00*/  SHF.L.U32 R15, R157, 0x10, RZ ;  /* 0x000000109d0f7819 */ /* 0x000fe200000006ff */
[C---:B------:R-:W-:Y:S01]  /*9a10*/  FMUL R11, R130.reuse, R49 ;  /* 0x00000031820b7220 */ /* 0x040fe20000400000 */
[----:B------:R-:W-:Y:S01]  /*9a20*/  F2FP.BF16.F32.PACK_AB R91, R9, R8 ;  /* 0x00000008095b723e */ /* 0x000fe200000010ff */
[C---:B------:R-:W-:Y:S01]  /*9a30*/  FMUL R12, R130.reuse, R50 ;  /* 0x00000032820c7220 */ /* 0x040fe20000400000 */
[C---:B------:R-:W-:Y:S01]  /*9a40*/  FMUL R13, R130.reuse, R51 ;  /* 0x00000033820d7220 */ /* 0x040fe20000400000 */
[C---:B------:R-:W-:Y:S01]  /*9a50*/  FFMA R11, R133.reuse, R14, R11 ;  /* 0x0000000e850b7223 */ /* 0x040fe2000000000b */
[----:B------:R-:W-:Y:S01]  /*9a60*/  FMUL R8, R130, R52 ;  /* 0x0000003482087220 */ /* 0x000fe20000400000 */
[C---:B------:R-:W-:Y:S01]  /*9a70*/  FFMA R12, R133.reuse, R15, R12 ;  /* 0x0000000f850c7223 */ /* 0x040fe2000000000c */
[C---:B------:R-:W-:Y:S01]  /*9a80*/  FFMA R13, R133.reuse, R16, R13 ;  /* 0x00000010850d7223 */ /* 0x040fe2000000000d */
[----:B------:R-:W-:Y:S01]  /*9a90*/  SHF.L.U32 R16, R158, 0x10, RZ ;  /* 0x000000109e107819 */ /* 0x000fe200000006ff */
[C---:B------:R-:W-:Y:S01]  /*9aa0*/  FMUL R9, R130.reuse, R53 ;  /* 0x0000003582097220 */ /* 0x040fe20000400000 */
[C---:B------:R-:W-:Y:S01]  /*9ab0*/  FMUL R14, R130.reuse, R54 ;  /* 0x00000036820e7220 */ /* 0x040fe20000400000 */
[----:B------:R-:W-:Y:S01]  /*9ac0*/  FMUL R15, R130, R55 ;  /* 0x00000037820f7220 */ /* 0x000fe20000400000 */
[----:B------:R3:W-:Y:S01]  /*9ad0*/  @!P1 STS.128 [R197+0x2020], R88 ;  /* 0x00202058c5009388 */ /* 0x0007e20000000c00 */
[----:B------:R-:W-:Y:S01]  /*9ae0*/  FFMA R8, R133, R16, R8 ;  /* 0x0000001085087223 */ /* 0x000fe20000000008 */
[----:B-1----:R-:W-:Y:S01]  /*9af0*/  F2FP.BF16.F32.PACK_AB R93, R13, R12 ;  /* 0x0000000c0d5d723e */ /* 0x002fe200000010ff */
[C---:B------:R-:W-:Y:S01]  /*9b00*/  FFMA R9, R133.reuse, R18, R9 ;  /* 0x0000001285097223 */ /* 0x040fe20000000009 */
[C---:B------:R-:W-:Y:S01]  /*9b10*/  LOP3.LUT R12, R152.reuse, 0xffff0000, RZ, 0xc0, !PT ;  /* 0xffff0000980c7812 */ /* 0x040fe200078ec0ff */
[C---:B------:R-:W-:Y:S01]  /*9b20*/  FFMA R14, R133.reuse, R17, R14 ;  /* 0x00000011850e7223 */ /* 0x040fe2000000000e */
[----:B------:R-:W-:Y:S01]  /*9b30*/  SHF.L.U32 R17, R152, 0x10, RZ ;  /* 0x0000001098117819 */ /* 0x000fe200000006ff */
[----:B------:R-:W-:Y:S01]  /*9b40*/  FFMA R15, R133, R20, R15 ;  /* 0x00000014850f7223 */ /* 0x000fe2000000000f */
[----:B------:R-:W-:Y:S01]  /*9b50*/  F2FP.BF16.F32.PACK_AB R94, R9, R8 ;  /* 0x00000008095e723e */ /* 0x000fe200000010ff */
        /* <DEDUP_REMOVED lines=8> */
[----:B------:R-:W-:Y:S01]  /*9be0*/  FMUL R9, R130, R58 ;  /* 0x0000003a82097220 */ /* 0x000fe20000400000 */
[----:B------:R-:W-:Y:S01]  /*9bf0*/  SHF.L.U32 R18, R154, 0x10, RZ ;  /* 0x000000109a127819 */ /* 0x000fe200000006ff */
[----:B------:R-:W-:Y:S01]  /*9c00*/  FMUL R10, R130, R59 ;  /* 0x0000003b820a7220 */ /* 0x000fe20000400000 */
[----:B------:R-:W-:Y:S01]  /*9c10*/  LOP3.LUT R15, R154, 0xffff0000, RZ, 0xc0, !PT ;  /* 0xffff00009a0f7812 */ /* 0x000fe200078ec0ff */
[----:B------:R-:W-:Y:S01]  /*9c20*/  FMUL R11, R130, R60 ;  /* 0x0000003c820b7220 */ /* 0x000fe20000400000 */
[----:B------:R-:W-:Y:S01]  /*9c30*/  LOP3.LUT R17, R155, 0xffff0000, RZ, 0xc0, !PT ;  /* 0xffff00009b117812 */ /* 0x000fe200078ec0ff */
[C---:B------:R-:W-:Y:S01]  /*9c40*/  FFMA R9, R133.reuse, R14, R9 ;  /* 0x0000000e85097223 */ /* 0x040fe20000000009 */
[----:B------:R-:W-:Y:S01]  /*9c50*/  F2FP.BF16.F32.PACK_AB R96, R8, R16 ;  /* 0x000000100860723e */ /* 0x000fe200000010ff */
[----:B------:R-:W-:Y:S01]  /*9c60*/  FFMA R10, R133, R13, R10 ;  /* 0x0000000d850a7223 */ /* 0x000fe2000000000a */
[----:B------:R-:W-:Y:S01]  /*9c70*/  LOP3.LUT R16, R141, 0xffff0000, RZ, 0xc0, !PT ;  /* 0xffff00008d107812 */ /* 0x000fe200078ec0ff */
[C---:B------:R-:W-:Y:S01]  /*9c80*/  FMUL R12, R130.reuse, R61 ;  /* 0x0000003d820c7220 */ /* 0x040fe20000400000 */
[----:B------:R-:W-:Y:S01]  /*9c90*/  LOP3.LUT R20, R147, 0xffff0000, RZ, 0xc0, !PT ;  /* 0xffff000093147812 */ /* 0x000fe200078ec0ff */
[----:B------:R-:W-:Y:S01]  /*9ca0*/  FFMA R11, R133, R18, R11 ;  /* 0x00000012850b7223 */ /* 0x000fe2000000000b */
[----:B------:R-:W-:Y:S01]  /*9cb0*/  SHF.L.U32 R18, R155, 0x10, RZ ;  /* 0x000000109b127819 */ /* 0x000fe200000006ff */
[----:B------:R-:W-:Y:S01]  /*9cc0*/  FMUL R13, R130, R62 ;  /* 0x0000003e820d7220 */ /* 0x000fe20000400000 */
[----:B------:R-:W-:Y:S01]  /*9cd0*/  F2FP.BF16.F32.PACK_AB R97, R10, R9 ;  /* 0x000000090a61723e */ /* 0x000fe200000010ff */
[C---:B------:R-:W-:Y:S01]  /*9ce0*/  FFMA R12, R133.reuse, R15, R12 ;  /* 0x0000000f850c7223 */ /* 0x040fe2000000000c */
[----:B------:R-:W-:Y:S01]  /*9cf0*/  SHF.L.U32 R15, R150, 0x10, RZ ;  /* 0x00000010960f7819 */ /* 0x000fe200000006ff */
[----:B------:R-:W-:Y:S01]  /*9d00*/  FMUL R14, R130, R63 ;  /* 0x0000003f820e7220 */ /* 0x000fe20000400000 */
[----:B------:R-:W-:Y:S01]  /*9d10*/  FFMA R13, R133, R18, R13 ;  /* 0x00000012850d7223 */ /* 0x000fe2000000000d */
[----:B------:R-:W-:Y:S01]  /*9d20*/  LOP3.LUT R18, R145, 0xffff0000, RZ, 0xc0, !PT ;  /* 0xffff000091127812 */ /* 0x000fe200078ec0ff */
[----:B------:R1:W-:Y:S01]  /*9d30*/  @!P1 STS.128 [R196+0x2010], R92 ;  /* 0x0020105cc4009388 */ /* 0x0003e20000000c00 */
[----:B------:R-:W-:Y:S01]  /*9d40*/  F2FP.BF16.F32.PACK_AB R98, R12, R11 ;  /* 0x0000000b0c62723e */ /* 0x000fe200000010ff */
[C---:B------:R-:W-:Y:S01]  /*9d50*/  FFMA R14, R133.reuse, R17, R14 ;  /* 0x00000011850e7223 */ /* 0x040fe2000000000e */
[----:B------:R-:W-:Y:S01]  /*9d60*/  SHF.L.U32 R11, R148, 0x10, RZ ;  /* 0x00000010940b7819 */ /* 0x000fe200000006ff */
[----:B------:R-:W-:Y:S01]  /*9d70*/  FMUL R8, R130, R64 ;  /* 0x0000004082087220 */ /* 0x000fe20000400000 */
[----:B------:R-:W-:Y:S01]  /*9d80*/  LOP3.LUT R12, R148, 0xffff0000, RZ, 0xc0, !PT ;  /* 0xffff0000940c7812 */ /* 0x000fe200078ec0ff */
[----:B------:R-:W-:Y:S01]  /*9d90*/  FMUL R9, R130, R65 ;  /* 0x0000004182097220 */ /* 0x000fe20000400000 */
[----:B------:R-:W-:Y:S01]  /*9da0*/  F2FP.BF16.F32.PACK_AB R99, R14, R13 ;  /* 0x0000000d0e63723e */ /* 0x000fe200000010ff */
[----:B------:R-:W-:Y:S01]  /*9db0*/  FFMA R8, R133, R11, R8 ;  /* 0x0000000b85087223 */ /* 0x000fe20000000008 */
[----:B------:R-:W-:Y:S01]  /*9dc0*/  SHF.L.U32 R13, R149, 0x10, RZ ;  /* 0x00000010950d7819 */ /* 0x000fe200000006ff */
[----:B------:R-:W-:Y:S01]  /*9dd0*/  FFMA R9, R133, R12, R9 ;  /* 0x0000000c85097223 */ /* 0x000fe20000000009 */
[----:B------:R-:W-:Y:S01]  /*9de0*/  LOP3.LUT R14, R149, 0xffff0000, RZ, 0xc0, !PT ;  /* 0xffff0000950e7812 */ /* 0x000fe200078ec0ff */
[C---:B------:R-:W-:Y:S01]  /*9df0*/  FMUL R10, R130.reuse, R66 ;  /* 0x00000042820a7220 */ /* 0x040fe20000400000 */
[----:B------:R-:W-:Y:S01]  /*9e00*/  SHF.L.U32 R17, R147, 0x10, RZ ;  /* 0x0000001093117819 */ /* 0x000fe200000006ff */
[C---:B------:R-:W-:Y:S01]  /*9e10*/  FMUL R11, R130.reuse, R67 ;  /* 0x00000043820b7220 */ /* 0x040fe20000400000 */
[----:B---3--:R-:W-:Y:S01]  /*9e20*/  F2FP.BF16.F32.PACK_AB R88, R9, R8 ;  /* 0x000000080958723e */ /* 0x008fe200000010ff */
[C---:B------:R-:W-:Y:S01]  /*9e30*/  FFMA R10, R133.reuse, R13, R10 ;  /* 0x0000000d850a7223 */ /* 0x040fe2000000000a */
[----:B------:R-:W-:Y:S01]  /*9e40*/  FMUL R12, R130, R68 ;  /* 0x00000044820c7220 */ /* 0x000fe20000400000 */
[C---:B------:R-:W-:Y:S01]  /*9e50*/  FFMA R11, R133.reuse, R14, R11 ;  /* 0x0000000e850b7223 */ /* 0x040fe2000000000b */
[----:B------:R-:W-:Y:S01]  /*9e60*/  LOP3.LUT R14, R150, 0xffff0000, RZ, 0xc0, !PT ;  /* 0xffff0000960e7812 */ /* 0x000fe200078ec0ff */
[C---:B------:R-:W-:Y:S01]  /*9e70*/  FMUL R13, R130.reuse, R69 ;  /* 0x00000045820d7220 */ /* 0x040fe20000400000 */
[----:B------:R3:W-:Y:S01]  /*9e80*/  @!P1 STS.128 [R191+0x3000], R96 ;  /* 0x00300060bf009388 */ /* 0x0007e20000000c00 */
[----:B------:R-:W-:Y:S01]  /*9e90*/  FFMA R12, R133, R15, R12 ;  /* 0x0000000f850c7223 */ /* 0x000fe2000000000c */
[----:B------:R-:W-:Y:S01]  /*9ea0*/  F2FP.BF16.F32.PACK_AB R89, R11, R10 ;  /* 0x0000000a0b59723e */ /* 0x000fe200000010ff */
[----:B------:R-:W-:Y:S01]  /*9eb0*/  FFMA R13, R133, R14, R13 ;  /* 0x0000000e850d7223 */ /* 0x000fe2000000000d */
[C---:B------:R-:W-:Y:S01]  /*9ec0*/  SHF.L.U32 R11, R151.reuse, 0x10, RZ ;  /* 0x00000010970b7819 */ /* 0x040fe200000006ff */
[C---:B------:R-:W-:Y:S01]  /*9ed0*/  FMUL R8, R130.reuse, R70 ;  /* 0x0000004682087220 */ /* 0x040fe20000400000 */
[----:B------:R-:W-:Y:S01]  /*9ee0*/  LOP3.LUT R14, R151, 0xffff0000, RZ, 0xc0, !PT ;  /* 0xffff0000970e7812 */ /* 0x000fe200078ec0ff */
[----:B------:R-:W-:Y:S01]  /*9ef0*/  FMUL R9, R130, R71 ;  /* 0x0000004782097220 */ /* 0x000fe20000400000 */
[----:B------:R-:W-:Y:S01]  /*9f00*/  SHF.L.U32 R15, R140, 0x10, RZ ;  /* 0x000000108c0f7819 */ /* 0x000fe200000006ff */
        /* <DEDUP_REMOVED lines=10> */
[----:B------:R-:W-:Y:S01]  /*9fb0*/  FMUL R13, R130, R75 ;  /* 0x0000004b820d7220 */ /* 0x000fe20000400000 */
[C---:B------:R-:W-:Y:S01]  /*9fc0*/  FFMA R11, R133.reuse, R14, R11 ;  /* 0x0000000e850b7223 */ /* 0x040fe2000000000b */
[----:B------:R-:W-:Y:S01]  /*9fd0*/  SHF.L.U32 R14, R142, 0x10, RZ ;  /* 0x000000108e0e7819 */ /* 0x000fe200000006ff */
[C---:B------:R-:W-:Y:S01]  /*9fe0*/  FFMA R12, R133.reuse, R15, R12 ;  /* 0x0000000f850c7223 */ /* 0x040fe2000000000c */
[----:B------:R-:W-:Y:S01]  /*9ff0*/  SHF.L.U32 R15, R144, 0x10, RZ ;  /* 0x00000010900f7819 */ /* 0x000fe200000006ff */
[----:B------:R-:W-:Y:S01]  /*a000*/  FFMA R13, R133, R16, R13 ;  /* 0x00000010850d7223 */ /* 0x000fe2000000000d */
[----:B------:R-:W-:Y:S01]  /*a010*/  LOP3.LUT R16, R142, 0xffff0000, RZ, 0xc0, !PT ;  /* 0xffff00008e107812 */ /* 0x000fe200078ec0ff */
[----:B------:R4:W-:Y:S01]  /*a020*/  @!P1 STS.128 [R199+0x3010], R88 ;  /* 0x00301058c7009388 */ /* 0x0009e20000000c00 */
[----:B-1----:R-:W-:Y:S01]  /*a030*/  F2FP.BF16.F32.PACK_AB R92, R11, R10 ;  /* 0x0000000a0b5c723e */ /* 0x002fe200000010ff */
[C---:B------:R-:W-:Y:S01]  /*a040*/  FMUL R8, R130.reuse, R76 ;  /* 0x0000004c82087220 */ /* 0x040fe20000400000 */
[----:B------:R-:W-:Y:S01]  /*a050*/  F2FP.BF16.F32.PACK_AB R93, R13, R12 ;  /* 0x0000000c0d5d723e */ /* 0x000fe200000010ff */
[C---:B------:R-:W-:Y:S01]  /*a060*/  FMUL R9, R130.reuse, R77 ;  /* 0x0000004d82097220 */ /* 0x040fe20000400000 */
[----:B------:R-:W-:Y:S01]  /*a070*/  SHF.L.U32 R13, R143, 0x10, RZ ;  /* 0x000000108f0d7819 */ /* 0x000fe200000006ff */
[----:B------:R-:W-:Y:S01]  /*a080*/  FFMA R8, R133, R14, R8 ;  /* 0x0000000e85087223 */ /* 0x000fe20000000008 */
[----:B------:R-:W-:Y:S01]  /*a090*/  LOP3.LUT R14, R143, 0xffff0000, RZ, 0xc0, !PT ;  /* 0xffff00008f0e7812 */ /* 0x000fe200078ec0ff */
[----:B------:R-:W1:Y:S01]  /*a0a0*/  S2R R201, SR_CgaCtaId ;  /* 0x0000000000c97919 */ /* 0x000e620000008800 */
[C---:B------:R-:W-:Y:S01]  /*a0b0*/  FMUL R10, R130.reuse, R78 ;  /* 0x0000004e820a7220 */ /* 0x040fe20000400000 */
[----:B------:R-:W-:Y:S01]  /*a0c0*/  FFMA R9, R133, R16, R9 ;  /* 0x0000001085097223 */ /* 0x000fe20000000009 */
[----:B------:R-:W-:Y:S01]  /*a0d0*/  SHF.L.U32 R16, R145, 0x10, RZ ;  /* 0x0000001091107819 */ /* 0x000fe200000006ff */
[C---:B------:R-:W-:Y:S01]  /*a0e0*/  FMUL R11, R130.reuse, R79 ;  /* 0x0000004f820b7220 */ /* 0x040fe20000400000 */
[----:B------:R-:W-:Y:S01]  /*a0f0*/  FFMA R10, R133, R13, R10 ;  /* 0x0000000d850a7223 */ /* 0x000fe2000000000a */
[----:B------:R-:W-:Y:S01]  /*a100*/  FMUL R12, R130, R80 ;  /* 0x00000050820c7220 */ /* 0x000fe20000400000 */
[----:B------:R-:W-:Y:S01]  /*a110*/  F2FP.BF16.F32.PACK_AB R94, R9, R8 ;  /* 0x00000008095e723e */ /* 0x000fe200000010ff */
[C---:B------:R-:W-:Y:S01]  /*a120*/  FFMA R11, R133.reuse, R14, R11 ;  /* 0x0000000e850b7223 */ /* 0x040fe2000000000b */
[----:B------:R-:W-:Y:S01]  /*a130*/  LOP3.LUT R14, R144, 0xffff0000, RZ, 0xc0, !PT ;  /* 0xffff0000900e7812 */ /* 0x000fe200078ec0ff */
[C---:B------:R-:W-:Y:S01]  /*a140*/  FMUL R8, R130.reuse, R81 ;  /* 0x0000005182087220 */ /* 0x040fe20000400000 */
[C---:B------:R-:W-:Y:S01]  /*a150*/  FMUL R9, R130.reuse, R82 ;  /* 0x0000005282097220 */ /* 0x040fe20000400000 */
[----:B------:R-:W-:Y:S01]  /*a160*/  FMUL R13, R130, R83 ;  /* 0x00000053820d7220 */ /* 0x000fe20000400000 */
[C---:B------:R-:W-:Y:S01]  /*a170*/  FFMA R12, R133.reuse, R15, R12 ;  /* 0x0000000f850c7223 */ /* 0x040fe2000000000c */
[C---:B------:R-:W-:Y:S01]  /*a180*/  FFMA R8, R133.reuse, R14, R8 ;  /* 0x0000000e85087223 */ /* 0x040fe20000000008 */
[----:B------:R-:W-:Y:S01]  /*a190*/  FFMA R9, R133, R16, R9 ;  /* 0x0000001085097223 */ /* 0x000fe20000000009 */
[----:B------:R-:W-:Y:S01]  /*a1a0*/  F2FP.BF16.F32.PACK_AB R95, R11, R10 ;  /* 0x0000000a0b5f723e */ /* 0x000fe200000010ff */
[C---:B------:R-:W-:Y:S01]  /*a1b0*/  FFMA R13, R133.reuse, R18, R13 ;  /* 0x00000012850d7223 */ /* 0x040fe2000000000d */
[----:B------:R-:W-:Y:S01]  /*a1c0*/  SHF.L.U32 R16, R146, 0x10, RZ ;  /* 0x0000001092107819 */ /* 0x000fe200000006ff */
[----:B------:R-:W-:Y:S01]  /*a1d0*/  FMUL R10, R130, R84 ;  /* 0x00000054820a7220 */ /* 0x000fe20000400000 */
[----:B------:R-:W-:Y:S01]  /*a1e0*/  LOP3.LUT R18, R146, 0xffff0000, RZ, 0xc0, !PT ;  /* 0xffff000092127812 */ /* 0x000fe200078ec0ff */
[----:B------:R4:W-:Y:S01]  /*a1f0*/  @!P1 STS.128 [R197+0x3020], R92 ;  /* 0x0030205cc5009388 */ /* 0x0009e20000000c00 */
[C---:B------:R-:W-:Y:S01]  /*a200*/  FMUL R11, R130.reuse, R85 ;  /* 0x00000055820b7220 */ /* 0x040fe20000400000 */
[C---:B------:R-:W-:Y:S01]  /*a210*/  FMUL R14, R130.reuse, R86 ;  /* 0x00000056820e7220 */ /* 0x040fe20000400000 */
[----:B------:R-:W-:Y:S01]  /*a220*/  FMUL R15, R130, R87 ;  /* 0x00000057820f7220 */ /* 0x000fe20000400000 */
[C---:B------:R-:W-:Y:S01]  /*a230*/  FFMA R10, R133.reuse, R16, R10 ;  /* 0x00000010850a7223 */ /* 0x040fe2000000000a */
[C---:B------:R-:W-:Y:S01]  /*a240*/  FFMA R11, R133.reuse, R18, R11 ;  /* 0x00000012850b7223 */ /* 0x040fe2000000000b */
[C---:B------:R-:W-:Y:S01]  /*a250*/  FFMA R14, R133.reuse, R17, R14 ;  /* 0x00000011850e7223 */ /* 0x040fe2000000000e */
[----:B------:R-:W-:Y:S01]  /*a260*/  FFMA R15, R133, R20, R15 ;  /* 0x00000014850f7223 */ /* 0x000fe2000000000f */
[----:B---3--:R-:W-:Y:S01]  /*a270*/  F2FP.BF16.F32.PACK_AB R96, R8, R12 ;  /* 0x0000000c0860723e */ /* 0x008fe200000010ff */
[----:B------:R-:W-:Y:S01]  /*a280*/  BSSY.RECONVERGENT B0, `(.L_x_125) ;  /* 0x0000021000007945 */ /* 0x000fe20003800200 */
[----:B------:R-:W-:Y:S02]  /*a290*/  F2FP.BF16.F32.PACK_AB R97, R13, R9 ;  /* 0x000000090d61723e */ /* 0x000fe400000010ff */
[----:B------:R-:W-:Y:S02]  /*a2a0*/  F2FP.BF16.F32.PACK_AB R98, R11, R10 ;  /* 0x0000000a0b62723e */ /* 0x000fe400000010ff */
[----:B------:R-:W-:Y:S02]  /*a2b0*/  F2FP.BF16.F32.PACK_AB R99, R15, R14 ;  /* 0x0000000e0f63723e */ /* 0x000fe400000010ff */
[----:B------:R-:W-:Y:S02]  /*a2c0*/  MOV R12, UR47 ;  /* 0x0000002f000c7c02 */ /* 0x000fe40008000f00 */
[----:B------:R-:W-:Y:S01]  /*a2d0*/  LEA R11, R138, UR45, 0x3 ;  /* 0x0000002d8a0b7c11 */ /* 0x000fe2000f8e18ff */
[----:B------:R4:W-:Y:S01]  /*a2e0*/  @!P1 STS.128 [R196+0x3010], R96 ;  /* 0x00301060c4009388 */ /* 0x0009e20000000c00 */
[----:B------:R-:W-:Y:S02]  /*a2f0*/  @P2 LEA R12, R12, UR45, 0x3 ;  /* 0x0000002d0c0c2c11 */ /* 0x000fe4000f8e18ff */
[----:B------:R-:W-:Y:S02]  /*a300*/  @P2 SHF.L.U32 R14, RZ, 0x1f, RZ ;  /* 0x0000001fff0e2819 */ /* 0x000fe400000006ff */
[----:B------:R-:W-:Y:S01]  /*a310*/  @P2 IADD3 R12, PT, PT, R12, 0x50, RZ ;  /* 0x000000500c0c2810 */ /* 0x000fe20007ffe0ff */
[----:B------:R-:W-:Y:S01]  /*a320*/  @!PT LDS RZ, [RZ] ;  /* 0x00000000fffff984 */ /* 0x000fe20000000800 */
[----:B------:R-:W-:Y:S01]  /*a330*/  @!PT LDS RZ, [RZ] ;  /* 0x00000000fffff984 */ /* 0x000fe20000000800 */
[----:B------:R-:W-:Y:S01]  /*a340*/  @!PT LDS RZ, [RZ] ;  /* 0x00000000fffff984 */ /* 0x000fe20000000800 */
[----:B------:R-:W-:Y:S01]  /*a350*/  @!PT LDS RZ, [RZ] ;  /* 0x00000000fffff984 */ /* 0x000fe20000000800 */
[----:B------:R3:W-:Y:S06]  /*a360*/  MEMBAR.ALL.CTA ;  /* 0x0000000000007992 */ /* 0x0007ec0000008000 */
[----:B---3--:R-:W3:Y:S01]  /*a370*/  FENCE.VIEW.ASYNC.S ;  /* 0x00000000000073c6 */ /* 0x008ee20000000000 */
[----:B-1----:R-:W-:Y:S01]  /*a380*/  @P2 PRMT R12, R201, 0x654, R12 ;  /* 0x00000654c90c2816 */ /* 0x002fe2000000000c */
[----:B---3--:R-:W-:Y:S06]  /*a390*/  BAR.SYNC.DEFER_BLOCKING 0x1, 0x80 ;  /* 0x0042000000007b1d */ /* 0x008fec0000010000 */
[----:B------:R-:W-:Y:S05]  /*a3a0*/  @P0 BRA `(.L_x_126) ;  /* 0x0000000000380947 */ /* 0x000fea0003800000 */
[----:B------:R-:W-:Y:S01]  /*a3b0*/  R2UR UR9, R202 ;  /* 0x00000000ca0972ca */ /* 0x000fe200000e0000 */
[----:B------:R-:W-:Y:S02]  /*a3c0*/  UIADD3 UR4, UP0, UPT, UR54, 0xa80, URZ ;  /* 0x00000a8036047890 */ /* 0x000fe4000ff1e0ff */
[----:B------:R-:W-:Y:S02]  /*a3d0*/  UIADD3 UR10, UPT, UPT, UR50, 0x40, URZ ;  /* 0x00000040320a7890 */ /* 0x000fe4000fffe0ff */
[----:B------:R-:W-:Y:S02]  /*a3e0*/  UIADD3 UR8, UPT, UPT, UR45, 0x2200, URZ ;  /* 0x000022002d087890 */ /* 0x000fe4000fffe0ff */
[----:B------:R-:W-:Y:S01]  /*a3f0*/  UIADD3.X UR5, UPT, UPT, URZ, UR55, URZ, UP0, !UPT ;  /* 0x00000037ff057290 */ /* 0x000fe200087fe4ff */
[----:B------:R-:W-:Y:S01]  /*a400*/  UMOV UR11, UR44 ;  /* 0x0000002c000b7c82 */ /* 0x000fe20008000000 */
[----:B------:R-:W-:Y:S01]  /*a410*/  UIADD3 UR12, UPT, UPT, UR45, 0x3200, URZ ;  /* 0x000032002d0c7890 */ /* 0x000fe2000fffe0ff */
[----:B------:R-:W-:Y:S03]  /*a420*/  UMOV UR15, UR44 ;  /* 0x0000002c000f7c82 */ /* 0x000fe60008000000 */
[----:B------:R-:W-:Y:S01]  /*a430*/  UIADD3 UR13, UPT, UPT, UR9, 0x80, URZ ;  /* 0x00000080090d7890 */ /* 0x000fe2000fffe0ff */
[----:B------:R-:W-:Y:S02]  /*a440*/  UMOV UR14, UR10 ;  /* 0x0000000a000e7c82 */ /* 0x000fe40008000000 */
[----:B------:R1:W-:Y:S06]  /*a450*/  UTMASTG.3D [UR8], [UR4] ;  /* 0x00000008040073b5 */ /* 0x0003ec0008010000 */
[----:B------:R1:W-:Y:S01]  /*a460*/  UTMASTG.3D [UR12], [UR4] ;  /* 0x0000000c040073b5 */ /* 0x0003e20008010000 */
[----:B------:R0:W-:Y:S01]  /*a470*/  UTMACMDFLUSH ;  /* 0x00000000000079b7 */ /* 0x0001e20000000000 */
[----:B-1----:R-:W-:Y:S04]  /*a480*/  DEPBAR.LE SB0, 0x1 ;  /* 0x000080400000791a */ /* 0x002fe80000000000 */
.L_x_126:
[----:B------:R-:W-:Y:S05]  /*a490*/  BSYNC.RECONVERGENT B0 ;  /* 0x0000000000007941 */ /* 0x000fea0003800200 */
.L_x_125:
[----:B------:R-:W-:Y:S01]  /*a4a0*/  BAR.SYNC.DEFER_BLOCKING 0x1, 0x80 ;  /* 0x0042000000007b1d */ /* 0x000fe20000010000 */
[----:B------:R-:W-:Y:S02]  /*a4b0*/  UISETP.NE.AND UP0, UPT, UR43, URZ, UPT ;  /* 0x000000ff2b00728c */ /* 0x000fe4000bf05270 */
[----:B------:R-:W-:Y:S03]  /*a4c0*/  UIADD3 UR5, UPT, UPT, UR47, 0x1, URZ ;  /* 0x000000012f057890 */ /* 0x000fe6000fffe0ff */
[----:B------:R1:W-:Y:S01]  /*a4d0*/  @P2 SYNCS.ARRIVE.TRANS64.RED.A1T0 RZ, [R12+URZ], RZ ;  /* 0x000000ff0cff29a7 */ /* 0x0003e200081004ff */
[----:B------:R-:W-:Y:S01]  /*a4e0*/  UMOV UR4, 0x40 ;  /* 0x0000004000047882 */ /* 0x000fe20000000000 */
[----:B------:R-:W-:Y:S01]  /*a4f0*/  BSSY B1, `(.L_x_127) ;  /* 0x0000021000017945 */ /* 0x000fe20003800000 */
[----:B------:R-:W-:Y:S02]  /*a500*/  USEL UR4, UR4, 0x20, !UP0 ;  /* 0x0000002004047887 */ /* 0x000fe4000c000000 */
[----:B------:R-:W-:Y:S02]  /*a510*/  UISETP.NE.AND UP0, UPT, UR5, 0x4, UPT ;  /* 0x000000040500788c */ /* 0x000fe4000bf05270 */
[----:B------:R-:W-:Y:S01]  /*a520*/  UIADD3 UR49, UPT, UPT, UR52, UR4, URZ ;  /* 0x0000000434317290 */ /* 0x000fe2000fffe0ff */
[----:B------:R-:W3:Y:S01]  /*a530*/  @P2 SYNCS.PHASECHK.TRANS64.TRYWAIT P0, [R11+URZ+0x30], R14 ;  /* 0x0000300e0b0025a7 */ /* 0x000ee200080011ff */
[----:B----4-:R-:W-:Y:S01]  /*a540*/  VIADD R92, R131, UR4 ;  /* 0x00000004835c7c36 */ /* 0x010fe20008000000 */
[----:B------:R-:W-:Y:S04]  /*a550*/  USEL UR46, UR5, URZ, UP0 ;  /* 0x000000ff052e7287 */ /* 0x000fe80008000000 */
[----:B------:R-:W-:Y:S04]  /*a560*/  SHF.R.U32.HI R6, RZ, 0x15, R92 ;  /* 0x00000015ff067819 */ /* 0x000fe8000001165c */
[----:B------:R-:W-:Y:S02]  /*a570*/  LOP3.LUT R17, R6, 0x3, RZ, 0xc0, !PT ;  /* 0x0000000306117812 */ /* 0x000fe400078ec0ff */
[----:B---3--:R-:W-:Y:S01]  /*a580*/  @P2 SEL R137, RZ, 0x1, !P0 ;  /* 0x00000001ff892807 */ /* 0x008fe20004000000 */
[----:B-1----:R-:W-:Y:S06]  /*a590*/  @!P2 BRA `(.L_x_128) ;  /* 0x000000000058a947 */ /* 0x002fec0003800000 */
        /* <DEDUP_REMOVED lines=8> */
[----:B------:R-:W-:Y:S04]  /*a620*/  SHF.L.U32 R4, RZ, 0x1f, RZ ;  /* 0x0000001fff047819 */ /* 0x000fe800000006ff */
[----:B------:R-:W1:Y:S02]  /*a630*/  SYNCS.PHASECHK.TRANS64.TRYWAIT P0, [R11+URZ+0x30], R4 ;  /* 0x000030040b0075a7 */ /* 0x000e6400080011ff */
[----:B-1----:R-:W-:Y:S05]  /*a640*/  @!P0 BRA `(.L_x_131) ;  /* 0x00000090008c8947 */ /* 0x002fea0003800000 */
.L_x_130:
[----:B------:R-:W-:Y:S05]  /*a650*/  BSYNC B0 ;  /* 0x0000000000007941 */ /* 0x000fea0003800000 */
.L_x_129:
[----:B------:R-:W-:Y:S02]  /*a660*/  ISETP.NE.AND P0, PT, R139, RZ, PT ;  /* 0x000000ff8b00720c */ /* 0x000fe40003f05270 */
[----:B------:R-:W-:Y:S11]  /*a670*/  IADD3 R138, PT, PT, R138, 0x1, RZ ;  /* 0x000000018a8a7810 */ /* 0x000ff60007ffe0ff */
[----:B------:R3:W4:Y:S04]  /*a680*/  @P0 LDS.128 R160, [R3+0x20] ;  /* 0x0000200003a00984 */ /* 0x0007280000000c00 */
[----:B------:R3:W1:Y:S04]  /*a690*/  @P0 LDS.128 R140, [R3+0x1020] ;  /* 0x00102000038c0984 */ /* 0x0006680000000c00 */
[----:B------:R3:W1:Y:S04]  /*a6a0*/  @P0 LDS.128 R168, [R7] ;  /* 0x0000000007a80984 */ /* 0x0006680000000c00 */
[----:B------:R3:W1:Y:S04]  /*a6b0*/  @P0 LDS.128 R152, [R7+0x1000] ;  /* 0x0010000007980984 */ /* 0x0006680000000c00 */
[----:B------:R3:W1:Y:S04]  /*a6c0*/  @P0 LDS.128 R164, [R5+0x10] ;  /* 0x0000100005a40984 */ /* 0x0006680000000c00 */
[----:B------:R3:W1:Y:S04]  /*a6d0*/  @P0 LDS.128 R148, [R5+0x1010] ;  /* 0x0010100005940984 */ /* 0x0006680000000c00 */
[----:B------:R3:W1:Y:S04]  /*a6e0*/  @P0 LDS.128 R156, [R0+0x10] ;  /* 0x00001000009c0984 */ /* 0x0006680000000c00 */
[----:B------:R3:W1:Y:S02]  /*a6f0*/  @P0 LDS.128 R144, [R0+0x1010] ;  /* 0x0010100000900984 */ /* 0x0006640000000c00 */
.L_x_128:
[----:B------:R-:W-:Y:S05]  /*a700*/  BSYNC B1 ;  /* 0x0000000000017941 */ /* 0x000fea0003800000 */
.L_x_127:
[----:B------:R-:W-:Y:S11]  /*a710*/  ISETP.NE.AND P0, PT, R192, R17, PT ;  /* 0x00000011c000720c */ /* 0x000ff60003f05270 */
[----:B------:R-:W-:Y:S02]  /*a720*/  @!UPT UIADD3 URZ, UPT, UPT, URZ, URZ, URZ ;  /* 0x000000fffffff290 */ /* 0x000fe4000fffe0ff */
[----:B------:R-:W-:Y:S05]  /*a730*/  @P0 BRA `(.L_x_132) ;  /* 0x0000000000bc0947 */ /* 0x000fea0003800000 */
[----:B------:R-:W-:Y:S11]  /*a740*/  LOP3.LUT P0, RZ, R6, 0x3, R181, 0x48, !PT ;  /* 0x0000000306ff7812 */ /* 0x000ff600078048b5 */
[----:B------:R-:W-:Y:S02]  /*a750*/  @!UPT UIADD3 URZ, UPT, UPT, URZ, URZ, URZ ;  /* 0x000000fffffff290 */ /* 0x000fe4000fffe0ff */
[----:B------:R-:W-:Y:S05]  /*a760*/  @!P0 BRA `(.L_x_133) ;  /* 0x0000000000408947 */ /* 0x000fea0003800000 */
[----:B------:R-:W3:Y:S01]  /*a770*/  LDCU.64 UR8, c[0x4][0x70] ;  /* 0x01000e00ff0877ac */ /* 0x000ee20008000a00 */
[----:B------:R-:W-:Y:S01]  /*a780*/  MOV R15, 0x0 ;  /* 0x00000000000f7802 */ /* 0x000fe20000000f00 */
[----:B------:R-:W-:Y:S02]  /*a790*/  HFMA2 R12, -RZ, RZ, 0, 5.9604644775390625e-08 ;  /* 0x00000001ff0c7431 */ /* 0x000fe400000001ff */
[----:B------:R-:W-:Y:S02]  /*a7a0*/  IMAD.MOV.U32 R8, RZ, RZ, 0x192 ;  /* 0x00000192ff087424 */ /* 0x000fe400078e00ff */
[----:B------:R-:W-:Y:S01]  /*a7b0*/  IMAD.MOV.U32 R13, RZ, RZ, RZ ;  /* 0x000000ffff0d7224 */ /* 0x000fe200078e00ff */
[----:B------:R-:W5:Y:S01]  /*a7c0*/  LDCU.64 UR6, c[0x4][0x78] ;  /* 0x01000f00ff0677ac */ /* 0x000f620008000a00 */
[----:B------:R-:W2:Y:S01]  /*a7d0*/  LDC.64 R14, c[0x4][R15] ;  /* 0x010000000f0e7b82 */ /* 0x000ea20000000a00 */
[----:B------:R-:W4:Y:S01]  /*a7e0*/  LDCU.64 UR4, c[0x4][0x10] ;  /* 0x01000200ff0477ac */ /* 0x000f220008000a00 */
[----:B---3--:R-:W-:Y:S01]  /*a7f0*/  MOV R5, UR9 ;  /* 0x0000000900057c02 */ /* 0x008fe20008000f00 */
[----:B-1----:R-:W-:Y:S01]  /*a800*/  IMAD.U32 R4, RZ, RZ, UR8 ;  /* 0x00000008ff047e24 */ /* 0x002fe2000f8e00ff */
[----:B-----5:R-:W-:Y:S01]  /*a810*/  MOV R7, UR7 ;  /* 0x0000000700077c02 */ /* 0x020fe20008000f00 */
[----:B------:R-:W-:Y:S01]  /*a820*/  IMAD.U32 R6, RZ, RZ, UR6 ;  /* 0x00000006ff067e24 */ /* 0x000fe2000f8e00ff */
[----:B----4-:R-:W-:Y:S01]  /*a830*/  MOV R11, UR5 ;  /* 0x00000005000b7c02 */ /* 0x010fe20008000f00 */
[----:B------:R-:W-:Y:S02]  /*a840*/  IMAD.U32 R10, RZ, RZ, UR4 ;  /* 0x00000004ff0a7e24 */ /* 0x000fe4000f8e00ff */
[----:B------:R-:W-:Y:S07]  /*a850*/  LEPC R20, `(.L_x_133) ;  /* 0x000000001014794e */ /* 0x000fee0000000000 */
[----:B--2---:R-:W-:Y:S05]  /*a860*/  CALL.ABS.NOINC R14 ;  /* 0x000000000e007343 */ /* 0x004fea0003c00000 */
.L_x_133:
[----:B------:R-:W-:Y:S05]  /*a870*/  WARPSYNC.ALL ;  /* 0x0000000000007948 */ /* 0x000fea0003800000 */
[C---:B------:R-:W-:Y:S01]  /*a880*/  R2UR UR4, R92.reuse ;  /* 0x000000005c0472ca */ /* 0x040fe200000e0000 */
[----:B---3--:R-:W-:Y:S05]  /*a890*/  VIADD R0, R92, 0x80 ;  /* 0x000000805c007836 */ /* 0x008fea0000000000 */
[----:B------:R-:W-:Y:S04]  /*a8a0*/  SHF.R.U32.HI R0, RZ, 0x15, R0 ;  /* 0x00000015ff007819 */ /* 0x000fe80000011600 */
[----:B------:R-:W-:Y:S03]  /*a8b0*/  LOP3.LUT P0, RZ, R0, 0x3, R181, 0x48, !PT ;  /* 0x0000000300ff7812 */ /* 0x000fe600078048b5 */
[----:B------:R-:W3:Y:S10]  /*a8c0*/  LDTM.x32 R24, tmem[UR4] ;  /* 0x00000004001879ee */ /* 0x000ef400082c0000 */
[----:B---3--:R-:W-:Y:S05]  /*a8d0*/  @!P0 BRA `(.L_x_134) ;  /* 0x0000000000408947 */ /* 0x008fea0003800000 */
        /* <DEDUP_REMOVED lines=16> */
.L_x_134:
[----:B------:R-:W-:Y:S05]  /*a9e0*/  WARPSYNC.ALL ;  /* 0x0000000000007948 */ /* 0x000fea0003800000 */
[----:B------:R-:W-:Y:S11]  /*a9f0*/  R2UR UR4, R92 ;  /* 0x000000005c0472ca */ /* 0x000ff600000e0000 */
[----:B------:R-:W-:Y:S02]  /*aa00*/  @!UPT UIADD3 URZ, UPT, UPT, URZ, URZ, URZ ;  /* 0x000000fffffff290 */ /* 0x000fe4000fffe0ff */
[----:B------:R-:W3:Y:S02]  /*aa10*/  LDTM.x32 R56, tmem[UR4+0x80] ;  /* 0x00008004003879ee */ /* 0x000ee400082c0000 */
[----:B---3--:R-:W-:Y:S01]  /*aa20*/  NOP ;  /* 0x0000000000007918 */ /* 0x008fe20000000000 */
.L_x_132:
[----:B-1----:R-:W-:Y:S01]  /*aa30*/  SHF.L.U32 R4, R168, 0x10, RZ ;  /* 0x00000010a8047819 */ /* 0x002fe200000006ff */
[----:B---3--:R-:W-:Y:S01]  /*aa40*/  FMUL R0, R130, R24 ;  /* 0x0000001882007220 */ /* 0x008fe20000400000 */
[----:B------:R-:W-:Y:S01]  /*aa50*/  LOP3.LUT R6, R168, 0xffff0000, RZ, 0xc0, !PT ;  /* 0xffff0000a8067812 */ /* 0x000fe200078ec0ff */
[C---:B------:R-:W-:Y:S01]  /*aa60*/  FMUL R3, R130.reuse, R25 ;  /* 0x0000001982037220 */ /* 0x040fe20000400000 */
[----:B------:R-:W-:Y:S01]  /*aa70*/  SHF.L.U32 R7, R169, 0x10, RZ ;  /* 0x00000010a9077819 */ /* 0x000fe200000006ff */
[----:B------:R-:W-:Y:S01]  /*aa80*/  FFMA R0, R133, R4, R0 ;  /* 0x0000000485007223 */ /* 0x000fe20000000000 */
[----:B------:R-:W-:Y:S01]  /*aa90*/  LOP3.LUT R8, R169, 0xffff0000, RZ, 0xc0, !PT ;  /* 0xffff0000a9087812 */ /* 0x000fe200078ec0ff */
[----:B------:R-:W-:Y:S01]  /*aaa0*/  FMUL R4, R130, R26 ;  /* 0x0000001a82047220 */ /* 0x000fe20000400000 */
[C---:B------:R-:W-:Y:S01]  /*aab0*/  SHF.L.U32 R9, R170.reuse, 0x10, RZ ;  /* 0x00000010aa097819 */ /* 0x040fe200000006ff */
[----:B------:R-:W-:Y:S01]  /*aac0*/  FFMA R3, R133, R6, R3 ;  /* 0x0000000685037223 */ /* 0x000fe20000000003 */
[----:B------:R-:W-:Y:S01]  /*aad0*/  LOP3.LUT R10, R170, 0xffff0000, RZ, 0xc0, !PT ;  /* 0xffff0000aa0a7812 */ /* 0x000fe200078ec0ff */
[C---:B------:R-:W-:Y:S01]  /*aae0*/  FMUL R5, R130.reuse, R27 ;  /* 0x0000001b82057220 */ /* 0x040fe20000400000 */
[C---:B------:R-:W-:Y:S01]  /*aaf0*/  SHF.L.U32 R11, R171.reuse, 0x10, RZ ;  /* 0x00000010ab0b7819 */ /* 0x040fe200000006ff */
[----:B------:R-:W-:Y:S01]  /*ab00*/  FMUL R6, R130, R28 ;  /* 0x0000001c82067220 */ /* 0x000fe20000400000 */
[----:B------:R-:W-:Y:S01]  /*ab10*/  LOP3.LUT R12, R171, 0xffff0000, RZ, 0xc0, !PT ;  /* 0xffff0000ab0c7812 */ /* 0x000fe200078ec0ff */
[C---:B------:R-:W-:Y:S01]  /*ab20*/  FFMA R4, R133.reuse, R7, R4 ;  /* 0x0000000785047223 */ /* 0x040fe20000000004 */
[----:B------:R-:W-:Y:S01]  /*ab30*/  ISETP.NE.AND P1, PT, R192, R17, PT ;  /* 0x00000011c000720c */ /* 0x000fe20003f25270 */
[----:B------:R-:W-:Y:S01]  /*ab40*/  FFMA R5, R133, R8, R5 ;  /* 0x0000000885057223 */ /* 0x000fe20000000005 */
[----:B------:R-:W-:Y:S01]  /*ab50*/  F2FP.BF16.F32.PACK_AB R16, R3, R0 ;  /* 0x000000000310723e */ /* 0x000fe200000010ff */
[C---:B------:R-:W-:Y:S01]  /*ab60*/  FMUL R7, R130.reuse, R29 ;  /* 0x0000001d82077220 */ /* 0x040fe20000400000 */
[----:B------:R-:W-:Y:S01]  /*ab70*/  LOP3.LUT R14, R159, 0xffff0000, RZ, 0xc0, !PT ;  /* 0xffff00009f0e7812 */ /* 0x000fe200078ec0ff */
[----:B------:R-:W-:Y:S01]  /*ab80*/  FFMA R6, R133, R9, R6 ;  /* 0x0000000985067223 */ /* 0x000fe20000000006 */
[----:B------:R-:W-:Y:S01]  /*ab90*/  F2FP.BF16.F32.PACK_AB R17, R5, R4 ;  /* 0x000000040511723e */ /* 0x000fe200000010ff */
[C---:B------:R-:W-:Y:S01]  /*aba0*/  FMUL R8, R130.reuse, R30 ;  /* 0x0000001e82087220 */ /* 0x040fe20000400000 */
[----:B------:R-:W-:Y:S01]  /*abb0*/  ISETP.NE.AND P2, PT, R195, RZ, PT ;  /* 0x000000ffc300720c */ /* 0x000fe20003f45270 */
[----:B------:R-:W-:Y:S01]  /*abc0*/  FMUL R9, R130, R31 ;  /* 0x0000001f82097220 */ /* 0x000fe20000400000 */
[----:B------:R-:W-:Y:S01]  /*abd0*/  ISETP.NE.AND P0, PT, R192, RZ, PT ;  /* 0x000000ffc000720c */ /* 0x000fe20003f05270 */
[C---:B------:R-:W-:Y:S01]  /*abe0*/  FFMA R7, R133.reuse, R10, R7 ;  /* 0x0000000a85077223 */ /* 0x040fe20000000007 */
[C---:B------:R-:W-:Y:S01]  /*abf0*/  FFMA R8, R133.reuse, R11, R8 ;  /* 0x0000000b85087223 */ /* 0x040fe20000000008 */
[----:B------:R-:W-:Y:S01]  /*ac00*/  SHF.L.U32 R11, R164, 0x10, RZ ;  /* 0x00000010a40b7819 */ /* 0x000fe200000006ff */
[----:B------:R-:W-:Y:S01]  /*ac10*/  FFMA R9, R133, R12, R9 ;  /* 0x0000000c85097223 */ /* 0x000fe20000000009 */
[----:B------:R-:W-:Y:S01]  /*ac20*/  SHF.L.U32 R12, R166, 0x10, RZ ;  /* 0x00000010a60c7819 */ /* 0x000fe200000006ff */
[C---:B------:R-:W-:Y:S01]  /*ac30*/  FMUL R10, R130.reuse, R32 ;  /* 0x00000020820a7220 */ /* 0x040fe20000400000 */
[----:B------:R-:W-:Y:S01]  /*ac40*/  F2FP.BF16.F32.PACK_AB R18, R7, R6 ;  /* 0x000000060712723e */ /* 0x000fe200000010ff */
[----:B------:R-:W-:Y:S01]  /*ac50*/  FMUL R0, R130, R33 ;  /* 0x0000002182007220 */ /* 0x000fe20000400000 */
[----:B------:R-:W-:Y:S01]  /*ac60*/  F2FP.BF16.F32.PACK_AB R19, R9, R8 ;  /* 0x000000080913723e */ /* 0x000fe200000010ff */
[----:B------:R-:W-:Y:S01]  /*ac70*/  FFMA R10, R133, R11, R10 ;  /* 0x0000000b850a7223 */ /* 0x000fe2000000000a */
[----:B------:R-:W-:Y:S01]  /*ac80*/  LOP3.LUT R6, R164, 0xffff0000, RZ, 0xc0, !PT ;  /* 0xffff0000a4067812 */ /* 0x000fe200078ec0ff */
[C---:B------:R-:W-:Y:S01]  /*ac90*/  FMUL R3, R130.reuse, R34 ;  /* 0x0000002282037220 */ /* 0x040fe20000400000 */
[C---:B------:R-:W-:Y:S01]  /*aca0*/  SHF.L.U32 R8, R165.reuse, 0x10, RZ ;  /* 0x00000010a5087819 */ /* 0x040fe200000006ff */
[----:B------:R1:W-:Y:S01]  /*acb0*/  @!P1 STS.128 [R191+0x4000], R16 ;  /* 0x00400010bf009388 */ /* 0x0003e20000000c00 */
[----:B------:R-:W-:Y:S01]  /*acc0*/  LOP3.LUT R7, R165, 0xffff0000, RZ, 0xc0, !PT ;  /* 0xffff0000a5077812 */ /* 0x000fe200078ec0ff */
[----:B------:R-:W-:Y:S01]  /*acd0*/  FMUL R4, R130, R35 ;  /* 0x0000002382047220 */ /* 0x000fe20000400000 */
[----:B------:R-:W-:Y:S01]  /*ace0*/  LOP3.LUT R9, R166, 0xffff0000, RZ, 0xc0, !PT ;  /* 0xffff0000a6097812 */ /* 0x000fe200078ec0ff */
[C---:B------:R-:W-:Y:S01]  /*acf0*/  FMUL R5, R130.reuse, R36 ;  /* 0x0000002482057220 */ /* 0x040fe20000400000 */
[----:B------:R-:W-:Y:S01]  /*ad00*/  LOP3.LUT R11, R167, 0xffff0000, RZ, 0xc0, !PT ;  /* 0xffff0000a70b7812 */ /* 0x000fe200078ec0ff */
[C---:B------:R-:W-:Y:S01]  /*ad10*/  FFMA R0, R133.reuse, R6, R0 ;  /* 0x0000000685007223 */ /* 0x040fe20000000000 */
[C---:B------:R-:W-:Y:S01]  /*ad20*/  FFMA R3, R133.reuse, R8, R3 ;  /* 0x0000000885037223 */ /* 0x040fe20000000003 */
[C---:B------:R-:W-:Y:S01]  /*ad30*/  FFMA R4, R133.reuse, R7, R4 ;  /* 0x0000000785047223 */ /* 0x040fe20000000004 */
[----:B------:R-:W-:Y:S01]  /*ad40*/  FFMA R5, R133, R12, R5 ;  /* 0x0000000c85057223 */ /* 0x000fe20000000005 */
[----:B------:R-:W-:Y:S01]  /*ad50*/  SHF.L.U32 R12, R167, 0x10, RZ ;  /* 0x00000010a70c7819 */ /* 0x000fe200000006ff */
[----:B------:R-:W-:Y:S01]  /*ad60*/  FMUL R6, R130, R37 ;  /* 0x0000002582067220 */ /* 0x000fe20000400000 */
[----:B------:R-:W-:Y:S01]  /*ad70*/  F2FP.BF16.F32.PACK_AB R20, R0, R10 ;  /* 0x0000000a0014723e */ /* 0x000fe200000010ff */
[----:B------:R-:W-:Y:S01]  /*ad80*/  FMUL R7, R130, R38 ;  /* 0x0000002682077220 */ /* 0x000fe20000400000 */
[----:B------:R-:W-:Y:S01]  /*ad90*/  F2FP.BF16.F32.PACK_AB R21, R4, R3 ;  /* 0x000000030415723e */ /* 0x000fe200000010ff */
[----:B------:R-:W-:Y:S01]  /*ada0*/  FMUL R8, R130, R39 ;  /* 0x0000002782087220 */ /* 0x000fe20000400000 */
[----:B----4-:R-:W-:Y:S01]  /*adb0*/  SHF.L.U32 R3, R160, 0x10, RZ ;  /* 0x00000010a0037819 */ /* 0x010fe200000006ff */
[C---:B------:R-:W-:Y:S01]  /*adc0*/  FFMA R6, R133.reuse, R9, R6 ;  /* 0x0000000985067223 */ /* 0x040fe20000000006 */
[----:B------:R-:W-:Y:S01]  /*add0*/  SHF.L.U32 R9, R162, 0x10, RZ ;  /* 0x00000010a2097819 */ /* 0x000fe200000006ff */
[----:B------:R-:W-:Y:S01]  /*ade0*/  FFMA R7, R133, R12, R7 ;  /* 0x0000000c85077223 */ /* 0x000fe20000000007 */
[----:B------:R-:W-:Y:S01]  /*adf0*/  LOP3.LUT R10, R157, 0xffff0000, RZ, 0xc0, !PT ;  /* 0xffff00009d0a7812 */ /* 0x000fe200078ec0ff */
[C---:B------:R-:W-:Y:S01]  /*ae00*/  FFMA R8, R133.reuse, R11, R8 ;  /* 0x0000000b85087223 */ /* 0x040fe20000000008 */
[----:B------:R-:W-:Y:S01]  /*ae10*/  F2FP.BF16.F32.PACK_AB R22, R6, R5 ;  /* 0x000000050616723e */ /* 0x000fe200000010ff */
[----:B------:R-:W-:Y:S01]  /*ae20*/  FMUL R0, R130, R40 ;  /* 0x0000002882007220 */ /* 0x000fe20000400000 */
[----:B------:R-:W-:Y:S01]  /*ae30*/  LOP3.LUT R6, R160, 0xffff0000, RZ, 0xc0, !PT ;  /* 0xffff0000a0067812 */ /* 0x000fe200078ec0ff */
[----:B------:R-:W-:Y:S01]  /*ae40*/  FMUL R4, R130, R42 ;  /* 0x0000002a82047220 */ /* 0x000fe20000400000 */
[----:B------:R-:W-:Y:S01]  /*ae50*/  F2FP.BF16.F32.PACK_AB R23, R8, R7 ;  /* 0x000000070817723e */ /* 0x000fe200000010ff */
[----:B------:R-:W-:Y:S01]  /*ae60*/  FFMA R0, R133, R3, R0 ;  /* 0x0000000385007223 */ /* 0x000fe20000000000 */
[C---:B------:R-:W-:Y:S01]  /*ae70*/  SHF.L.U32 R7, R161.reuse, 0x10, RZ ;  /* 0x00000010a1077819 */ /* 0x040fe200000006ff */
[C---:B------:R-:W-:Y:S01]  /*ae80*/  FMUL R3, R130.reuse, R41 ;  /* 0x0000002982037220 */ /* 0x040fe20000400000 */
[----:B------:R-:W-:Y:S01]  /*ae90*/  LOP3.LUT R8, R161, 0xffff0000, RZ, 0xc0, !PT ;  /* 0xffff0000a1087812 */ /* 0x000fe200078ec0ff */
[----:B------:R-:W-:Y:S01]  /*aea0*/  FMUL R5, R130, R43 ;  /* 0x0000002b82057220 */ /* 0x000fe20000400000 */
[----:B------:R-:W-:Y:S01]  /*aeb0*/  LOP3.LUT R12, R158, 0xffff0000, RZ, 0xc0, !PT ;  /* 0xffff00009e0c7812 */ /* 0x000fe200078ec0ff */
[----:B------:R-:W-:Y:S01]  /*aec0*/  FFMA R3, R133, R6, R3 ;  /* 0x0000000685037223 */ /* 0x000fe20000000003 */
[----:B------:R-:W-:Y:S01]  /*aed0*/  SHF.L.U32 R11, R159, 0x10, RZ ;  /* 0x000000109f0b7819 */ /* 0x000fe200000006ff */
[C---:B------:R-:W-:Y:S01]  /*aee0*/  FFMA R4, R133.reuse, R7, R4 ;  /* 0x0000000785047223 */ /* 0x040fe20000000004 */
        /* <DEDUP_REMOVED lines=60> */
[----:B------:R-:W-:Y:S01]  /*b2b0*/  FFMA R5, R133, R12, R5 ;  /* 0x0000000c85057223 */ /* 0x000fe20000000005 */
[----:B------:R-:W-:Y:S01]  /*b2c0*/  SHF.L.U32 R12, R155, 0x10, RZ ;  /* 0x000000109b0c7819 */ /* 0x000fe200000006ff */
[----:B------:R-:W-:Y:S01]  /*b2d0*/  FMUL R6, R130, R61 ;  /* 0x0000003d82067220 */ /* 0x000fe20000400000 */
[----:B------:R-:W-:Y:S01]  /*b2e0*/  F2FP.BF16.F32.PACK_AB R89, R4, R3 ;  /* 0x000000030459723e */ /* 0x000fe200000010ff */
[----:B------:R-:W-:Y:S01]  /*b2f0*/  FMUL R7, R130, R62 ;  /* 0x0000003e82077220 */ /* 0x000fe20000400000 */
[----:B------:R-:W-:Y:S01]  /*b300*/  SHF.L.U32 R3, R148, 0x10, RZ ;  /* 0x0000001094037819 */ /* 0x000fe200000006ff */
[----:B------:R-:W-:Y:S01]  /*b310*/  FMUL R8, R130, R63 ;  /* 0x0000003f82087220 */ /* 0x000fe20000400000 */
[----:B------:R-:W-:Y:S01]  /*b320*/  LOP3.LUT R14, R147, 0xffff0000, RZ, 0xc0, !PT ;  /* 0xffff0000930e7812 */ /* 0x000fe200078ec0ff */
        /* <DEDUP_REMOVED lines=8> */
[----:B------:R1:W-:Y:S01]  /*b3b0*/  @!P1 STS.128 [R196+0x4010], R20 ;  /* 0x00401014c4009388 */ /* 0x0003e20000000c00 */
[----:B------:R-:W-:Y:S01]  /*b3c0*/  F2FP.BF16.F32.PACK_AB R91, R8, R7 ;  /* 0x00000007085b723e */ /* 0x000fe200000010ff */
[----:B------:R-:W-:Y:S01]  /*b3d0*/  FFMA R0, R133, R3, R0 ;  /* 0x0000000385007223 */ /* 0x000fe20000000000 */
[C---:B------:R-:W-:Y:S01]  /*b3e0*/  SHF.L.U32 R7, R149.reuse, 0x10, RZ ;  /* 0x0000001095077819 */ /* 0x040fe200000006ff */
[C---:B------:R-:W-:Y:S01]  /*b3f0*/  FMUL R3, R130.reuse, R65 ;  /* 0x0000004182037220 */ /* 0x040fe20000400000 */
[----:B------:R-:W-:Y:S01]  /*b400*/  LOP3.LUT R8, R149, 0xffff0000, RZ, 0xc0, !PT ;  /* 0xffff000095087812 */ /* 0x000fe200078ec0ff */
[C---:B------:R-:W-:Y:S01]  /*b410*/  FMUL R4, R130.reuse, R66 ;  /* 0x0000004282047220 */ /* 0x040fe20000400000 */
[----:B------:R-:W-:Y:S01]  /*b420*/  SHF.L.U32 R11, R147, 0x10, RZ ;  /* 0x00000010930b7819 */ /* 0x000fe200000006ff */
[C---:B------:R-:W-:Y:S01]  /*b430*/  FMUL R5, R130.reuse, R67 ;  /* 0x0000004382057220 */ /* 0x040fe20000400000 */
[C---:B------:R-:W-:Y:S01]  /*b440*/  FFMA R3, R133.reuse, R6, R3 ;  /* 0x0000000685037223 */ /* 0x040fe20000000003 */
[C---:B------:R-:W-:Y:S01]  /*b450*/  FFMA R4, R133.reuse, R7, R4 ;  /* 0x0000000785047223 */ /* 0x040fe20000000004 */
[----:B------:R-:W-:Y:S01]  /*b460*/  FMUL R6, R130, R68 ;  /* 0x0000004482067220 */ /* 0x000fe20000400000 */
[----:B------:R-:W-:Y:S01]  /*b470*/  FFMA R5, R133, R8, R5 ;  /* 0x0000000885057223 */ /* 0x000fe20000000005 */
[----:B------:R-:W-:Y:S01]  /*b480*/  LOP3.LUT R8, R150, 0xffff0000, RZ, 0xc0, !PT ;  /* 0xffff000096087812 */ /* 0x000fe200078ec0ff */
[C---:B------:R-:W-:Y:S01]  /*b490*/  FMUL R7, R130.reuse, R69 ;  /* 0x0000004582077220 */ /* 0x040fe20000400000 */
[----:B---3--:R-:W-:Y:S01]  /*b4a0*/  F2FP.BF16.F32.PACK_AB R16, R3, R0 ;  /* 0x000000000310723e */ /* 0x008fe200000010ff */
[----:B------:R3:W-:Y:S01]  /*b4b0*/  @!P1 STS.128 [R191+0x5000], R88 ;  /* 0x00500058bf009388 */ /* 0x0007e20000000c00 */
[----:B------:R-:W-:Y:S01]  /*b4c0*/  F2FP.BF16.F32.PACK_AB R17, R5, R4 ;  /* 0x000000040511723e */ /* 0x000fe200000010ff */
[----:B------:R-:W-:Y:S01]  /*b4d0*/  FFMA R6, R133, R9, R6 ;  /* 0x0000000985067223 */ /* 0x000fe20000000006 */
[----:B------:R-:W-:Y:S01]  /*b4e0*/  SHF.L.U32 R5, R151, 0x10, RZ ;  /* 0x0000001097057819 */ /* 0x000fe200000006ff */
[----:B------:R-:W-:Y:S01]  /*b4f0*/  FFMA R7, R133, R8, R7 ;  /* 0x0000000885077223 */ /* 0x000fe20000000007 */
[----:B------:R-:W-:Y:S01]  /*b500*/  LOP3.LUT R8, R151, 0xffff0000, RZ, 0xc0, !PT ;  /* 0xffff000097087812 */ /* 0x000fe200078ec0ff */
[----:B------:R-:W-:Y:S01]  /*b510*/  FMUL R0, R130, R70 ;  /* 0x0000004682007220 */ /* 0x000fe20000400000 */
[----:B------:R-:W-:Y:S01]  /*b520*/  SHF.L.U32 R9, R140, 0x10, RZ ;  /* 0x000000108c097819 */ /* 0x000fe200000006ff */
[C---:B------:R-:W-:Y:S01]  /*b530*/  FMUL R3, R130.reuse, R71 ;  /* 0x0000004782037220 */ /* 0x040fe20000400000 */
[----:B------:R-:W-:Y:S01]  /*b540*/  F2FP.BF16.F32.PACK_AB R18, R7, R6 ;  /* 0x000000060712723e */ /* 0x000fe200000010ff */
[----:B------:R-:W-:Y:S01]  /*b550*/  FMUL R4, R130, R72 ;  /* 0x0000004882047220 */ /* 0x000fe20000400000 */
        /* <DEDUP_REMOVED lines=15> */
[C---:B------:R-:W-:Y:S01]  /*b650*/  FMUL R0, R130.reuse, R76 ;  /* 0x0000004c82007220 */ /* 0x040fe20000400000 */
[----:B-1----:R-:W-:Y:S01]  /*b660*/  F2FP.BF16.F32.PACK_AB R20, R5, R4 ;  /* 0x000000040514723e */ /* 0x002fe200000010ff */
[C---:B------:R-:W-:Y:S01]  /*b670*/  FMUL R3, R130.reuse, R77 ;  /* 0x0000004d82037220 */ /* 0x040fe20000400000 */
[----:B------:R-:W-:Y:S01]  /*b680*/  F2FP.BF16.F32.PACK_AB R21, R7, R6 ;  /* 0x000000060715723e */ /* 0x000fe200000010ff */
[----:B------:R3:W-:Y:S01]  /*b690*/  @!P1 STS.128 [R199+0x5010], R16 ;  /* 0x00501010c7009388 */ /* 0x0007e20000000c00 */
[----:B------:R-:W-:Y:S01]  /*b6a0*/  SHF.L.U32 R7, R143, 0x10, RZ ;  /* 0x000000108f077819 */ /* 0x000fe200000006ff */
[----:B------:R-:W-:Y:S01]  /*b6b0*/  FFMA R0, R133, R8, R0 ;  /* 0x0000000885007223 */ /* 0x000fe20000000000 */
[----:B------:R-:W-:Y:S01]  /*b6c0*/  LOP3.LUT R8, R143, 0xffff0000, RZ, 0xc0, !PT ;  /* 0xffff00008f087812 */ /* 0x000fe200078ec0ff */
        /* <DEDUP_REMOVED lines=28> */
[----:B------:R-:W-:Y:S02]  /*b890*/  F2FP.BF16.F32.PACK_AB R12, R0, R6 ;  /* 0x00000006000c723e */ /* 0x000fe400000010ff */
[----:B------:R-:W-:Y:S02]  /*b8a0*/  F2FP.BF16.F32.PACK_AB R13, R7, R3 ;  /* 0x00000003070d723e */ /* 0x000fe400000010ff */
[----:B------:R-:W-:Y:S02]  /*b8b0*/  F2FP.BF16.F32.PACK_AB R14, R5, R4 ;  /* 0x00000004050e723e */ /* 0x000fe400000010ff */
[----:B------:R-:W-:Y:S02]  /*b8c0*/  F2FP.BF16.F32.PACK_AB R15, R9, R8 ;  /* 0x00000008090f723e */ /* 0x000fe400000010ff */
[----:B------:R-:W-:Y:S02]  /*b8d0*/  MOV R0, UR46 ;  /* 0x0000002e00007c02 */ /* 0x000fe40008000f00 */
[----:B------:R-:W-:Y:S01]  /*b8e0*/  @P2 SHF.L.U32 R3, RZ, 0x1f, RZ ;  /* 0x0000001fff032819 */ /* 0x000fe200000006ff */
[----:B------:R3:W-:Y:S01]  /*b8f0*/  @!P1 STS.128 [R196+0x5010], R12 ;  /* 0x0050100cc4009388 */ /* 0x0007e20000000c00 */
[----:B------:R-:W-:Y:S04]  /*b900*/  @P2 LEA R0, R0, UR45, 0x3 ;  /* 0x0000002d00002c11 */ /* 0x000fe8000f8e18ff */
[----:B------:R-:W-:Y:S02]  /*b910*/  @P2 IADD3 R4, PT, PT, R0, 0x50, RZ ;  /* 0x0000005000042810 */ /* 0x000fe40007ffe0ff */
[----:B------:R-:W-:Y:S01]  /*b920*/  LEA R0, R138, UR45, 0x3 ;  /* 0x0000002d8a007c11 */ /* 0x000fe2000f8e18ff */
[----:B------:R-:W-:Y:S01]  /*b930*/  @!PT LDS RZ, [RZ] ;  /* 0x00000000fffff984 */ /* 0x000fe20000000800 */
[----:B------:R-:W-:Y:S01]  /*b940*/  @!PT LDS RZ, [RZ] ;  /* 0x00000000fffff984 */ /* 0x000fe20000000800 */
[----:B------:R-:W-:Y:S01]  /*b950*/  @!PT LDS RZ, [RZ] ;  /* 0x00000000fffff984 */ /* 0x000fe20000000800 */
[----:B------:R-:W-:Y:S01]  /*b960*/  @!PT LDS RZ, [RZ] ;  /* 0x00000000fffff984 */ /* 0x000fe20000000800 */
[----:B------:R1:W-:Y:S06]  /*b970*/  MEMBAR.ALL.CTA ;  /* 0x0000000000007992 */ /* 0x0003ec0000008000 */
[----:B-1----:R-:W1:Y:S02]  /*b980*/  FENCE.VIEW.ASYNC.S ;  /* 0x00000000000073c6 */ /* 0x002e640000000000 */
[----:B------:R-:W-:Y:S05]  /*b990*/  WARPSYNC.ALL ;  /* 0x0000000000007948 */ /* 0x000fea0003800000 */
[----:B------:R-:W-:Y:S01]  /*b9a0*/  BSSY.RECONVERGENT B0, `(.L_x_135) ;  /* 0x0000010000007945 */ /* 0x000fe20003800200 */
[----:B------:R-:W-:Y:S01]  /*b9b0*/  @P2 PRMT R4, R201, 0x654, R4 ;  /* 0x00000654c9042816 */ /* 0x000fe20000000004 */
[----:B-1----:R-:W-:Y:S06]  /*b9c0*/  BAR.SYNC.DEFER_BLOCKING 0x1, 0x80 ;  /* 0x0042000000007b1d */ /* 0x002fec0000010000 */
[----:B------:R-:W-:Y:S05]  /*b9d0*/  @P0 BRA `(.L_x_136) ;  /* 0x0000000000300947 */ /* 0x000fea0003800000 */
[----:B------:R-:W-:Y:S02]  /*b9e0*/  UIADD3 UR4, UP0, UPT, UR54, 0xa80, URZ ;  /* 0x00000a8036047890 */ /* 0x000fe4000ff1e0ff */
[----:B------:R-:W-:Y:S02]  /*b9f0*/  UIADD3 UR48, UPT, UPT, UR45, 0x4200, URZ ;  /* 0x000042002d307890 */ /* 0x000fe4000fffe0ff */
[----:B------:R-:W-:Y:S01]  /*ba00*/  UIADD3.X UR5, UPT, UPT, URZ, UR55, URZ, UP0, !UPT ;  /* 0x00000037ff057290 */ /* 0x000fe200087fe4ff */
[----:B------:R-:W-:Y:S01]  /*ba10*/  UMOV UR51, UR44 ;  /* 0x0000002c00337c82 */ /* 0x000fe20008000000 */
[----:B------:R-:W-:Y:S02]  /*ba20*/  UIADD3 UR9, UPT, UPT, UR49, 0x80, URZ ;  /* 0x0000008031097890 */ /* 0x000fe4000fffe0ff */
[----:B------:R-:W-:Y:S01]  /*ba30*/  UIADD3 UR8, UPT, UPT, UR45, 0x5200, URZ ;  /* 0x000052002d087890 */ /* 0x000fe2000fffe0ff */
[----:B------:R-:W-:Y:S01]  /*ba40*/  UMOV UR10, UR50 ;  /* 0x00000032000a7c82 */ /* 0x000fe20008000000 */
[----:B------:R-:W-:Y:S03]  /*ba50*/  UMOV UR11, UR44 ;  /* 0x0000002c000b7c82 */ /* 0x000fe60008000000 */
[----:B------:R1:W-:Y:S04]  /*ba60*/  UTMASTG.3D [UR48], [UR4] ;  /* 0x00000030040073b5 */ /* 0x0003e80008010000 */
[----:B------:R1:W-:Y:S01]  /*ba70*/  UTMASTG.3D [UR8], [UR4] ;  /* 0x00000008040073b5 */ /* 0x0003e20008010000 */
[----:B------:R0:W-:Y:S01]  /*ba80*/  UTMACMDFLUSH ;  /* 0x00000000000079b7 */ /* 0x0001e20000000000 */
[----:B-1----:R-:W-:Y:S04]  /*ba90*/  DEPBAR.LE SB0, 0x1 ;  /* 0x000080400000791a */ /* 0x002fe80000000000 */
.L_x_136:
[----:B------:R-:W-:Y:S05]  /*baa0*/  BSYNC.RECONVERGENT B0 ;  /* 0x0000000000007941 */ /* 0x000fea0003800200 */
.L_x_135:
[----:B------:R-:W-:Y:S01]  /*bab0*/  BAR.SYNC.DEFER_BLOCKING 0x1, 0x80 ;  /* 0x0042000000007b1d */ /* 0x000fe20000010000 */
[----:B------:R-:W-:Y:S01]  /*bac0*/  UIADD3 UR4, UPT, UPT, UR46, 0x1, URZ ;  /* 0x000000012e047890 */ /* 0x000fe2000fffe0ff */
[----:B---3--:R-:W-:Y:S03]  /*bad0*/  HFMA2 R16, -RZ, RZ, 0, 0 ;  /* 0x00000000ff107431 */ /* 0x008fe600000001ff */
[----:B------:R-:W-:Y:S04]  /*bae0*/  UISETP.NE.AND UP0, UPT, UR4, 0x4, UPT ;  /* 0x000000040400788c */ /* 0x000fe8000bf05270 */
[----:B------:R-:W-:Y:S01]  /*baf0*/  USEL UR47, UR4, URZ, UP0 ;  /* 0x000000ff042f7287 */ /* 0x000fe20008000000 */
[----:B------:R1:W-:Y:S01]  /*bb00*/  @P2 SYNCS.ARRIVE.TRANS64.RED.A1T0 RZ, [R4+URZ], RZ ;  /* 0x000000ff04ff29a7 */ /* 0x0003e200081004ff */
[----:B------:R-:W-:Y:S01]  /*bb10*/  BSSY B1, `(.L_x_137) ;  /* 0x000001e000017945 */ /* 0x000fe20003800000 */
[----:B------:R-:W3:Y:S02]  /*bb20*/  @P2 SYNCS.PHASECHK.TRANS64.TRYWAIT P0, [R0+URZ+0x30], R3 ;  /* 0x00003003000025a7 */ /* 0x000ee400080011ff */
        /* <DEDUP_REMOVED lines=13> */
.L_x_140:
[----:B------:R-:W-:Y:S05]  /*bc00*/  BSYNC B0 ;  /* 0x0000000000007941 */ /* 0x000fea0003800000 */
.L_x_139:
[----:B------:R-:W-:Y:S01]  /*bc10*/  ISETP.NE.AND P0, PT, R139, RZ, PT ;  /* 0x000000ff8b00720c */ /* 0x000fe20003f05270 */
[----:B------:R-:W-:Y:S11]  /*bc20*/  VIADD R138, R138, 0x1 ;  /* 0x000000018a8a7836 */ /* 0x000ff60000000000 */
[----:B------:R-:W-:Y:S01]  /*bc30*/  @!UPT UIADD3 URZ, UPT, UPT, URZ, URZ, URZ ;  /* 0x000000fffffff290 */ /* 0x000fe2000fffe0ff */
[----:B------:R3:W4:Y:S04]  /*bc40*/  @P0 LDS.128 R160, [R4+0x20] ;  /* 0x0000200004a00984 */ /* 0x0007280000000c00 */
[----:B------:R3:W1:Y:S04]  /*bc50*/  @P0 LDS.128 R140, [R4+0x1020] ;  /* 0x00102000048c0984 */ /* 0x0006680000000c00 */
[----:B------:R3:W1:Y:S04]  /*bc60*/  @P0 LDS.128 R168, [R7] ;  /* 0x0000000007a80984 */ /* 0x0006680000000c00 */
[----:B------:R3:W1:Y:S04]  /*bc70*/  @P0 LDS.128 R152, [R7+0x1000] ;  /* 0x0010000007980984 */ /* 0x0006680000000c00 */
[----:B------:R3:W1:Y:S04]  /*bc80*/  @P0 LDS.128 R164, [R5+0x10] ;  /* 0x0000100005a40984 */ /* 0x0006680000000c00 */
[----:B------:R3:W1:Y:S04]  /*bc90*/  @P0 LDS.128 R148, [R5+0x1010] ;  /* 0x0010100005940984 */ /* 0x0006680000000c00 */
[----:B------:R3:W1:Y:S04]  /*bca0*/  @P0 LDS.128 R156, [R3+0x10] ;  /* 0x00001000039c0984 */ /* 0x0006680000000c00 */
[----:B------:R3:W1:Y:S01]  /*bcb0*/  @P0 LDS.128 R144, [R3+0x1010] ;  /* 0x0010100003900984 */ /* 0x0006620000000c00 */
[C---:B------:R-:W-:Y:S04]  /*bcc0*/  ISETP.NE.AND P0, PT, R138.reuse, 0x4, PT ;  /* 0x000000048a00780c */ /* 0x040fe80003f05270 */
[----:B------:R-:W-:Y:S02]  /*bcd0*/  SEL R138, R138, RZ, P0 ;  /* 0x000000ff8a8a7207 */ /* 0x000fe40000000000 */
[----:B------:R-:W-:Y:S02]  /*bce0*/  SEL R16, RZ, 0x1, P0 ;  /* 0x00000001ff107807 */ /* 0x000fe40000000000 */
.L_x_138:
[----:B------:R-:W-:Y:S05]  /*bcf0*/  BSYNC B1 ;  /* 0x0000000000017941 */ /* 0x000fea0003800000 */
.L_x_137:
[----:B------:R-:W-:Y:S05]  /*bd00*/  VIADD R92, R92, 0x400000 ;  /* 0x004000005c5c7836 */ /* 0x000fea0000000000 */
[----:B-1----:R-:W-:Y:S04]  /*bd10*/  SHF.R.U32.HI R0, RZ, 0x15, R92 ;  /* 0x00000015ff007819 */ /* 0x002fe8000001165c */
[----:B------:R-:W-:Y:S04]  /*bd20*/  LOP3.LUT R17, R0, 0x3, RZ, 0xc0, !PT ;  /* 0x0000000300117812 */ /* 0x000fe800078ec0ff */
        /* <DEDUP_REMOVED lines=11> */
[----:B------:R-:W1:Y:S01]  /*bde0*/  LDCU.64 UR6, c[0x4][0x78] ;  /* 0x01000f00ff0677ac */ /* 0x000e620008000a00 */
[----:B------:R-:W2:Y:S01]  /*bdf0*/  LDC.64 R14, c[0x4][R15] ;  /* 0x010000000f0e7b82 */ /* 0x000ea20000000a00 */
[----:B------:R-:W5:Y:S01]  /*be00*/  LDCU.64 UR4, c[0x4][0x10] ;  /* 0x01000200ff0477ac */ /* 0x000f620008000a00 */
[----:B---3--:R-:W-:Y:S01]  /*be10*/  MOV R5, UR9 ;  /* 0x0000000900057c02 */ /* 0x008fe20008000f00 */
[----:B------:R-:W-:Y:S01]  /*be20*/  IMAD.U32 R4, RZ, RZ, UR8 ;  /* 0x00000008ff047e24 */ /* 0x000fe2000f8e00ff */
[----:B-1----:R-:W-:Y:S01]  /*be30*/  MOV R7, UR7 ;  /* 0x0000000700077c02 */ /* 0x002fe20008000f00 */
[----:B------:R-:W-:Y:S01]  /*be40*/  IMAD.U32 R6, RZ, RZ, UR6 ;  /* 0x00000006ff067e24 */ /* 0x000fe2000f8e00ff */
[----:B-----5:R-:W-:Y:S01]  /*be50*/  MOV R11, UR5 ;  /* 0x00000005000b7c02 */ /* 0x020fe20008000f00 */
[----:B------:R-:W-:Y:S02]  /*be60*/  IMAD.U32 R10, RZ, RZ, UR4 ;  /* 0x00000004ff0a7e24 */ /* 0x000fe4000f8e00ff */
[----:B------:R-:W-:Y:S07]  /*be70*/  LEPC R20, `(.L_x_143) ;  /* 0x000000001014794e */ /* 0x000fee0000000000 */
[----:B--2-4-:R-:W-:Y:S05]  /*be80*/  CALL.ABS.NOINC R14 ;  /* 0x000000000e007343 */ /* 0x014fea0003c00000 */
.L_x_143:
[----:B------:R-:W-:Y:S05]  /*be90*/  WARPSYNC.ALL ;  /* 0x0000000000007948 */ /* 0x000fea0003800000 */
[C---:B------:R-:W-:Y:S01]  /*bea0*/  R2UR UR4, R92.reuse ;  /* 0x000000005c0472ca */ /* 0x040fe200000e0000 */
[----:B------:R-:W-:Y:S05]  /*beb0*/  VIADD R0, R92, 0x80 ;  /* 0x000000805c007836 */ /* 0x000fea0000000000 */
[----:B------:R-:W-:Y:S04]  /*bec0*/  SHF.R.U32.HI R0, RZ, 0x15, R0 ;  /* 0x00000015ff007819 */ /* 0x000fe80000011600 */
[----:B------:R-:W-:Y:S03]  /*bed0*/  LOP3.LUT P0, RZ, R0, 0x3, R181, 0x48, !PT ;  /* 0x0000000300ff7812 */ /* 0x000fe600078048b5 */
[----:B------:R-:W1:Y:S10]  /*bee0*/  LDTM.x32 R24, tmem[UR4] ;  /* 0x00000004001879ee */ /* 0x000e7400082c0000 */
[----:B-1----:R-:W-:Y:S05]  /*bef0*/  @!P0 BRA `(.L_x_144) ;  /* 0x0000000000408947 */ /* 0x002fea0003800000 */
        /* <DEDUP_REMOVED lines=16> */
.L_x_144:
[----:B------:R-:W-:Y:S05]  /*c000*/  WARPSYNC.ALL ;  /* 0x0000000000007948 */ /* 0x000fea0003800000 */
[----:B------:R-:W-:Y:S11]  /*c010*/  R2UR UR4, R92 ;  /* 0x000000005c0472ca */ /* 0x000ff600000e0000 */
[----:B------:R-:W-:Y:S02]  /*c020*/  @!UPT UIADD3 URZ, UPT, UPT, URZ, URZ, URZ ;  /* 0x000000fffffff290 */ /* 0x000fe4000fffe0ff */
[----:B------:R-:W1:Y:S02]  /*c030*/  LDTM.x32 R56, tmem[UR4+0x80] ;  /* 0x00008004003879ee */ /* 0x000e6400082c0000 */
[----:B-1----:R-:W-:Y:S01]  /*c040*/  NOP ;  /* 0x0000000000007918 */ /* 0x002fe20000000000 */
.L_x_142:
[----:B---3--:R-:W-:Y:S01]  /*c050*/  SHF.L.U32 R4, R168, 0x10, RZ ;  /* 0x00000010a8047819 */ /* 0x008fe200000006ff */
[----:B------:R-:W-:Y:S01]  /*c060*/  FMUL R0, R130, R24 ;  /* 0x0000001882007220 */ /* 0x000fe20000400000 */
        /* <DEDUP_REMOVED lines=233> */
[----:B------:R-:W-:Y:S01]  /*cf00*/  LEA R9, R138, UR45, 0x3 ;  /* 0x0000002d8a097c11 */ /* 0x000fe2000f8e18ff */
[----:B------:R3:W-:Y:S01]  /*cf10*/  @!P1 STS.128 [R196+0x7010], R12 ;  /* 0x0070100cc4009388 */ /* 0x0007e20000000c00 */
[----:B------:R-:W-:Y:S02]  /*cf20*/  @P2 LEA R0, R0, UR45, 0x3 ;  /* 0x0000002d00002c11 */ /* 0x000fe4000f8e18ff */
[----:B------:R-:W-:Y:S02]  /*cf30*/  @P2 SHF.L.U32 R4, R16, 0x1f, RZ ;  /* 0x0000001f10042819 */ /* 0x000fe400000006ff */
[----:B------:R-:W-:Y:S01]  /*cf40*/  @P2 IADD3 R0, PT, PT, R0, 0x50, RZ ;  /* 0x0000005000002810 */ /* 0x000fe20007ffe0ff */
        /* <DEDUP_REMOVED lines=13> */
[----:B------:R-:W-:Y:S02]  /*d020*/  UIADD3 UR8, UPT, UPT, UR45, 0x6200, URZ ;  /* 0x000062002d087890 */ /* 0x000fe4000fffe0ff */
[----:B------:R-:W-:Y:S01]  /*d030*/  UIADD3.X UR5, UPT, UPT, URZ, UR55, URZ, UP0, !UPT ;  /* 0x00000037ff057290 */ /* 0x000fe200087fe4ff */
[----:B------:R-:W-:Y:S01]  /*d040*/  UMOV UR9, UR49 ;  /* 0x0000003100097c82 */ /* 0x000fe20008000000 */
[----:B------:R-:W-:Y:S01]  /*d050*/  UMOV UR11, UR44 ;  /* 0x0000002c000b7c82 */ /* 0x000fe20008000000 */
[----:B------:R-:W-:Y:S02]  /*d060*/  UIADD3 UR13, UPT, UPT, UR49, 0x80, URZ ;  /* 0x00000080310d7890 */ /* 0x000fe4000fffe0ff */
[----:B------:R-:W-:Y:S01]  /*d070*/  UIADD3 UR12, UPT, UPT, UR45, 0x7200, URZ ;  /* 0x000072002d0c7890 */ /* 0x000fe2000fffe0ff */
[----:B------:R-:W-:Y:S03]  /*d080*/  UMOV UR15, UR44 ;  /* 0x0000002c000f7c82 */ /* 0x000fe60008000000 */
[----:B------:R1:W-:Y:S01]  /*d090*/  UTMASTG.3D [UR8], [UR4] ;  /* 0x00000008040073b5 */ /* 0x0003e20008010000 */
[----:B------:R-:W-:Y:S04]  /*d0a0*/  UMOV UR14, UR10 ;  /* 0x0000000a000e7c82 */ /* 0x000fe80008000000 */
[----:B------:R1:W-:Y:S01]  /*d0b0*/  UTMASTG.3D [UR12], [UR4] ;  /* 0x0000000c040073b5 */ /* 0x0003e20008010000 */
[----:B------:R0:W-:Y:S01]  /*d0c0*/  UTMACMDFLUSH ;  /* 0x00000000000079b7 */ /* 0x0001e20000000000 */
[----:B-1----:R-:W-:Y:S04]  /*d0d0*/  DEPBAR.LE SB0, 0x1 ;  /* 0x000080400000791a */ /* 0x002fe80000000000 */
.L_x_146:
[----:B------:R-:W-:Y:S05]  /*d0e0*/  BSYNC.RECONVERGENT B0 ;  /* 0x0000000000007941 */ /* 0x000fea0003800200 */
.L_x_145:
        /* <DEDUP_REMOVED lines=9> */
[----:B------:R-:W4:Y:S01]  /*d180*/  @P2 SYNCS.PHASECHK.TRANS64.TRYWAIT P0, [R9+URZ+0x30], R4 ;  /* 0x00003004090025a7 */ /* 0x000f2200080011ff */
[----:B------:R-:W-:Y:S01]  /*d190*/  VIADD R17, R131, UR4 ;  /* 0x0000000483117c36 */ /* 0x000fe20008000000 */
[----:B------:R-:W-:Y:S04]  /*d1a0*/  USEL UR46, UR5, URZ, UP0 ;  /* 0x000000ff052e7287 */ /* 0x000fe80008000000 */
[----:B------:R-:W-:Y:S04]  /*d1b0*/  SHF.R.U32.HI R6, RZ, 0x15, R17 ;  /* 0x00000015ff067819 */ /* 0x000fe80000011611 */
[----:B------:R-:W-:Y:S02]  /*d1c0*/  LOP3.LUT R19, R6, 0x3, RZ, 0xc0, !PT ;  /* 0x0000000306137812 */ /* 0x000fe400078ec0ff */
[----:B----4-:R-:W-:Y:S01]  /*d1d0*/  @P2 SEL R137, RZ, 0x1, !P0 ;  /* 0x00000001ff892807 */ /* 0x010fe20004000000 */
        /* <DEDUP_REMOVED lines=9> */
[----:B------:R-:W-:Y:S04]  /*d270*/  SHF.L.U32 R4, R16, 0x1f, RZ ;  /* 0x0000001f10047819 */ /* 0x000fe800000006ff */
[----:B------:R-:W1:Y:S02]  /*d280*/  SYNCS.PHASECHK.TRANS64.TRYWAIT P0, [R9+URZ+0x30], R4 ;  /* 0x00003004090075a7 */ /* 0x000e6400080011ff */
[----:B-1----:R-:W-:Y:S05]  /*d290*/  @!P0 BRA `(.L_x_151) ;  /* 0x0000006400a08947 */ /* 0x002fea0003800000 */
.L_x_150:
[----:B------:R-:W-:Y:S05]  /*d2a0*/  BSYNC B0 ;  /* 0x0000000000007941 */ /* 0x000fea0003800000 */
.L_x_149:
[----:B------:R-:W-:Y:S01]  /*d2b0*/  ISETP.NE.AND P0, PT, R139, RZ, PT ;  /* 0x000000ff8b00720c */ /* 0x000fe20003f05270 */
[----:B------:R-:W-:Y:S11]  /*d2c0*/  VIADD R138, R138, 0x1 ;  /* 0x000000018a8a7836 */ /* 0x000ff60000000000 */
[----:B------:R-:W-:Y:S01]  /*d2d0*/  @!UPT UIADD3 URZ, UPT, UPT, URZ, URZ, URZ ;  /* 0x000000fffffff290 */ /* 0x000fe2000fffe0ff */
[----:B------:R4:W2:Y:S04]  /*d2e0*/  @P0 LDS.128 R160, [R3+0x20] ;  /* 0x0000200003a00984 */ /* 0x0008a80000000c00 */
[----:B------:R4:W2:Y:S04]  /*d2f0*/  @P0 LDS.128 R140, [R3+0x1020] ;  /* 0x00102000038c0984 */ /* 0x0008a80000000c00 */
[----:B------:R4:W2:Y:S04]  /*d300*/  @P0 LDS.128 R168, [R7] ;  /* 0x0000000007a80984 */ /* 0x0008a80000000c00 */
[----:B------:R4:W2:Y:S04]  /*d310*/  @P0 LDS.128 R152, [R7+0x1000] ;  /* 0x0010000007980984 */ /* 0x0008a80000000c00 */
[----:B------:R4:W2:Y:S04]  /*d320*/  @P0 LDS.128 R164, [R5+0x10] ;  /* 0x0000100005a40984 */ /* 0x0008a80000000c00 */
[----:B------:R4:W2:Y:S04]  /*d330*/  @P0 LDS.128 R148, [R5+0x1010] ;  /* 0x0010100005940984 */ /* 0x0008a80000000c00 */
[----:B------:R4:W2:Y:S04]  /*d340*/  @P0 LDS.128 R156, [R0+0x10] ;  /* 0x00001000009c0984 */ /* 0x0008a80000000c00 */
[----:B------:R4:W2:Y:S01]  /*d350*/  @P0 LDS.128 R144, [R0+0x1010] ;  /* 0x0010100000900984 */ /* 0x0008a20000000c00 */
[C---:B------:R-:W-:Y:S04]  /*d360*/  ISETP.NE.AND P0, PT, R138.reuse, 0x4, PT ;  /* 0x000000048a00780c */ /* 0x040fe80003f05270 */
[----:B-1----:R-:W-:Y:S02]  /*d370*/  SEL R9, RZ, 0x1, P0 ;  /* 0x00000001ff097807 */ /* 0x002fe40000000000 */
[----:B------:R-:W-:Y:S02]  /*d380*/  SEL R138, R138, RZ, P0 ;  /* 0x000000ff8a8a7207 */ /* 0x000fe40000000000 */
[----:B------:R-:W-:Y:S02]  /*d390*/  LOP3.LUT R16, R16, R9, RZ, 0x3c, !PT ;  /* 0x0000000910107212 */ /* 0x000fe400078e3cff */
.L_x_148:
[----:B------:R-:W-:Y:S05]  /*d3a0*/  BSYNC B1 ;  /* 0x0000000000017941 */ /* 0x000fea0003800000 */
.L_x_147:
[----:B------:R-:W-:Y:S11]  /*d3b0*/  ISETP.NE.AND P0, PT, R192, R19, PT ;  /* 0x00000013c000720c */ /* 0x000ff60003f05270 */
[----:B------:R-:W-:Y:S02]  /*d3c0*/  @!UPT UIADD3 URZ, UPT, UPT, URZ, URZ, URZ ;  /* 0x000000fffffff290 */ /* 0x000fe4000fffe0ff */
[----:B------:R-:W-:Y:S05]  /*d3d0*/  @P0 BRA `(.L_x_152) ;  /* 0x0000000000bc0947 */ /* 0x000fea0003800000 */
[----:B------:R-:W-:Y:S11]  /*d3e0*/  LOP3.LUT P0, RZ, R6, 0x3, R181, 0x48, !PT ;  /* 0x0000000306ff7812 */ /* 0x000ff600078048b5 */
[----:B------:R-:W-:Y:S02]  /*d3f0*/  @!UPT UIADD3 URZ, UPT, UPT, URZ, URZ, URZ ;  /* 0x000000fffffff290 */ /* 0x000fe4000fffe0ff */
[----:B------:R-:W-:Y:S05]  /*d400*/  @!P0 BRA `(.L_x_153) ;  /* 0x0000000000408947 */ /* 0x000fea0003800000 */
[----:B------:R-:W4:Y:S01]  /*d410*/  LDCU.64 UR8, c[0x4][0x70] ;  /* 0x01000e00ff0877ac */ /* 0x000f220008000a00 */
[----:B---3--:R-:W-:Y:S01]  /*d420*/  MOV R15, 0x0 ;  /* 0x00000000000f7802 */ /* 0x008fe20000000f00 */
[----:B------:R-:W-:Y:S02]  /*d430*/  HFMA2 R12, -RZ, RZ, 0, 5.9604644775390625e-08 ;  /* 0x00000001ff0c7431 */ /* 0x000fe400000001ff */
[----:B------:R-:W-:Y:S02]  /*d440*/  IMAD.MOV.U32 R8, RZ, RZ, 0x192 ;  /* 0x00000192ff087424 */ /* 0x000fe400078e00ff */
[----:B------:R-:W-:Y:S01]  /*d450*/  IMAD.MOV.U32 R13, RZ, RZ, RZ ;  /* 0x000000ffff0d7224 */ /* 0x000fe200078e00ff */
[----:B------:R-:W1:Y:S01]  /*d460*/  LDCU.64 UR6, c[0x4][0x78] ;  /* 0x01000f00ff0677ac */ /* 0x000e620008000a00 */
[----:B------:R-:W3:Y:S01]  /*d470*/  LDC.64 R14, c[0x4][R15] ;  /* 0x010000000f0e7b82 */ /* 0x000ee20000000a00 */
[----:B------:R-:W5:Y:S01]  /*d480*/  LDCU.64 UR4, c[0x4][0x10] ;  /* 0x01000200ff0477ac */ /* 0x000f620008000a00 */
[----:B----4-:R-:W-:Y:S01]  /*d490*/  MOV R5, UR9 ;  /* 0x0000000900057c02 */ /* 0x010fe20008000f00 */
[----:B------:R-:W-:Y:S01]  /*d4a0*/  IMAD.U32 R4, RZ, RZ, UR8 ;  /* 0x00000008ff047e24 */ /* 0x000fe2000f8e00ff */
[----:B-1----:R-:W-:Y:S01]  /*d4b0*/  MOV R7, UR7 ;  /* 0x0000000700077c02 */ /* 0x002fe20008000f00 */
[----:B------:R-:W-:Y:S01]  /*d4c0*/  IMAD.U32 R6, RZ, RZ, UR6 ;  /* 0x00000006ff067e24 */ /* 0x000fe2000f8e00ff */
[----:B-----5:R-:W-:Y:S01]  /*d4d0*/  MOV R11, UR5 ;  /* 0x00000005000b7c02 */ /* 0x020fe20008000f00 */
[----:B------:R-:W-:Y:S02]  /*d4e0*/  IMAD.U32 R10, RZ, RZ, UR4 ;  /* 0x00000004ff0a7e24 */ /* 0x000fe4000f8e00ff */
[----:B------:R-:W-:Y:S07]  /*d4f0*/  LEPC R20, `(.L_x_153) ;  /* 0x000000001014794e */ /* 0x000fee0000000000 */
[----:B--23--:R-:W-:Y:S05]  /*d500*/  CALL.ABS.NOINC R14 ;  /* 0x000000000e007343 */ /* 0x00cfea0003c00000 */
.L_x_153:
[----:B------:R-:W-:Y:S05]  /*d510*/  WARPSYNC.ALL ;  /* 0x0000000000007948 */ /* 0x000fea0003800000 */
[C---:B------:R-:W-:Y:S01]  /*d520*/  R2UR UR4, R17.reuse ;  /* 0x00000000110472ca */ /* 0x040fe200000e0000 */
[----:B----4-:R-:W-:Y:S05]  /*d530*/  VIADD R0, R17, 0x80 ;  /* 0x0000008011007836 */ /* 0x010fea0000000000 */
[----:B------:R-:W-:Y:S04]  /*d540*/  SHF.R.U32.HI R0, RZ, 0x15, R0 ;  /* 0x00000015ff007819 */ /* 0x000fe80000011600 */
[----:B------:R-:W-:Y:S03]  /*d550*/  LOP3.LUT P0, RZ, R0, 0x3, R181, 0x48, !PT ;  /* 0x0000000300ff7812 */ /* 0x000fe600078048b5 */
[----:B------:R-:W1:Y:S10]  /*d560*/  LDTM.x32 R24, tmem[UR4] ;  /* 0x00000004001879ee */ /* 0x000e7400082c0000 */
[----:B-1----:R-:W-:Y:S05]  /*d570*/  @!P0 BRA `(.L_x_154) ;  /* 0x0000000000408947 */ /* 0x002fea0003800000 */
[----:B------:R-:W1:Y:S01]  /*d580*/  LDCU.64 UR8, c[0x4][0x70] ;  /* 0x01000e00ff0877ac */ /* 0x000e620008000a00 */
[----:B---3--:R-:W-:Y:S01]  /*d590*/  MOV R15, 0x0 ;  /* 0x00000000000f7802 */ /* 0x008fe20000000f00 */
[----:B------:R-:W-:Y:S02]  /*d5a0*/  HFMA2 R12, -RZ, RZ, 0, 5.9604644775390625e-08 ;  /* 0x00000001ff0c7431 */ /* 0x000fe400000001ff */
[----:B------:R-:W-:Y:S02]  /*d5b0*/  IMAD.MOV.U32 R8, RZ, RZ, 0x192 ;  /* 0x00000192ff087424 */ /* 0x000fe400078e00ff */
[----:B------:R-:W-:Y:S01]  /*d5c0*/  IMAD.MOV.U32 R13, RZ, RZ, RZ ;  /* 0x000000ffff0d7224 */ /* 0x000fe200078e00ff */
[----:B------:R-:W3:Y:S01]  /*d5d0*/  LDCU.64 UR6, c[0x4][0x78] ;  /* 0x01000f00ff0677ac */ /* 0x000ee20008000a00 */
[----:B------:R-:W4:Y:S01]  /*d5e0*/  LDC.64 R14, c[0x4][R15] ;  /* 0x010000000f0e7b82 */ /* 0x000f220000000a00 */
[----:B------:R-:W5:Y:S01]  /*d5f0*/  LDCU.64 UR4, c[0x4][0x10] ;  /* 0x01000200ff0477ac */ /* 0x000f620008000a00 */
[----:B-1----:R-:W-:Y:S01]  /*d600*/  MOV R5, UR9 ;  /* 0x0000000900057c02 */ /* 0x002fe20008000f00 */
[----:B------:R-:W-:Y:S01]  /*d610*/  IMAD.U32 R4, RZ, RZ, UR8 ;  /* 0x00000008ff047e24 */ /* 0x000fe2000f8e00ff */
[----:B---3--:R-:W-:Y:S01]  /*d620*/  MOV R7, UR7 ;  /* 0x0000000700077c02 */ /* 0x008fe20008000f00 */
[----:B------:R-:W-:Y:S01]  /*d630*/  IMAD.U32 R6, RZ, RZ, UR6 ;  /* 0x00000006ff067e24 */ /* 0x000fe2000f8e00ff */
[----:B-----5:R-:W-:Y:S01]  /*d640*/  MOV R11, UR5 ;  /* 0x00000005000b7c02 */ /* 0x020fe20008000f00 */
[----:B------:R-:W-:Y:S02]  /*d650*/  IMAD.U32 R10, RZ, RZ, UR4 ;  /* 0x00000004ff0a7e24 */ /* 0x000fe4000f8e00ff */
[----:B------:R-:W-:Y:S07]  /*d660*/  LEPC R20, `(.L_x_154) ;  /* 0x000000001014794e */ /* 0x000fee0000000000 */
[----:B--2-4-:R-:W-:Y:S05]  /*d670*/  CALL.ABS.NOINC R14 ;  /* 0x000000000e007343 */ /* 0x014fea0003c00000 */
.L_x_154:
[----:B------:R-:W-:Y:S05]  /*d680*/  WARPSYNC.ALL ;  /* 0x0000000000007948 */ /* 0x000fea0003800000 */
[----:B------:R-:W-:Y:S11]  /*d690*/  R2UR UR4, R17 ;  /* 0x00000000110472ca */ /* 0x000ff600000e0000 */
[----:B------:R-:W-:Y:S02]  /*d6a0*/  @!UPT UIADD3 URZ, UPT, UPT, URZ, URZ, URZ ;  /* 0x000000fffffff290 */ /* 0x000fe4000fffe0ff */
[----:B------:R-:W1:Y:S02]  /*d6b0*/  LDTM.x32 R56, tmem[UR4+0x80] ;  /* 0x00008004003879ee */ /* 0x000e6400082c0000 */
[----:B-1----:R-:W-:Y:S01]  /*d6c0*/  NOP ;  /* 0x0000000000007918 */ /* 0x002fe20000000000 */
.L_x_152:
[----:B--2---:R-:W-:Y:S01]  /*d6d0*/  SHF.L.U32 R4, R168, 0x10, RZ ;  /* 0x00000010a8047819 */ /* 0x004fe200000006ff */
[----:B----4-:R-:W-:Y:S01]  /*d6e0*/  FMUL R0, R130, R24 ;  /* 0x0000001882007220 */ /* 0x010fe20000400000 */
        /* <DEDUP_REMOVED lines=12> */
[----:B---3--:R-:W-:Y:S01]  /*d7b0*/  LOP3.LUT R12, R171, 0xffff0000, RZ, 0xc0, !PT ;  /* 0xffff0000ab0c7812 */ /* 0x008fe200078ec0ff */
        /* <DEDUP_REMOVED lines=25> */
[----:B------:R1:W-:Y:S01]  /*d950*/  @!P1 STS.128 [R191], R20 ;  /* 0x00000014bf009388 */ /* 0x0003e20000000c00 */
        /* <DEDUP_REMOVED lines=15> */
[----:B------:R-:W-:Y:S01]  /*da50*/  SHF.L.U32 R3, R160, 0x10, RZ ;  /* 0x00000010a0037819 */ /* 0x000fe200000006ff */
        /* <DEDUP_REMOVED lines=110> */
[----:B--2---:R-:W-:Y:S01]  /*e140*/  F2FP.BF16.F32.PACK_AB R20, R3, R0 ;  /* 0x000000000314723e */ /* 0x004fe200000010ff */
        /* <DEDUP_REMOVED lines=83> */
[----:B------:R-:W-:Y:S01]  /*e680*/  UIADD3 UR4, UPT, UPT, UR45, 0x200, URZ ;  /* 0x000002002d047890 */ /* 0x000fe2000fffe0ff */
[----:B------:R-:W-:Y:S01]  /*e690*/  UMOV UR51, UR44 ;  /* 0x0000002c00337c82 */ /* 0x000fe20008000000 */
[----:B------:R-:W-:Y:S02]  /*e6a0*/  UIADD3 UR9, UPT, UPT, UR49, 0x80, URZ ;  /* 0x0000008031097890 */ /* 0x000fe4000fffe0ff */
[----:B------:R-:W-:Y:S02]  /*e6b0*/  UIADD3 UR8, UPT, UPT, UR45, 0x1200, URZ ;  /* 0x000012002d087890 */ /* 0x000fe4000fffe0ff */
[----:B------:R-:W-:Y:S01]  /*e6c0*/  MOV R184, UR4 ;  /* 0x0000000400b87c02 */ /* 0x000fe20008000f00 */
[----:B------:R-:W-:Y:S01]  /*e6d0*/  UIADD3 UR4, UP0, UPT, UR54, 0xa80, URZ ;  /* 0x00000a8036047890 */ /* 0x000fe2000ff1e0ff */
[----:B------:R-:W-:Y:S02]  /*e6e0*/  UMOV UR10, UR50 ;  /* 0x00000032000a7c82 */ /* 0x000fe40008000000 */
[----:B------:R-:W-:Y:S01]  /*e6f0*/  R2UR UR48, R184 ;  /* 0x00000000b83072ca */ /* 0x000fe200000e0000 */
[----:B------:R-:W-:Y:S01]  /*e700*/  UIADD3.X UR5, UPT, UPT, URZ, UR55, URZ, UP0, !UPT ;  /* 0x00000037ff057290 */ /* 0x000fe200087fe4ff */
[----:B------:R-:W-:Y:S11]  /*e710*/  UMOV UR11, UR44 ;  /* 0x0000002c000b7c82 */ /* 0x000ff60008000000 */
[----:B------:R1:W-:Y:S01]  /*e720*/  UTMASTG.3D [UR48], [UR4] ;  /* 0x00000030040073b5 */ /* 0x0003e20008010000 */
[----:B------:R1:W-:Y:S01]  /*e730*/  UTMASTG.3D [UR8], [UR4] ;  /* 0x00000008040073b5 */ /* 0x0003e20008010000 */
[----:B------:R0:W-:Y:S01]  /*e740*/  UTMACMDFLUSH ;  /* 0x00000000000079b7 */ /* 0x0001e20000000000 */
[----:B-1----:R-:W-:Y:S04]  /*e750*/  DEPBAR.LE SB0, 0x1 ;  /* 0x000080400000791a */ /* 0x002fe80000000000 */
.L_x_156:
[----:B------:R-:W-:Y:S05]  /*e760*/  BSYNC.RECONVERGENT B0 ;  /* 0x0000000000007941 */ /* 0x000fea0003800200 */
.L_x_155:
[----:B------:R-:W-:Y:S01]  /*e770*/  BAR.SYNC.DEFER_BLOCKING 0x1, 0x80 ;  /* 0x0042000000007b1d */ /* 0x000fe20000010000 */
[----:B------:R-:W-:Y:S04]  /*e780*/  UIADD3 UR4, UPT, UPT, UR46, 0x1, URZ ;  /* 0x000000012e047890 */ /* 0x000fe8000fffe0ff */
        /* <DEDUP_REMOVED lines=18> */
.L_x_160:
[----:B------:R-:W-:Y:S05]  /*e8b0*/  BSYNC B0 ;  /* 0x0000000000007941 */ /* 0x000fea0003800000 */
.L_x_159:
[----:B------:R-:W-:Y:S01]  /*e8c0*/  ISETP.NE.AND P0, PT, R139, RZ, PT ;  /* 0x000000ff8b00720c */ /* 0x000fe20003f05270 */
[----:B------:R-:W-:Y:S11]  /*e8d0*/  VIADD R138, R138, 0x1 ;  /* 0x000000018a8a7836 */ /* 0x000ff60000000000 */
[----:B------:R-:W-:Y:S01]  /*e8e0*/  @!UPT UIADD3 URZ, UPT, UPT, URZ, URZ, URZ ;  /* 0x000000fffffff290 */ /* 0x000fe2000fffe0ff */
[----:B------:R3:W4:Y:S04]  /*e8f0*/  @P0 LDS.128 R160, [R3+0x20] ;  /* 0x0000200003a00984 */ /* 0x0007280000000c00 */
        /* <DEDUP_REMOVED lines=11> */
.L_x_158:
[----:B------:R-:W-:Y:S05]  /*e9b0*/  BSYNC B1 ;  /* 0x0000000000017941 */ /* 0x000fea0003800000 */
.L_x_157:
[----:B---3--:R-:W-:Y:S05]  /*e9c0*/  VIADD R3, R17, 0x400000 ;  /* 0x0040000011037836 */ /* 0x008fea0000000000 */
[----:B------:R-:W-:Y:S04]  /*e9d0*/  SHF.R.U32.HI R0, RZ, 0x15, R3 ;  /* 0x00000015ff007819 */ /* 0x000fe80000011603 */
[----:B------:R-:W-:Y:S04]  /*e9e0*/  LOP3.LUT R17, R0, 0x3, RZ, 0xc0, !PT ;  /* 0x0000000300117812 */ /* 0x000fe800078ec0ff */
[----:B------:R-:W-:Y:S11]  /*e9f0*/  ISETP.NE.AND P0, PT, R192, R17, PT ;  /* 0x00000011c000720c */ /* 0x000ff60003f05270 */
[----:B------:R-:W-:Y:S02]  /*ea00*/  @!UPT UIADD3 URZ, UPT, UPT, URZ, URZ, URZ ;  /* 0x000000fffffff290 */ /* 0x000fe4000fffe0ff */
[----:B------:R-:W-:Y:S05]  /*ea10*/  @P0 BRA `(.L_x_162) ;  /* 0x0000000000bc0947 */ /* 0x000fea0003800000 */
[----:B------:R-:W-:Y:S02]  /*ea20*/  LOP3.LUT P0, RZ, R0, 0x3, R181, 0x48, !PT ;  /* 0x0000000300ff7812 */ /* 0x000fe400078048b5 */
[----:B------:R-:W-:Y:S11]  /*ea30*/  MOV R18, R3 ;  /* 0x0000000300127202 */ /* 0x000ff60000000f00 */
[----:B------:R-:W-:Y:S05]  /*ea40*/  @!P0 BRA `(.L_x_163) ;  /* 0x0000000000408947 */ /* 0x000fea0003800000 */
[----:B------:R-:W1:Y:S01]  /*ea50*/  LDCU.64 UR8, c[0x4][0x70] ;  /* 0x01000e00ff0877ac */ /* 0x000e620008000a00 */
[----:B--2---:R-:W-:Y:S01]  /*ea60*/  MOV R15, 0x0 ;  /* 0x00000000000f7802 */ /* 0x004fe20000000f00 */
[----:B------:R-:W-:Y:S02]  /*ea70*/  HFMA2 R12, -RZ, RZ, 0, 5.9604644775390625e-08 ;  /* 0x00000001ff0c7431 */ /* 0x000fe400000001ff */
[----:B------:R-:W-:Y:S02]  /*ea80*/  IMAD.MOV.U32 R8, RZ, RZ, 0x192 ;  /* 0x00000192ff087424 */ /* 0x000fe400078e00ff */
[----:B------:R-:W-:Y:S01]  /*ea90*/  IMAD.MOV.U32 R13, RZ, RZ, RZ ;  /* 0x000000ffff0d7224 */ /* 0x000fe200078e00ff */
[----:B------:R-:W2:Y:S01]  /*eaa0*/  LDCU.64 UR6, c[0x4][0x78] ;  /* 0x01000f00ff0677ac */ /* 0x000ea20008000a00 */
[----:B------:R-:W3:Y:S01]  /*eab0*/  LDC.64 R14, c[0x4][R15] ;  /* 0x010000000f0e7b82 */ /* 0x000ee20000000a00 */
[----:B------:R-:W5:Y:S01]  /*eac0*/  LDCU.64 UR4, c[0x4][0x10] ;  /* 0x01000200ff0477ac */ /* 0x000f620008000a00 */
[----:B-1----:R-:W-:Y:S01]  /*ead0*/  MOV R5, UR9 ;  /* 0x0000000900057c02 */ /* 0x002fe20008000f00 */
[----:B------:R-:W-:Y:S01]  /*eae0*/  IMAD.U32 R4, RZ, RZ, UR8 ;  /* 0x00000008ff047e24 */ /* 0x000fe2000f8e00ff */
[----:B--2---:R-:W-:Y:S01]  /*eaf0*/  MOV R7, UR7 ;  /* 0x0000000700077c02 */ /* 0x004fe20008000f00 */
[----:B------:R-:W-:Y:S01]  /*eb00*/  IMAD.U32 R6, RZ, RZ, UR6 ;  /* 0x00000006ff067e24 */ /* 0x000fe2000f8e00ff */
[----:B-----5:R-:W-:Y:S01]  /*eb10*/  MOV R11, UR5 ;  /* 0x00000005000b7c02 */ /* 0x020fe20008000f00 */
[----:B------:R-:W-:Y:S02]  /*eb20*/  IMAD.U32 R10, RZ, RZ, UR4 ;  /* 0x00000004ff0a7e24 */ /* 0x000fe4000f8e00ff */
[----:B------:R-:W-:Y:S07]  /*eb30*/  LEPC R20, `(.L_x_163) ;  /* 0x000000001014794e */ /* 0x000fee0000000000 */
[----:B---34-:R-:W-:Y:S05]  /*eb40*/  CALL.ABS.NOINC R14 ;  /* 0x000000000e007343 */ /* 0x018fea0003c00000 */
.L_x_163:
[----:B------:R-:W-:Y:S05]  /*eb50*/  WARPSYNC.ALL ;  /* 0x0000000000007948 */ /* 0x000fea0003800000 */
[C---:B------:R-:W-:Y:S01]  /*eb60*/  R2UR UR4, R18.reuse ;  /* 0x00000000120472ca */ /* 0x040fe200000e0000 */
[----:B------:R-:W-:Y:S05]  /*eb70*/  VIADD R0, R18, 0x80 ;  /* 0x0000008012007836 */ /* 0x000fea0000000000 */
[----:B------:R-:W-:Y:S04]  /*eb80*/  SHF.R.U32.HI R0, RZ, 0x15, R0 ;  /* 0x00000015ff007819 */ /* 0x000fe80000011600 */
[----:B------:R-:W-:Y:S03]  /*eb90*/  LOP3.LUT P0, RZ, R0, 0x3, R181, 0x48, !PT ;  /* 0x0000000300ff7812 */ /* 0x000fe600078048b5 */
[----:B------:R-:W1:Y:S10]  /*eba0*/  LDTM.x32 R24, tmem[UR4] ;  /* 0x00000004001879ee */ /* 0x000e7400082c0000 */
[----:B-1----:R-:W-:Y:S05]  /*ebb0*/  @!P0 BRA `(.L_x_164) ;  /* 0x0000000000408947 */ /* 0x002fea0003800000 */
        /* <DEDUP_REMOVED lines=16> */
.L_x_164:
[----:B------:R-:W-:Y:S05]  /*ecc0*/  WARPSYNC.ALL ;  /* 0x0000000000007948 */ /* 0x000fea0003800000 */
[----:B------:R-:W-:Y:S11]  /*ecd0*/  R2UR UR4, R18 ;  /* 0x00000000120472ca */ /* 0x000ff600000e0000 */
[----:B------:R-:W-:Y:S02]  /*ece0*/  @!UPT UIADD3 URZ, UPT, UPT, URZ, URZ, URZ ;  /* 0x000000fffffff290 */ /* 0x000fe4000fffe0ff */
[----:B------:R-:W1:Y:S02]  /*ecf0*/  LDTM.x32 R56, tmem[UR4+0x80] ;  /* 0x00008004003879ee */ /* 0x000e6400082c0000 */
[----:B-1----:R-:W-:Y:S01]  /*ed00*/  NOP ;  /* 0x0000000000007918 */ /* 0x002fe20000000000 */
.L_x_162:
[----:B--2---:R-:W-:Y:S01]  /*ed10*/  SHF.L.U32 R4, R168, 0x10, RZ ;  /* 0x00000010a8047819 */ /* 0x004fe200000006ff */
        /* <DEDUP_REMOVED lines=234> */
[----:B------:R-:W-:Y:S01]  /*fbc0*/  @P2 SHF.L.U32 R3, R16, 0x1f, RZ ;  /* 0x0000001f10032819 */ /* 0x000fe200000006ff */
        /* <DEDUP_REMOVED lines=29> */
.L_x_166:
[----:B------:R-:W-:Y:S05]  /*fda0*/  BSYNC.RECONVERGENT B0 ;  /* 0x0000000000007941 */ /* 0x000fea0003800200 */
.L_x_165:
[----:B------:R-:W-:Y:S01]  /*fdb0*/  BAR.SYNC.DEFER_BLOCKING 0x1, 0x80 ;  /* 0x0042000000007b1d */ /* 0x000fe20000010000 */
[----:B------:R-:W-:Y:S02]  /*fdc0*/  UISETP.NE.AND UP0, UPT, UR43, URZ, UPT ;  /* 0x000000ff2b00728c */ /* 0x000fe4000bf05270 */
[----:B------:R-:W-:Y:S02]  /*fdd0*/  UIADD3 UR5, UPT, UPT, UR47, 0x1, URZ ;  /* 0x000000012f057890 */ /* 0x000fe4000fffe0ff */
[----:B------:R-:W-:Y:S02]  /*fde0*/  USEL UR4, URZ, 0x60, !UP0 ;  /* 0x00000060ff047887 */ /* 0x000fe4000c000000 */
[----:B------:R-:W-:Y:S02]  /*fdf0*/  UISETP.NE.AND UP0, UPT, UR5, 0x4, UPT ;  /* 0x000000040500788c */ /* 0x000fe4000bf05270 */
[----:B------:R-:W-:Y:S02]  /*fe00*/  UIADD3 UR49, UPT, UPT, UR52, UR4, URZ ;  /* 0x0000000434317290 */ /* 0x000fe4000fffe0ff */
[----:B------:R-:W-:Y:S01]  /*fe10*/  VIADD R131, R131, UR4 ;  /* 0x0000000483837c36 */ /* 0x000fe20008000000 */
[----:B------:R-:W-:Y:S04]  /*fe20*/  USEL UR46, UR5, URZ, UP0 ;  /* 0x000000ff052e7287 */ /* 0x000fe80008000000 */
[----:B------:R-:W-:Y:S04]  /*fe30*/  SHF.R.U32.HI R6, RZ, 0x15, R131 ;  /* 0x00000015ff067819 */ /* 0x000fe80000011683 */
[----:B------:R-:W-:Y:S01]  /*fe40*/  LOP3.LUT R17, R6, 0x3, RZ, 0xc0, !PT ;  /* 0x0000000306117812 */ /* 0x000fe200078ec0ff */
        /* <DEDUP_REMOVED lines=16> */
.L_x_170:
[----:B------:R-:W-:Y:S05]  /*ff50*/  BSYNC B0 ;  /* 0x0000000000007941 */ /* 0x000fea0003800000 */
.L_x_169:
        /* <DEDUP_REMOVED lines=15> */
.L_x_168:
[----:B------:R-:W-:Y:S05]  /*10050*/  BSYNC B1 ;  /* 0x0000000000017941 */ /* 0x000fea0003800000 */
.L_x_167:
[----:B------:R-:W-:Y:S11]  /*10060*/  ISETP.NE.AND P0, PT, R192, R17, PT ;  /* 0x00000011c000720c */ /* 0x000ff60003f05270 */
[----:B------:R-:W-:Y:S02]  /*10070*/  @!UPT UIADD3 URZ, UPT, UPT, URZ, URZ, URZ ;  /* 0x000000fffffff290 */ /* 0x000fe4000fffe0ff */
[----:B------:R-:W-:Y:S05]  /*10080*/  @P0 BRA `(.L_x_172) ;  /* 0x0000000000bc0947 */ /* 0x000fea0003800000 */
[----:B------:R-:W-:Y:S11]  /*10090*/  LOP3.LUT P0, RZ, R6, 0x3, R181, 0x48, !PT ;  /* 0x0000000306ff7812 */ /* 0x000ff600078048b5 */
[----:B------:R-:W-:Y:S02]  /*100a0*/  @!UPT UIADD3 URZ, UPT, UPT, URZ, URZ, URZ ;  /* 0x000000fffffff290 */ /* 0x000fe4000fffe0ff */
[----:B------:R-:W-:Y:S05]  /*100b0*/  @!P0 BRA `(.L_x_173) ;  /* 0x0000000000408947 */ /* 0x000fea0003800000 */
[----:B------:R-:W3:Y:S01]  /*100c0*/  LDCU.64 UR8, c[0x4][0x70] ;  /* 0x01000e00ff0877ac */ /* 0x000ee20008000a00 */
[----:B--2---:R-:W-:Y:S01]  /*100d0*/  MOV R15, 0x0 ;  /* 0x00000000000f7802 */ /* 0x004fe20000000f00 */
        /* <DEDUP_REMOVED lines=14> */
.L_x_173:
        /* <DEDUP_REMOVED lines=23> */
.L_x_174:
[----:B------:R-:W-:Y:S05]  /*10330*/  WARPSYNC.ALL ;  /* 0x0000000000007948 */ /* 0x000fea0003800000 */
[----:B------:R-:W-:Y:S11]  /*10340*/  R2UR UR4, R131 ;  /* 0x00000000830472ca */ /* 0x000ff600000e0000 */
[----:B------:R-:W-:Y:S02]  /*10350*/  @!UPT UIADD3 URZ, UPT, UPT, URZ, URZ, URZ ;  /* 0x000000fffffff290 */ /* 0x000fe4000fffe0ff */
[----:B------:R-:W1:Y:S02]  /*10360*/  LDTM.x32 R56, tmem[UR4+0x80] ;  /* 0x00008004003879ee */ /* 0x000e6400082c0000 */
[----:B-1----:R-:W-:Y:S01]  /*10370*/  NOP ;  /* 0x0000000000007918 */ /* 0x002fe20000000000 */
.L_x_172:
[----:B--23--:R-:W-:Y:S01]  /*10380*/  SHF.L.U32 R4, R168, 0x10, RZ ;  /* 0x00000010a8047819 */ /* 0x00cfe200000006ff */
        /* <DEDUP_REMOVED lines=262> */
.L_x_176:
[----:B------:R-:W-:Y:S05]  /*113f0*/  BSYNC.RECONVERGENT B0 ;  /* 0x0000000000007941 */ /* 0x000fea0003800200 */
.L_x_175:
        /* <DEDUP_REMOVED lines=14> */
[----:B------:R-:W-:Y:S01]  /*114e0*/  @P1 IADD3 R7, PT, PT, R200, R5, RZ ;  /* 0x00000005c8071210 */ /* 0x000fe20007ffe0ff */
[----:B------:R-:W-:Y:S06]  /*114f0*/  @P0 BRA `(.L_x_180) ;  /* 0x00000000000c0947 */ /* 0x000fec0003800000 */
[----:B------:R-:W-:Y:S04]  /*11500*/  SHF.L.U32 R16, R16, 0x1f, RZ ;  /* 0x0000001f10107819 */ /* 0x000fe800000006ff */
[----:B------:R-:W1:Y:S02]  /*11510*/  SYNCS.PHASECHK.TRANS64.TRYWAIT P0, [R3+URZ+0x30], R16 ;  /* 0x00003010030075a7 */ /* 0x000e6400080011ff */
[----:B-1----:R-:W-:Y:S05]  /*11520*/  @!P0 BRA `(.L_x_181) ;  /* 0x0000002400388947 */ /* 0x002fea0003800000 */
.L_x_180:
[----:B------:R-:W-:Y:S05]  /*11530*/  BSYNC B0 ;  /* 0x0000000000007941 */ /* 0x000fea0003800000 */
.L_x_179:
[----:B------:R-:W-:Y:S11]  /*11540*/  ISETP.NE.AND P0, PT, R139, RZ, PT ;  /* 0x000000ff8b00720c */ /* 0x000ff60003f05270 */
[----:B------:R-:W-:Y:S02]  /*11550*/  @!UPT UIADD3 URZ, UPT, UPT, URZ, URZ, URZ ;  /* 0x000000fffffff290 */ /* 0x000fe4000fffe0ff */
[----:B------:R3:W4:Y:S01]  /*11560*/  @P0 LDS.128 R168, [R5] ;  /* 0x0000000005a80984 */ /* 0x0007220000000c00 */
[----:B------:R-:W-:Y:S03]  /*11570*/  @P0 IADD3 R0, PT, PT, R190, R7, RZ ;  /* 0x00000007be000210 */ /* 0x000fe60007ffe0ff */
[----:B------:R3:W1:Y:S04]  /*11580*/  @P0 LDS.128 R152, [R5+0x1000] ;  /* 0x0010000005980984 */ /* 0x0006680000000c00 */
[----:B------:R3:W1:Y:S04]  /*11590*/  @P0 LDS.128 R160, [R198+0x20] ;  /* 0x00002000c6a00984 */ /* 0x0006680000000c00 */
[----:B------:R3:W1:Y:S04]  /*115a0*/  @P0 LDS.128 R140, [R198+0x1020] ;  /* 0x00102000c68c0984 */ /* 0x0006680000000c00 */
[----:B------:R3:W1:Y:S04]  /*115b0*/  @P0 LDS.128 R164, [R7+0x10] ;  /* 0x0000100007a40984 */ /* 0x0006680000000c00 */
[----:B------:R3:W1:Y:S04]  /*115c0*/  @P0 LDS.128 R148, [R7+0x1010] ;  /* 0x0010100007940984 */ /* 0x0006680000000c00 */
[----:B------:R3:W1:Y:S04]  /*115d0*/  @P0 LDS.128 R156, [R0+0x10] ;  /* 0x00001000009c0984 */ /* 0x0006680000000c00 */
[----:B------:R3:W1:Y:S02]  /*115e0*/  @P0 LDS.128 R144, [R0+0x1010] ;  /* 0x0010100000900984 */ /* 0x0006640000000c00 */
.L_x_178:
[----:B------:R-:W-:Y:S05]  /*115f0*/  BSYNC B1 ;  /* 0x0000000000017941 */ /* 0x000fea0003800000 */
.L_x_177:
        /* <DEDUP_REMOVED lines=14> */
[----:B------:R-:W2:Y:S01]  /*116e0*/  LDCU.64 UR6, c[0x4][0x78] ;  /* 0x01000f00ff0677ac */ /* 0x000ea20008000a00 */
[----:B------:R-:W1:Y:S01]  /*116f0*/  LDC.64 R14, c[0x4][R15] ;  /* 0x010000000f0e7b82 */ /* 0x000e620000000a00 */
[----:B------:R-:W5:Y:S01]  /*11700*/  LDCU.64 UR4, c[0x4][0x10] ;  /* 0x01000200ff0477ac */ /* 0x000f620008000a00 */
[----:B---3--:R-:W-:Y:S01]  /*11710*/  MOV R5, UR9 ;  /* 0x0000000900057c02 */ /* 0x008fe20008000f00 */
[----:B------:R-:W-:Y:S01]  /*11720*/  IMAD.U32 R4, RZ, RZ, UR8 ;  /* 0x00000008ff047e24 */ /* 0x000fe2000f8e00ff */
[----:B--2---:R-:W-:Y:S01]  /*11730*/  MOV R7, UR7 ;  /* 0x0000000700077c02 */ /* 0x004fe20008000f00 */
[----:B------:R-:W-:Y:S01]  /*11740*/  IMAD.U32 R6, RZ, RZ, UR6 ;  /* 0x00000006ff067e24 */ /* 0x000fe2000f8e00ff */
[----:B-----5:R-:W-:Y:S01]  /*11750*/  MOV R11, UR5 ;  /* 0x00000005000b7c02 */ /* 0x020fe20008000f00 */
[----:B------:R-:W-:Y:S02]  /*11760*/  IMAD.U32 R10, RZ, RZ, UR4 ;  /* 0x00000004ff0a7e24 */ /* 0x000fe4000f8e00ff */
[----:B------:R-:W-:Y:S07]  /*11770*/  LEPC R20, `(.L_x_183) ;  /* 0x000000001014794e */ /* 0x000fee0000000000 */
[----:B-1--4-:R-:W-:Y:S05]  /*11780*/  CALL.ABS.NOINC R14 ;  /* 0x000000000e007343 */ /* 0x012fea0003c00000 */
.L_x_183:
[----:B------:R-:W-:Y:S05]  /*11790*/  WARPSYNC.ALL ;  /* 0x0000000000007948 */ /* 0x000fea0003800000 */
[C---:B------:R-:W-:Y:S01]  /*117a0*/  R2UR UR4, R131.reuse ;  /* 0x00000000830472ca */ /* 0x040fe200000e0000 */
[----:B------:R-:W-:Y:S05]  /*117b0*/  VIADD R0, R131, 0x80 ;  /* 0x0000008083007836 */ /* 0x000fea0000000000 */
[----:B------:R-:W-:Y:S04]  /*117c0*/  SHF.R.U32.HI R0, RZ, 0x15, R0 ;  /* 0x00000015ff007819 */ /* 0x000fe80000011600 */
[----:B------:R-:W-:Y:S03]  /*117d0*/  LOP3.LUT P0, RZ, R0, 0x3, R181, 0x48, !PT ;  /* 0x0000000300ff7812 */ /* 0x000fe600078048b5 */
[----:B------:R-:W3:Y:S10]  /*117e0*/  LDTM.x32 R24, tmem[UR4] ;  /* 0x00000004001879ee */ /* 0x000ef400082c0000 */
[----:B---3--:R-:W-:Y:S05]  /*117f0*/  @!P0 BRA `(.L_x_184) ;  /* 0x0000000000408947 */ /* 0x008fea0003800000 */
        /* <DEDUP_REMOVED lines=16> */
.L_x_184:
[----:B------:R-:W-:Y:S05]  /*11900*/  WARPSYNC.ALL ;  /* 0x0000000000007948 */ /* 0x000fea0003800000 */
[----:B------:R-:W-:Y:S11]  /*11910*/  R2UR UR4, R131 ;  /* 0x00000000830472ca */ /* 0x000ff600000e0000 */
[----:B------:R-:W-:Y:S02]  /*11920*/  @!UPT UIADD3 URZ, UPT, UPT, URZ, URZ, URZ ;  /* 0x000000fffffff290 */ /* 0x000fe4000fffe0ff */
[----:B------:R-:W3:Y:S02]  /*11930*/  LDTM.x32 R56, tmem[UR4+0x80] ;  /* 0x00008004003879ee */ /* 0x000ee400082c0000 */
[----:B---3--:R-:W-:Y:S01]  /*11940*/  NOP ;  /* 0x0000000000007918 */ /* 0x008fe20000000000 */
.L_x_182:
[----:B----4-:R-:W-:Y:S01]  /*11950*/  SHF.L.U32 R6, R168, 0x10, RZ ;  /* 0x00000010a8067819 */ /* 0x010fe200000006ff */
[----:B------:R-:W-:Y:S01]  /*11960*/  FMUL R0, R130, R24 ;  /* 0x0000001882007220 */ /* 0x000fe20000400000 */
[----:B------:R-:W-:Y:S01]  /*11970*/  LOP3.LUT R8, R168, 0xffff0000, RZ, 0xc0, !PT ;  /* 0xffff0000a8087812 */ /* 0x000fe200078ec0ff */
[----:B-1----:R-:W-:Y:S01]  /*11980*/  FMUL R3, R130, R25 ;  /* 0x0000001982037220 */ /* 0x002fe20000400000 */
[----:B------:R-:W-:Y:S01]  /*11990*/  SHF.L.U32 R7, R169, 0x10, RZ ;  /* 0x00000010a9077819 */ /* 0x000fe200000006ff */
[----:B------:R-:W-:Y:S01]  /*119a0*/  FFMA R0, R133, R6, R0 ;  /* 0x0000000685007223 */ /* 0x000fe20000000000 */
[----:B--2---:R-:W-:Y:S01]  /*119b0*/  LOP3.LUT R88, R169, 0xffff0000, RZ, 0xc0, !PT ;  /* 0xffff0000a9587812 */ /* 0x004fe200078ec0ff */
[----:B------:R-:W-:Y:S01]  /*119c0*/  FFMA R3, R133, R8, R3 ;  /* 0x0000000885037223 */ /* 0x000fe20000000003 */
[----:B------:R-:W-:Y:S01]  /*119d0*/  SHF.L.U32 R89, R170, 0x10, RZ ;  /* 0x00000010aa597819 */ /* 0x000fe200000006ff */
[----:B------:R-:W-:Y:S01]  /*119e0*/  FMUL R4, R130, R26 ;  /* 0x0000001a82047220 */ /* 0x000fe20000400000 */
[----:B------:R-:W-:Y:S01]  /*119f0*/  LOP3.LUT R90, R170, 0xffff0000, RZ, 0xc0, !PT ;  /* 0xffff0000aa5a7812 */ /* 0x000fe200078ec0ff */
[----:B------:R-:W-:Y:S01]  /*11a00*/  FMUL R5, R130, R27 ;  /* 0x0000001b82057220 */ /* 0x000fe20000400000 */
[----:B------:R-:W-:Y:S01]  /*11a10*/  SHF.L.U32 R91, R171, 0x10, RZ ;  /* 0x00000010ab5b7819 */ /* 0x000fe200000006ff */
[----:B------:R-:W-:Y:S01]  /*11a20*/  FFMA R4, R133, R7, R4 ;  /* 0x0000000785047223 */ /* 0x000fe20000000004 */
[----:B------:R-:W-:Y:S01]  /*11a30*/  LOP3.LUT R92, R171, 0xffff0000, RZ, 0xc0, !PT ;  /* 0xffff0000ab5c7812 */ /* 0x000fe200078ec0ff */
[C---:B------:R-:W-:Y:S01]  /*11a40*/  FFMA R5, R133.reuse, R88, R5 ;  /* 0x0000005885057223 */ /* 0x040fe20000000005 */
[----:B------:R-:W-:Y:S01]  /*11a50*/  ISETP.NE.AND P1, PT, R192, R17, PT ;  /* 0x00000011c000720c */ /* 0x000fe20003f25270 */
        /* <DEDUP_REMOVED lines=21> */
[----:B------:R-:W-:Y:S01]  /*11bb0*/  LOP3.LUT R102, R160, 0xffff0000, RZ, 0xc0, !PT ;  /* 0xffff0000a0667812 */ /* 0x000fe200078ec0ff */
[----:B------:R-:W-:Y:S01]  /*11bc0*/  FMUL R3, R130, R33 ;  /* 0x0000002182037220 */ /* 0x000fe20000400000 */
[----:B------:R-:W-:Y:S01]  /*11bd0*/  SHF.L.U32 R103, R161, 0x10, RZ ;  /* 0x00000010a1677819 */ /* 0x000fe200000006ff */
[----:B------:R-:W-:Y:S01]  /*11be0*/  FFMA R0, R133, R93, R0 ;  /* 0x0000005d85007223 */ /* 0x000fe20000000000 */
[----:B------:R-:W-:Y:S01]  /*11bf0*/  LOP3.LUT R104, R161, 0xffff0000, RZ, 0xc0, !PT ;  /* 0xffff0000a1687812 */ /* 0x000fe200078ec0ff */
[----:B------:R-:W-:Y:S01]  /*11c00*/  FFMA R3, R133, R94, R3 ;  /* 0x0000005e85037223 */ /* 0x000fe20000000003 */
[----:B------:R-:W-:Y:S01]  /*11c10*/  SHF.L.U32 R105, R162, 0x10, RZ ;  /* 0x00000010a2697819 */ /* 0x000fe200000006ff */
[----:B------:R-:W-:Y:S01]  /*11c20*/  FMUL R17, R130, R63 ;  /* 0x0000003f82117220 */ /* 0x000fe20000400000 */
[----:B------:R-:W-:Y:S01]  /*11c30*/  LOP3.LUT R106, R162, 0xffff0000, RZ, 0xc0, !PT ;  /* 0xffff0000a26a7812 */ /* 0x000fe200078ec0ff */
[C---:B------:R-:W-:Y:S01]  /*11c40*/  FMUL R63, R130.reuse, R77 ;  /* 0x0000004d823f7220 */ /* 0x040fe20000400000 */
[----:B------:R-:W-:Y:S01]  /*11c50*/  F2FP.BF16.F32.PACK_AB R77, R5, R4 ;  /* 0x00000004054d723e */ /* 0x000fe200000010ff */
[C---:B------:R-:W-:Y:S01]  /*11c60*/  FMUL R4, R130.reuse, R34 ;  /* 0x0000002282047220 */ /* 0x040fe20000400000 */
[----:B------:R-:W-:Y:S01]  /*11c70*/  F2FP.BF16.F32.PACK_AB R32, R3, R0 ;  /* 0x000000000320723e */ /* 0x000fe200000010ff */
[C---:B------:R-:W-:Y:S01]  /*11c80*/  FMUL R5, R130.reuse, R35 ;  /* 0x0000002382057220 */ /* 0x040fe20000400000 */
[C---:B------:R-:W-:Y:S01]  /*11c90*/  SHF.L.U32 R107, R163.reuse, 0x10, RZ ;  /* 0x00000010a36b7819 */ /* 0x040fe200000006ff */
[C---:B------:R-:W-:Y:S01]  /*11ca0*/  FMUL R18, R130.reuse, R64 ;  /* 0x0000004082127220 */ /* 0x040fe20000400000 */
[----:B------:R-:W-:Y:S01]  /*11cb0*/  LOP3.LUT R108, R163, 0xffff0000, RZ, 0xc0, !PT ;  /* 0xffff0000a36c7812 */ /* 0x000fe200078ec0ff */
[C---:B------:R-:W-:Y:S01]  /*11cc0*/  FMUL R64, R130.reuse, R78 ;  /* 0x0000004e82407220 */ /* 0x040fe20000400000 */
[----:B------:R-:W-:Y:S01]  /*11cd0*/  F2FP.BF16.F32.PACK_AB R78, R7, R6 ;  /* 0x00000006074e723e */ /* 0x000fe200000010ff */
[----:B------:R-:W-:Y:S01]  /*11ce0*/  FMUL R19, R130, R65 ;  /* 0x0000004182137220 */ /* 0x000fe20000400000 */
[----:B------:R-:W-:Y:S01]  /*11cf0*/  SHF.L.U32 R109, R156, 0x10, RZ ;  /* 0x000000109c6d7819 */ /* 0x000fe200000006ff */
[C---:B------:R-:W-:Y:S01]  /*11d00*/  FMUL R65, R130.reuse, R79 ;  /* 0x0000004f82417220 */ /* 0x040fe20000400000 */
[----:B------:R-:W-:Y:S01]  /*11d10*/  F2FP.BF16.F32.PACK_AB R79, R9, R8 ;  /* 0x00000008094f723e */ /* 0x000fe200000010ff */
        /* <DEDUP_REMOVED lines=10> */
[----:B------:R-:W-:Y:S01]  /*11dc0*/  FMUL R9, R130, R39 ;  /* 0x0000002782097220 */ /* 0x000fe20000400000 */
[----:B------:R-:W-:Y:S01]  /*11dd0*/  SHF.L.U32 R115, R159, 0x10, RZ ;  /* 0x000000109f737819 */ /* 0x000fe200000006ff */
[----:B------:R-:W-:Y:S01]  /*11de0*/  FFMA R6, R133, R97, R6 ;  /* 0x0000006185067223 */ /* 0x000fe20000000006 */
[----:B------:R-:W-:Y:S01]  /*11df0*/  F2FP.BF16.F32.PACK_AB R33, R5, R4 ;  /* 0x000000040521723e */ /* 0x000fe200000010ff */
[----:B------:R-:W-:Y:S01]  /*11e00*/  FFMA R7, R133, R98, R7 ;  /* 0x0000006285077223 */ /* 0x000fe20000000007 */
[----:B------:R-:W-:Y:S01]  /*11e10*/  LOP3.LUT R116, R159, 0xffff0000, RZ, 0xc0, !PT ;  /* 0xffff00009f747812 */ /* 0x000fe200078ec0ff */
[C---:B------:R-:W-:Y:S01]  /*11e20*/  FFMA R8, R133.reuse, R99, R8 ;  /* 0x0000006385087223 */ /* 0x040fe20000000008 */
[C---:B------:R-:W-:Y:S01]  /*11e30*/  SHF.L.U32 R117, R152.reuse, 0x10, RZ ;  /* 0x0000001098757819 */ /* 0x040fe200000006ff */
[----:B------:R-:W-:Y:S01]  /*11e40*/  FFMA R9, R133, R100, R9 ;  /* 0x0000006485097223 */ /* 0x000fe20000000009 */
[----:B------:R-:W-:Y:S01]  /*11e50*/  F2FP.BF16.F32.PACK_AB R34, R7, R6 ;  /* 0x000000060722723e */ /* 0x000fe200000010ff */
[----:B------:R-:W-:Y:S01]  /*11e60*/  @!P1 STS.128 [R191+0x6000], R76 ;  /* 0x0060004cbf009388 */ /* 0x000fe20000000c00 */
[----:B------:R-:W-:Y:S01]  /*11e70*/  LOP3.LUT R118, R152, 0xffff0000, RZ, 0xc0, !PT ;  /* 0xffff000098767812 */ /* 0x000fe200078ec0ff */
[C---:B------:R-:W-:Y:S01]  /*11e80*/  FMUL R0, R130.reuse, R40 ;  /* 0x0000002882007220 */ /* 0x040fe20000400000 */
[----:B------:R-:W-:Y:S01]  /*11e90*/  F2FP.BF16.F32.PACK_AB R35, R9, R8 ;  /* 0x000000080923723e */ /* 0x000fe200000010ff */
[C---:B------:R-:W-:Y:S01]  /*11ea0*/  FMUL R3, R130.reuse, R41 ;  /* 0x0000002982037220 */ /* 0x040fe20000400000 */
[C---:B------:R-:W-:Y:S01]  /*11eb0*/  SHF.L.U32 R119, R153.reuse, 0x10, RZ ;  /* 0x0000001099777819 */ /* 0x040fe200000006ff */
[----:B------:R-:W-:Y:S01]  /*11ec0*/  FMUL R4, R130, R42 ;  /* 0x0000002a82047220 */ /* 0x000fe20000400000 */
[----:B------:R-:W-:Y:S01]  /*11ed0*/  LOP3.LUT R120, R153, 0xffff0000, RZ, 0xc0, !PT ;  /* 0xffff000099787812 */ /* 0x000fe200078ec0ff */
[----:B------:R1:W-:Y:S01]  /*11ee0*/  @!P1 STS.128 [R199+0x6010], R32 ;  /* 0x00601020c7009388 */ /* 0x0003e20000000c00 */
[----:B------:R-:W-:Y:S01]  /*11ef0*/  SHF.L.U32 R121, R154, 0x10, RZ ;  /* 0x000000109a797819 */ /* 0x000fe200000006ff */
[----:B------:R-:W-:Y:S01]  /*11f00*/  FMUL R5, R130, R43 ;  /* 0x0000002b82057220 */ /* 0x000fe20000400000 */
[----:B------:R-:W-:Y:S01]  /*11f10*/  LOP3.LUT R122, R154, 0xffff0000, RZ, 0xc0, !PT ;  /* 0xffff00009a7a7812 */ /* 0x000fe200078ec0ff */
[----:B------:R-:W-:Y:S01]  /*11f20*/  FFMA R0, R133, R101, R0 ;  /* 0x0000006585007223 */ /* 0x000fe20000000000 */
[C---:B------:R-:W-:Y:S01]  /*11f30*/  SHF.L.U32 R123, R155.reuse, 0x10, RZ ;  /* 0x000000109b7b7819 */ /* 0x040fe200000006ff */
[----:B------:R-:W-:Y:S01]  /*11f40*/  FMUL R6, R130, R44 ;  /* 0x0000002c82067220 */ /* 0x000fe20000400000 */
[----:B------:R-:W-:Y:S01]  /*11f50*/  LOP3.LUT R124, R155, 0xffff0000, RZ, 0xc0, !PT ;  /* 0xffff00009b7c7812 */ /* 0x000fe200078ec0ff */
[C---:B------:R-:W-:Y:S01]  /*11f60*/  FFMA R3, R133.reuse, R102, R3 ;  /* 0x0000006685037223 */ /* 0x040fe20000000003 */
[----:B------:R-:W-:Y:S01]  /*11f70*/  SHF.L.U32 R125, R148, 0x10, RZ ;  /* 0x00000010947d7819 */ /* 0x000fe200000006ff */
[----:B------:R-:W-:Y:S01]  /*11f80*/  FMUL R7, R130, R45 ;  /* 0x0000002d82077220 */ /* 0x000fe20000400000 */
[----:B------:R-:W-:Y:S01]  /*11f90*/  LOP3.LUT R126, R148, 0xffff0000, RZ, 0xc0, !PT ;  /* 0xffff0000947e7812 */ /* 0x000fe200078ec0ff */
[----:B------:R-:W-:Y:S01]  /*11fa0*/  FFMA R4, R133, R103, R4 ;  /* 0x0000006785047223 */ /* 0x000fe20000000004 */
[----:B------:R-:W-:Y:S01]  /*11fb0*/  F2FP.BF16.F32.PACK_AB R36, R3, R0 ;  /* 0x000000000324723e */ /* 0x000fe200000010ff */
[C---:B------:R-:W-:Y:S01]  /*11fc0*/  FMUL R8, R130.reuse, R46 ;  /* 0x0000002e82087220 */ /* 0x040fe20000400000 */
[----:B------:R-:W-:Y:S01]  /*11fd0*/  SHF.L.U32 R127, R149, 0x10, RZ ;  /* 0x00000010957f7819 */ /* 0x000fe200000006ff */
[----:B------:R-:W-:Y:S01]  /*11fe0*/  FFMA R5, R133, R104, R5 ;  /* 0x0000006885057223 */ /* 0x000fe20000000005 */
[----:B------:R-:W-:Y:S01]  /*11ff0*/  LOP3.LUT R128, R149, 0xffff0000, RZ, 0xc0, !PT ;  /* 0xffff000095807812 */ /* 0x000fe200078ec0ff */
[----:B------:R-:W-:Y:S01]  /*12000*/  FMUL R9, R130, R47 ;  /* 0x0000002f82097220 */ /* 0x000fe20000400000 */
[C---:B------:R-:W-:Y:S01]  /*12010*/  SHF.L.U32 R129, R150.reuse, 0x10, RZ ;  /* 0x0000001096817819 */ /* 0x040fe200000006ff */
[----:B------:R-:W-:Y:S01]  /*12020*/  FFMA R6, R133, R105, R6 ;  /* 0x0000006985067223 */ /* 0x000fe20000000006 */
[----:B------:R-:W-:Y:S01]  /*12030*/  F2FP.BF16.F32.PACK_AB R37, R5, R4 ;  /* 0x000000040525723e */ /* 0x000fe200000010ff */
[C---:B------:R-:W-:Y:S01]  /*12040*/  FFMA R7, R133.reuse, R106, R7 ;  /* 0x0000006a85077223 */ /* 0x040fe20000000007 */
[----:B------:R-:W-:Y:S01]  /*12050*/  LOP3.LUT R132, R150, 0xffff0000, RZ, 0xc0, !PT ;  /* 0xffff000096847812 */ /* 0x000fe200078ec0ff */
[----:B------:R-:W-:Y:S01]  /*12060*/  FFMA R8, R133, R107, R8 ;  /* 0x0000006b85087223 */ /* 0x000fe20000000008 */
[----:B------:R-:W-:Y:S01]  /*12070*/  SHF.L.U32 R131, R151, 0x10, RZ ;  /* 0x0000001097837819 */ /* 0x000fe200000006ff */
[----:B------:R-:W-:Y:S01]  /*12080*/  FFMA R9, R133, R108, R9 ;  /* 0x0000006c85097223 */ /* 0x000fe20000000009 */
[----:B------:R-:W-:Y:S01]  /*12090*/  F2FP.BF16.F32.PACK_AB R38, R7, R6 ;  /* 0x000000060726723e */ /* 0x000fe200000010ff */
[C---:B------:R-:W-:Y:S01]  /*120a0*/  FMUL R0, R130.reuse, R48 ;  /* 0x0000003082007220 */ /* 0x040fe20000400000 */
[----:B------:R-:W-:Y:S01]  /*120b0*/  LOP3.LUT R134, R151, 0xffff0000, RZ, 0xc0, !PT ;  /* 0xffff000097867812 */ /* 0x000fe200078ec0ff */
[C---:B------:R-:W-:Y:S01]  /*120c0*/  FMUL R3, R130.reuse, R49 ;  /* 0x0000003182037220 */ /* 0x040fe20000400000 */
[----:B------:R-:W-:Y:S01]  /*120d0*/  F2FP.BF16.F32.PACK_AB R39, R9, R8 ;  /* 0x000000080927723e */ /* 0x000fe200000010ff */
[----:B------:R-:W-:Y:S01]  /*120e0*/  FMUL R4, R130, R50 ;  /* 0x0000003282047220 */ /* 0x000fe20000400000 */
[----:B------:R-:W-:Y:S01]  /*120f0*/  SHF.L.U32 R135, R140, 0x10, RZ ;  /* 0x000000108c877819 */ /* 0x000fe200000006ff */
[----:B------:R-:W-:Y:S01]  /*12100*/  FMUL R5, R130, R51 ;  /* 0x0000003382057220 */ /* 0x000fe20000400000 */
[----:B------:R-:W-:Y:S01]  /*12110*/  LOP3.LUT R136, R140, 0xffff0000, RZ, 0xc0, !PT ;  /* 0xffff00008c887812 */ /* 0x000fe200078ec0ff */
[----:B------:R-:W-:Y:S01]  /*12120*/  FFMA R0, R133, R109, R0 ;  /* 0x0000006d85007223 */ /* 0x000fe20000000000 */
[C---:B------:R-:W-:Y:S01]  /*12130*/  SHF.L.U32 R137, R141.reuse, 0x10, RZ ;  /* 0x000000108d897819 */ /* 0x040fe200000006ff */
[----:B------:R-:W-:Y:S01]  /*12140*/  FMUL R6, R130, R52 ;  /* 0x0000003482067220 */ /* 0x000fe20000400000 */
[----:B------:R-:W-:Y:S01]  /*12150*/  LOP3.LUT R138, R141, 0xffff0000, RZ, 0xc0, !PT ;  /* 0xffff00008d8a7812 */ /* 0x000fe200078ec0ff */
[----:B------:R2:W-:Y:S01]  /*12160*/  @!P1 STS.128 [R197+0x6020], R36 ;  /* 0x00602024c5009388 */ /* 0x0005e20000000c00 */
[C---:B------:R-:W-:Y:S01]  /*12170*/  FFMA R3, R133.reuse, R110, R3 ;  /* 0x0000006e85037223 */ /* 0x040fe20000000003 */
[C---:B------:R-:W-:Y:S01]  /*12180*/  SHF.L.U32 R139, R142.reuse, 0x10, RZ ;  /* 0x000000108e8b7819 */ /* 0x040fe200000006ff */
[C---:B------:R-:W-:Y:S01]  /*12190*/  FFMA R4, R133.reuse, R111, R4 ;  /* 0x0000006f85047223 */ /* 0x040fe20000000004 */
[C---:B------:R-:W-:Y:S01]  /*121a0*/  FFMA R5, R133.reuse, R112, R5 ;  /* 0x0000007085057223 */ /* 0x040fe20000000005 */
[----:B------:R-:W-:Y:S01]  /*121b0*/  LOP3.LUT R140, R142, 0xffff0000, RZ, 0xc0, !PT ;  /* 0xffff00008e8c7812 */ /* 0x000fe200078ec0ff */
[----:B------:R-:W-:Y:S01]  /*121c0*/  FFMA R6, R133, R113, R6 ;  /* 0x0000007185067223 */ /* 0x000fe20000000006 */
[----:B-1----:R-:W-:Y:S01]  /*121d0*/  F2FP.BF16.F32.PACK_AB R32, R3, R0 ;  /* 0x000000000320723e */ /* 0x002fe200000010ff */
[C---:B------:R-:W-:Y:S01]  /*121e0*/  FMUL R7, R130.reuse, R53 ;  /* 0x0000003582077220 */ /* 0x040fe20000400000 */
[----:B------:R-:W-:Y:S01]  /*121f0*/  F2FP.BF16.F32.PACK_AB R33, R5, R4 ;  /* 0x000000040521723e */ /* 0x000fe200000010ff */
[C---:B------:R-:W-:Y:S01]  /*12200*/  FMUL R8, R130.reuse, R54 ;  /* 0x0000003682087220 */ /* 0x040fe20000400000 */
[C---:B------:R-:W-:Y:S01]  /*12210*/  FMUL R9, R130.reuse, R55 ;  /* 0x0000003782097220 */ /* 0x040fe20000400000 */
[----:B------:R-:W-:Y:S01]  /*12220*/  FFMA R7, R133, R114, R7 ;  /* 0x0000007285077223 */ /* 0x000fe20000000007 */
[C---:B------:R-:W-:Y:S01]  /*12230*/  FMUL R10, R130.reuse, R56 ;  /* 0x00000038820a7220 */ /* 0x040fe20000400000 */
[----:B------:R-:W-:Y:S01]  /*12240*/  SHF.L.U32 R141, R143, 0x10, RZ ;  /* 0x000000108f8d7819 */ /* 0x000fe200000006ff */
[C---:B------:R-:W-:Y:S01]  /*12250*/  FFMA R8, R133.reuse, R115, R8 ;  /* 0x0000007385087223 */ /* 0x040fe20000000008 */
[----:B------:R-:W-:Y:S01]  /*12260*/  FFMA R9, R133, R116, R9 ;  /* 0x0000007485097223 */ /* 0x000fe20000000009 */
[----:B------:R-:W-:Y:S01]  /*12270*/  F2FP.BF16.F32.PACK_AB R34, R7, R6 ;  /* 0x000000060722723e */ /* 0x000fe200000010ff */
[----:B------:R-:W-:Y:S01]  /*12280*/  FFMA R10, R133, R117, R10 ;  /* 0x00000075850a7223 */ /* 0x000fe2000000000a */
[C---:B------:R-:W-:Y:S01]  /*12290*/  FMUL R11, R130.reuse, R57 ;  /* 0x00000039820b7220 */ /* 0x040fe20000400000 */
[----:B------:R-:W-:Y:S01]  /*122a0*/  LOP3.LUT R142, R143, 0xffff0000, RZ, 0xc0, !PT ;  /* 0xffff00008f8e7812 */ /* 0x000fe200078ec0ff */
[C---:B------:R-:W-:Y:S01]  /*122b0*/  FMUL R12, R130.reuse, R58 ;  /* 0x0000003a820c7220 */ /* 0x040fe20000400000 */
[----:B------:R-:W-:Y:S01]  /*122c0*/  F2FP.BF16.F32.PACK_AB R35, R9, R8 ;  /* 0x000000080923723e */ /* 0x000fe200000010ff */
[----:B------:R-:W-:Y:S01]  /*122d0*/  FFMA R11, R133, R118, R11 ;  /* 0x00000076850b7223 */ /* 0x000fe2000000000b */
[C---:B------:R-:W-:Y:S01]  /*122e0*/  FMUL R13, R130.reuse, R59 ;  /* 0x0000003b820d7220 */ /* 0x040fe20000400000 */
[C---:B------:R-:W-:Y:S01]  /*122f0*/  FMUL R14, R130.reuse, R60 ;  /* 0x0000003c820e7220 */ /* 0x040fe20000400000 */
[----:B------:R-:W-:Y:S01]  /*12300*/  FMUL R15, R130, R61 ;  /* 0x0000003d820f7220 */ /* 0x000fe20000400000 */
[----:B------:R2:W-:Y:S01]  /*12310*/  @!P1 STS.128 [R196+0x6010], R32 ;  /* 0x00601020c4009388 */ /* 0x0005e20000000c00 */
[----:B------:R-:W-:Y:S01]  /*12320*/  F2FP.BF16.F32.PACK_AB R4, R11, R10 ;  /* 0x0000000a0b04723e */ /* 0x000fe200000010ff */
[C---:B------:R-:W-:Y:S01]  /*12330*/  FFMA R12, R133.reuse, R119, R12 ;  /* 0x00000077850c7223 */ /* 0x040fe2000000000c */
[C---:B------:R-:W-:Y:S01]  /*12340*/  SHF.L.U32 R25, R144.reuse, 0x10, RZ ;  /* 0x0000001090197819 */ /* 0x040fe200000006ff */
[C---:B------:R-:W-:Y:S01]  /*12350*/  FFMA R13, R133.reuse, R120, R13 ;  /* 0x00000078850d7223 */ /* 0x040fe2000000000d */
[C---:B------:R-:W-:Y:S01]  /*12360*/  FFMA R14, R133.reuse, R121, R14 ;  /* 0x00000079850e7223 */ /* 0x040fe2000000000e */
[----:B------:R-:W-:Y:S01]  /*12370*/  LOP3.LUT R24, R144, 0xffff0000, RZ, 0xc0, !PT ;  /* 0xffff000090187812 */ /* 0x000fe200078ec0ff */
[C---:B------:R-:W-:Y:S01]  /*12380*/  FFMA R15, R133.reuse, R122, R15 ;  /* 0x0000007a850f7223 */ /* 0x040fe2000000000f */
[C---:B------:R-:W-:Y:S01]  /*12390*/  FFMA R16, R133.reuse, R123, R16 ;  /* 0x0000007b85107223 */ /* 0x040fe20000000010 */
[C---:B------:R-:W-:Y:S01]  /*123a0*/  FMUL R20, R130.reuse, R66 ;  /* 0x0000004282147220 */ /* 0x040fe20000400000 */
        /* <DEDUP_REMOVED lines=8> */
[----:B------:R-:W-:Y:S01]  /*12430*/  FFMA R21, R133, R128, R21 ;  /* 0x0000008085157223 */ /* 0x000fe20000000015 */
[C---:B------:R-:W-:Y:S01]  /*12440*/  FMUL R57, R130.reuse, R71 ;  /* 0x0000004782397220 */ /* 0x040fe20000400000 */
[----:B------:R-:W-:Y:S01]  /*12450*/  F2FP.BF16.F32.PACK_AB R5, R13, R12 ;  /* 0x0000000c0d05723e */ /* 0x000fe200000010ff */
[----:B------:R-:W-:Y:S01]  /*12460*/  FFMA R22, R133, R129, R22 ;  /* 0x0000008185167223 */ /* 0x000fe20000000016 */
[----:B------:R-:W-:Y:S01]  /*12470*/  F2FP.BF16.F32.PACK_AB R6, R15, R14 ;  /* 0x0000000e0f06723e */ /* 0x000fe200000010ff */
[C---:B------:R-:W-:Y:S01]  /*12480*/  FMUL R58, R130.reuse, R72 ;  /* 0x00000048823a7220 */ /* 0x040fe20000400000 */
[----:B------:R-:W-:Y:S01]  /*12490*/  F2FP.BF16.F32.PACK_AB R7, R17, R16 ;  /* 0x000000101107723e */ /* 0x000fe200000010ff */
[C---:B------:R-:W-:Y:S01]  /*124a0*/  FFMA R23, R133.reuse, R132, R23 ;  /* 0x0000008485177223 */ /* 0x040fe20000000017 */
[C---:B------:R-:W-:Y:S01]  /*124b0*/  FMUL R59, R130.reuse, R73 ;  /* 0x00000049823b7220 */ /* 0x040fe20000400000 */
[----:B------:R-:W-:Y:S01]  /*124c0*/  FFMA R56, R133, R131, R56 ;  /* 0x0000008385387223 */ /* 0x000fe20000000038 */
[C---:B------:R-:W-:Y:S01]  /*124d0*/  FMUL R60, R130.reuse, R74 ;  /* 0x0000004a823c7220 */ /* 0x040fe20000400000 */
[----:B------:R2:W-:Y:S01]  /*124e0*/  @!P1 STS.128 [R191+0x7000], R4 ;  /* 0x00700004bf009388 */ /* 0x0005e20000000c00 */
[----:B------:R-:W-:Y:S01]  /*124f0*/  F2FP.BF16.F32.PACK_AB R8, R19, R18 ;  /* 0x000000121308723e */ /* 0x000fe200000010ff */
[C---:B------:R-:W-:Y:S01]  /*12500*/  FFMA R57, R133.reuse, R134, R57 ;  /* 0x0000008685397223 */ /* 0x040fe20000000039 */
[C---:B------:R-:W-:Y:S01]  /*12510*/  FMUL R61, R130.reuse, R75 ;  /* 0x0000004b823d7220 */ /* 0x040fe20000400000 */
[C---:B------:R-:W-:Y:S01]  /*12520*/  FFMA R58, R133.reuse, R135, R58 ;  /* 0x00000087853a7223 */ /* 0x040fe2000000003a */
[C---:B------:R-:W-:Y:S01]  /*12530*/  FFMA R59, R133.reuse, R136, R59 ;  /* 0x00000088853b7223 */ /* 0x040fe2000000003b */
[C---:B------:R-:W-:Y:S01]  /*12540*/  FFMA R60, R133.reuse, R137, R60 ;  /* 0x00000089853c7223 */ /* 0x040fe2000000003c */
[----:B------:R-:W-:Y:S01]  /*12550*/  FFMA R61, R133, R138, R61 ;  /* 0x0000008a853d7223 */ /* 0x000fe2000000003d */
[----:B------:R-:W-:Y:S01]  /*12560*/  F2FP.BF16.F32.PACK_AB R9, R21, R20 ;  /* 0x000000141509723e */ /* 0x000fe200000010ff */
[----:B------:R-:W-:Y:S01]  /*12570*/  FFMA R62, R133, R139, R62 ;  /* 0x0000008b853e7223 */ /* 0x000fe2000000003e */
[----:B------:R-:W-:Y:S01]  /*12580*/  F2FP.BF16.F32.PACK_AB R10, R23, R22 ;  /* 0x00000016170a723e */ /* 0x000fe200000010ff */
[C---:B------:R-:W-:Y:S01]  /*12590*/  FMUL R66, R130.reuse, R80 ;  /* 0x0000005082427220 */ /* 0x040fe20000400000 */
[----:B------:R-:W-:Y:S01]  /*125a0*/  F2FP.BF16.F32.PACK_AB R11, R57, R56 ;  /* 0x00000038390b723e */ /* 0x000fe200000010ff */
[----:B------:R-:W-:Y:S01]  /*125b0*/  FFMA R63, R133, R140, R63 ;  /* 0x0000008c853f7223 */ /* 0x000fe2000000003f */
[C---:B------:R-:W-:Y:S01]  /*125c0*/  FMUL R67, R130.reuse, R81 ;  /* 0x0000005182437220 */ /* 0x040fe20000400000 */
[----:B------:R-:W-:Y:S01]  /*125d0*/  SHF.L.U32 R27, R145, 0x10, RZ ;  /* 0x00000010911b7819 */ /* 0x000fe200000006ff */
[----:B------:R-:W-:Y:S01]  /*125e0*/  FFMA R64, R133, R141, R64 ;  /* 0x0000008d85407223 */ /* 0x000fe20000000040 */
[----:B------:R2:W-:Y:S01]  /*125f0*/  @!P1 STS.128 [R199+0x7010], R8 ;  /* 0x00701008c7009388 */ /* 0x0005e20000000c00 */
[C---:B------:R-:W-:Y:S01]  /*12600*/  FMUL R68, R130.reuse, R82 ;  /* 0x0000005282447220 */ /* 0x040fe20000400000 */
[----:B------:R-:W-:Y:S01]  /*12610*/  LOP3.LUT R26, R145, 0xffff0000, RZ, 0xc0, !PT ;  /* 0xffff0000911a7812 */ /* 0x000fe200078ec0ff */
[C---:B------:R-:W-:Y:S01]  /*12620*/  FFMA R65, R133.reuse, R142, R65 ;  /* 0x0000008e85417223 */ /* 0x040fe20000000041 */
[----:B------:R-:W-:Y:S01]  /*12630*/  FMUL R69, R130, R83 ;  /* 0x0000005382457220 */ /* 0x000fe20000400000 */
[----:B------:R-:W-:Y:S01]  /*12640*/  SHF.L.U32 R29, R146, 0x10, RZ ;  /* 0x00000010921d7819 */ /* 0x000fe200000006ff */
[C---:B------:R-:W-:Y:S01]  /*12650*/  FFMA R66, R133.reuse, R25, R66 ;  /* 0x0000001985427223 */ /* 0x040fe20000000042 */
[----:B------:R-:W-:Y:S01]  /*12660*/  FMUL R70, R130, R84 ;  /* 0x0000005482467220 */ /* 0x000fe20000400000 */
[----:B------:R-:W-:Y:S01]  /*12670*/  LOP3.LUT R28, R146, 0xffff0000, RZ, 0xc0, !PT ;  /* 0xffff0000921c7812 */ /* 0x000fe200078ec0ff */
[----:B------:R-:W-:Y:S01]  /*12680*/  FFMA R67, R133, R24, R67 ;  /* 0x0000001885437223 */ /* 0x000fe20000000043 */
[C---:B------:R-:W-:Y:S01]  /*12690*/  FMUL R71, R130.reuse, R85 ;  /* 0x0000005582477220 */ /* 0x040fe20000400000 */
[----:B------:R-:W-:Y:S01]  /*126a0*/  SHF.L.U32 R31, R147, 0x10, RZ ;  /* 0x00000010931f7819 */ /* 0x000fe200000006ff */
[----:B------:R-:W-:Y:S01]  /*126b0*/  FFMA R68, R133, R27, R68 ;  /* 0x0000001b85447223 */ /* 0x000fe20000000044 */
[C---:B------:R-:W-:Y:S01]  /*126c0*/  FMUL R72, R130.reuse, R86 ;  /* 0x0000005682487220 */ /* 0x040fe20000400000 */
[----:B------:R-:W-:Y:S01]  /*126d0*/  LOP3.LUT R30, R147, 0xffff0000, RZ, 0xc0, !PT ;  /* 0xffff0000931e7812 */ /* 0x000fe200078ec0ff */
[----:B------:R-:W-:Y:S01]  /*126e0*/  FFMA R69, R133, R26, R69 ;  /* 0x0000001a85457223 */ /* 0x000fe20000000045 */
        /* <DEDUP_REMOVED lines=13> */
[----:B------:R-:W-:Y:S02]  /*127c0*/  F2FP.BF16.F32.PACK_AB R19, R73, R72 ;  /* 0x000000484913723e */ /* 0x000fe400000010ff */
[----:B------:R-:W-:Y:S03]  /*127d0*/  ISETP.NE.AND P0, PT, R192, RZ, PT ;  /* 0x000000ffc000720c */ /* 0x000fe60003f05270 */
[----:B------:R2:W-:Y:S01]  /*127e0*/  @!P1 STS.128 [R196+0x7010], R16 ;  /* 0x00701010c4009388 */ /* 0x0005e20000000c00 */
[----:B------:R-:W-:Y:S01]  /*127f0*/  @!PT LDS RZ, [RZ] ;  /* 0x00000000fffff984 */ /* 0x000fe20000000800 */
[----:B------:R-:W-:Y:S01]  /*12800*/  @!PT LDS RZ, [RZ] ;  /* 0x00000000fffff984 */ /* 0x000fe20000000800 */
[----:B------:R-:W-:Y:S01]  /*12810*/  @!PT LDS RZ, [RZ] ;  /* 0x00000000fffff984 */ /* 0x000fe20000000800 */
[----:B------:R-:W-:Y:S01]  /*12820*/  @!PT LDS RZ, [RZ] ;  /* 0x00000000fffff984 */ /* 0x000fe20000000800 */
[----:B------:R1:W-:Y:S07]  /*12830*/  MEMBAR.ALL.CTA ;  /* 0x0000000000007992 */ /* 0x0003ee0000008000 */
[----:B-1----:R-:W1:Y:S01]  /*12840*/  FENCE.VIEW.ASYNC.S ;  /* 0x00000000000073c6 */ /* 0x002e620000000000 */
[----:B------:R-:W-:Y:S05]  /*12850*/  WARPSYNC.ALL ;  /* 0x0000000000007948 */ /* 0x000fea0003800000 */
[----:B------:R-:W-:Y:S01]  /*12860*/  BSSY.RECONVERGENT B0, `(.L_x_185) ;  /* 0x0000011000007945 */ /* 0x000fe20003800200 */
        /* <DEDUP_REMOVED lines=16> */
.L_x_186:
[----:B------:R-:W-:Y:S05]  /*12970*/  BSYNC.RECONVERGENT B0 ;  /* 0x0000000000007941 */ /* 0x000fea0003800200 */
.L_x_185:
[----:B------:R-:W-:Y:S01]  /*12980*/  BAR.SYNC.DEFER_BLOCKING 0x1, 0x80 ;  /* 0x0042000000007b1d */ /* 0x000fe20000010000 */
[----:B------:R-:W-:Y:S09]  /*12990*/  UISETP.NE.AND UP0, UPT, UR53, -0x8, UPT ;  /* 0xfffffff83500788c */ /* 0x000ff2000bf05270 */
[----:B------:R-:W-:Y:S05]  /*129a0*/  BRA.U !UP0, `(.L_x_187) ;  /* 0x0000000108247547 */ /* 0x000fea000b800000 */
[----:B------:R-:W-:Y:S01]  /*129b0*/  ISETP.NE.AND P0, PT, R195, RZ, PT ;  /* 0x000000ffc300720c */ /* 0x000fe20003f05270 */
[----:B------:R-:W-:Y:S01]  /*129c0*/  IMAD.U32 R0, RZ, RZ, UR47 ;  /* 0x0000002fff007e24 */ /* 0x000fe2000f8e00ff */
[----:B------:R-:W-:Y:S04]  /*129d0*/  UIADD3 UR4, UPT, UPT, UR47, 0x1, URZ ;  /* 0x000000012f047890 */ /* 0x000fe8000fffe0ff */
[----:B------:R-:W-:Y:S04]  /*129e0*/  UISETP.NE.AND UP0, UPT, UR4, 0x4, UPT ;  /* 0x000000040400788c */ /* 0x000fe8000bf05270 */
[----:B------:R-:W-:Y:S03]  /*129f0*/  USEL UR47, UR4, URZ, UP0 ;  /* 0x000000ff042f7287 */ /* 0x000fe60008000000 */
[----:B------:R-:W-:Y:S05]  /*12a00*/  @P0 LEA R0, R0, UR45, 0x3 ;  /* 0x0000002d00000c11 */ /* 0x000fea000f8e18ff */
[----:B------:R-:W-:Y:S05]  /*12a10*/  @P0 VIADD R0, R0, 0x50 ;  /* 0x0000005000000836 */ /* 0x000fea0000000000 */
[----:B------:R-:W-:Y:S04]  /*12a20*/  @P0 PRMT R0, R201, 0x654, R0 ;  /* 0x00000654c9000816 */ /* 0x000fe80000000000 */
[----:B------:R1:W-:Y:S03]  /*12a30*/  @P0 SYNCS.ARRIVE.TRANS64.RED.A1T0 RZ, [R0+URZ], RZ ;  /* 0x000000ff00ff09a7 */ /* 0x0003e600081004ff */
.L_x_187:
[----:B------:R-:W-:Y:S01]  /*12a40*/  R2UR UR6, R194 ;  /* 0x00000000c20672ca */ /* 0x000fe200000e0000 */
[----:B------:R-:W-:Y:S01]  /*12a50*/  UIADD3 UR53, UPT, UPT, UR53, 0x8, URZ ;  /* 0x0000000835357890 */ /* 0x000fe2000fffe0ff */
[----:B------:R-:W-:Y:S01]  /*12a60*/  R2UR UR5, R182 ;  /* 0x00000000b60572ca */ /* 0x000fe200000e0000 */
[----:B------:R-:W-:Y:S01]  /*12a70*/  ULOP3.LUT UR43, UR43, 0x1, URZ, 0x3c, !UPT ;  /* 0x000000012b2b7892 */ /* 0x000fe2000f8e3cff */
[----:B------:R-:W-:Y:S02]  /*12a80*/  R2UR UR4, R183 ;  /* 0x00000000b70472ca */ /* 0x000fe400000e0000 */
[----:B------:R-:W-:Y:S02]  /*12a90*/  R2UR UR44, R193 ;  /* 0x00000000c12c72ca */ /* 0x000fe400000e0000 */
[C---:B------:R-:W-:Y:S04]  /*12aa0*/  ISETP.NE.AND P0, PT, R186.reuse, 0x2, PT ;  /* 0x00000002ba00780c */ /* 0x040fe80003f05270 */
[----:B-1----:R-:W-:Y:S01]  /*12ab0*/  SEL R0, RZ, 0x1, P0 ;  /* 0x00000001ff007807 */ /* 0x002fe20000000000 */
[----:B------:R-:W-:Y:S01]  /*12ac0*/  UISETP.NE.AND UP0, UPT, UR6, URZ, UPT ;  /* 0x000000ff0600728c */ /* 0x000fe2000bf05270 */
[----:B------:R-:W-:Y:S01]  /*12ad0*/  SEL R186, R186, RZ, P0 ;  /* 0x000000ffbaba7207 */ /* 0x000fe20000000000 */
[----:B------:R-:W-:Y:S01]  /*12ae0*/  UIADD3 UR20, UPT, UPT, UR36, UR5, URZ ;  /* 0x0000000524147290 */ /* 0x000fe2000fffe0ff */
[----:B------:R-:W-:Y:S01]  /*12af0*/  LOP3.LUT R189, R189, R0, RZ, 0x3c, !PT ;  /* 0x00000000bdbd7212 */ /* 0x000fe200078e3cff */
[----:B------:R-:W-:Y:S05]  /*12b00*/  UIADD3 UR19, UPT, UPT, UR37, UR4, URZ ;  /* 0x0000000425137290 */ /* 0x000fea000fffe0ff */
[----:B------:R-:W-:Y:S07]  /*12b10*/  BRA.U UP0, `(.L_x_188) ;  /* 0xffffff3d001c7547 */ /* 0x000fee000b83ffff */
[----:B------:R-:W1:Y:S01]  /*12b20*/  LDCU.64 UR4, c[0x0][0xc88] ;  /* 0x00019100ff0477ac */ /* 0x000e620008000a00 */
[----:B------:R-:W-:Y:S01]  /*12b30*/  SYNCS.ARRIVE.TRANS64.A1T0 RZ, [UR45+0xd0], RZ ;  /* 0x0000d0ffffff79a7 */ /* 0x000fe2000810002d */
[----:B------:R-:W3:Y:S01]  /*12b40*/  LDCU.64 UR6, c[0x0][0xc90] ;  /* 0x00019200ff0677ac */ /* 0x000ee20008000a00 */
[----:B-1----:R-:W-:Y:S02]  /*12b50*/  ISETP.NE.U32.AND P2, PT, RZ, UR4, PT ;  /* 0x00000004ff007c0c */ /* 0x002fe4000bf45070 */
[----:B---3--:R-:W-:Y:S02]  /*12b60*/  ISETP.NE.U32.AND P1, PT, RZ, UR6, PT ;  /* 0x00000006ff007c0c */ /* 0x008fe4000bf25070 */
[----:B------:R-:W-:Y:S02]  /*12b70*/  ISETP.NE.AND.EX P2, PT, RZ, UR5, PT, P2 ;  /* 0x00000005ff007c0c */ /* 0x000fe4000bf45320 */
[----:B------:R-:W-:-:S13]  /*12b80*/  ISETP.NE.AND.EX P0, PT, RZ, UR7, PT, P1 ;  /* 0x00000007ff007c0c */ /* 0x000fda000bf05310 */
[----:B------:R-:W-:Y:S05]  /*12b90*/  @P2 BRA P0, `(.L_x_189) ;  /* 0x00000000003c2947 */ /* 0x000fea0000000000 */
[----:B------:R-:W-:-:S13]  /*12ba0*/  ISETP.NE.AND.EX P1, PT, RZ, UR7, PT, P1 ;  /* 0x00000007ff007c0c */ /* 0x000fda000bf25310 */
[----:B------:R-:W-:Y:S05]  /*12bb0*/  @P1 BRA `(.L_x_190) ;  /* 0x00000000000c1947 */ /* 0x000fea0003800000 */
[----:B------:R-:W-:-:S13]  /*12bc0*/  FSETP.NEU.AND P0, PT, R133, RZ, PT ;  /* 0x000000ff8500720b */ /* 0x000fda0003f0d000 */
[----:B------:R-:W-:Y:S05]  /*12bd0*/  @!P0 EXIT ;  /* 0x000000000000894d */ /* 0x000fea0003800000 */
[----:B------:R-:W-:Y:S05]  /*12be0*/  BRA `(.L_x_189) ;  /* 0x0000000000287947 */ /* 0x000fea0003800000 */
.L_x_190:
[----:B------:R-:W-:Y:S01]  /*12bf0*/  ISETP.NE.AND P0, PT, R185, RZ, PT ;  /* 0x000000ffb900720c */ /* 0x000fe20003f05270 */
[----:B------:R-:W-:-:S12]  /*12c00*/  BSSY.RECONVERGENT B0, `(.L_x_189) ;  /* 0x0000008000007945 */ /* 0x000fd80003800200 */
[----:B------:R-:W-:Y:S05]  /*12c10*/  @P0 BRA `(.L_x_191) ;  /* 0x0000000000100947 */ /* 0x000fea0003800000 */
[----:B------:R-:W-:-:S04]  /*12c20*/  ISETP.NE.U32.AND P0, PT, RZ, UR4, PT ;  /* 0x00000004ff007c0c */ /* 0x000fc8000bf05070 */
[----:B------:R-:W-:-:S13]  /*12c30*/  ISETP.NE.AND.EX P0, PT, RZ, UR5, PT, P0 ;  /* 0x00000005ff007c0c */ /* 0x000fda000bf05300 */
[----:B------:R-:W-:Y:S05]  /*12c40*/  @!P0 EXIT ;  /* 0x000000000000894d */ /* 0x000fea0003800000 */
[----:B------:R-:W-:Y:S05]  /*12c50*/  BRA `(.L_x_192) ;  /* 0x0000000000087947 */ /* 0x000fea0003800000 */
.L_x_191:
[----:B------:R-:W-:-:S13]  /*12c60*/  FSETP.NEU.AND P0, PT, R133, RZ, PT ;  /* 0x000000ff8500720b */ /* 0x000fda0003f0d000 */
[----:B------:R-:W-:Y:S05]  /*12c70*/  @!P0 EXIT ;  /* 0x000000000000894d */ /* 0x000fea0003800000 */
.L_x_192:
[----:B------:R-:W-:Y:S05]  /*12c80*/  BSYNC.RECONVERGENT B0 ;  /* 0x0000000000007941 */ /* 0x000fea0003800200 */
.L_x_189:
[----:B------:R-:W1:Y:S01]  /*12c90*/  S2UR UR7, SR_CgaCtaId ;  /* 0x00000000000779c3 */ /* 0x000e620000008800 */
[----:B------:R-:W-:Y:S01]  /*12ca0*/  ULEA UR6, UR47, UR45, 0x3 ;  /* 0x0000002d2f067291 */ /* 0x000fe2000f8e18ff */
[----:B------:R-:W-:-:S04]  /*12cb0*/  DEPBAR.LE SB0, 0x0 ;  /* 0x000080000000791a */ /* 0x000fc80000000000 */
[----:B------:R-:W-:-:S04]  /*12cc0*/  UIADD3 UR6, UPT, UPT, UR6, 0x50, URZ ;  /* 0x0000005006067890 */ /* 0x000fc8000fffe0ff */
[----:B-1----:R-:W-:-:S09]  /*12cd0*/  UPRMT UR6, UR7, 0x654, UR6 ;  /* 0x0000065407067896 */ /* 0x002fd20008000006 */
[----:B------:R-:W-:Y:S01]  /*12ce0*/  SYNCS.ARRIVE.TRANS64.RED.A1T0 RZ, [UR6], RZ ;  /* 0x000000ffffff79a7 */ /* 0x000fe20008100406 */
[----:B------:R-:W-:Y:S05]  /*12cf0*/  EXIT ;  /* 0x000000000000794d */ /* 0x000fea0003800000 */
.L_x_24:
[----:B-1----:R1:W2:Y:S02]  /*12d00*/  SYNCS.PHASECHK.TRANS64.TRYWAIT P0, [R0+URZ+0xc0], R3 ;  /* 0x0000c003000075a7 */ /* 0x0022a400080011ff */
[----:B--2---:R-:W-:Y:S05]  /*12d10*/  @!P0 NANOSLEEP.SYNCS 0x989680 ;  /* 0x009896800000895d */ /* 0x004fea0003900000 */
[----:B------:R-:W2:Y:S02]  /*12d20*/  @!P0 SYNCS.PHASECHK.TRANS64 P0, [R0+URZ+0xc0], R3 ;  /* 0x0000c003000085a7 */ /* 0x000ea400080010ff */
[----:B--2---:R-:W-:Y:S05]  /*12d30*/  @!P0 BRA `(.L_x_24) ;  /* 0xfffffffc00f08947 */ /* 0x004fea000383ffff */
[----:B------:R-:W-:Y:S05]  /*12d40*/  BRA `(.L_x_193) ;  /* 0xfffffef000207947 */ /* 0x000fea000383ffff */
.L_x_27:
[----:B-1----:R-:W-:-:S07]  /*12d50*/  MOV R0, UR41 ;  /* 0x0000002900007c02 */ /* 0x002fce0008000f00 */
.L_x_194:
[----:B-1----:R1:W2:Y:S02]  /*12d60*/  SYNCS.PHASECHK.TRANS64.TRYWAIT P0, [R0+URZ+0x18], R3 ;  /* 0x00001803000075a7 */ /* 0x0022a400080011ff */
[----:B--2---:R-:W-:Y:S05]  /*12d70*/  @!P0 NANOSLEEP.SYNCS 0x989680 ;  /* 0x009896800000895d */ /* 0x004fea0003900000 */
[----:B------:R-:W2:Y:S02]  /*12d80*/  @!P0 SYNCS.PHASECHK.TRANS64 P0, [R0+URZ+0x18], R3 ;  /* 0x00001803000085a7 */ /* 0x000ea400080010ff */
[----:B--2---:R-:W-:Y:S05]  /*12d90*/  @!P0 BRA `(.L_x_194) ;  /* 0xfffffffc00f08947 */ /* 0x004fea000383ffff */
[----:B------:R-:W-:Y:S05]  /*12da0*/  BRA `(.L_x_26) ;  /* 0xfffffef000687947 */ /* 0x000fea000383ffff */
.L_x_36:
[----:B-1----:R-:W-:-:S07]  /*12db0*/  MOV R0, UR41 ;  /* 0x0000002900007c02 */ /* 0x002fce0008000f00 */
.L_x_195:
[----:B-1----:R1:W2:Y:S02]  /*12dc0*/  SYNCS.PHASECHK.TRANS64.TRYWAIT P0, [R0+URZ+0x18], R3 ;  /* 0x00001803000075a7 */ /* 0x0022a400080011ff */
[----:B--2---:R-:W-:Y:S05]  /*12dd0*/  @!P0 NANOSLEEP.SYNCS 0x989680 ;  /* 0x009896800000895d */ /* 0x004fea0003900000 */
[----:B------:R-:W2:Y:S02]  /*12de0*/  @!P0 SYNCS.PHASECHK.TRANS64 P0, [R0+URZ+0x18], R3 ;  /* 0x00001803000085a7 */ /* 0x000ea400080010ff */
[----:B--2---:R-:W-:Y:S05]  /*12df0*/  @!P0 BRA `(.L_x_195) ;  /* 0xfffffffc00f08947 */ /* 0x004fea000383ffff */
[----:B------:R-:W-:Y:S05]  /*12e00*/  BRA `(.L_x_35) ;  /* 0xfffffef400787947 */ /* 0x000fea000383ffff */
.L_x_43:
[----:B-1----:R1:W4:Y:S02]  /*12e10*/  SYNCS.PHASECHK.TRANS64.TRYWAIT P0, [R3+URZ+0x80], R0 ;  /* 0x00008000030075a7 */ /* 0x00232400080011ff */
[----:B----4-:R-:W-:Y:S05]  /*12e20*/  @!P0 NANOSLEEP.SYNCS 0x989680 ;  /* 0x009896800000895d */ /* 0x010fea0003900000 */
[----:B------:R-:W4:Y:S02]  /*12e30*/  @!P0 SYNCS.PHASECHK.TRANS64 P0, [R3+URZ+0x80], R0 ;  /* 0x00008000030085a7 */ /* 0x000f2400080010ff */
[----:B----4-:R-:W-:Y:S05]  /*12e40*/  @!P0 BRA `(.L_x_43) ;  /* 0xfffffffc00f08947 */ /* 0x010fea000383ffff */
[----:B------:R-:W-:Y:S05]  /*12e50*/  BRA `(.L_x_196) ;  /* 0xfffffef800607947 */ /* 0x000fea000383ffff */
.L_x_47:
[----:B-1----:R-:W-:-:S07]  /*12e60*/  MOV R0, UR4 ;  /* 0x0000000400007c02 */ /* 0x002fce0008000f00 */
.L_x_197:
[----:B-1----:R1:W2:Y:S02]  /*12e70*/  SYNCS.PHASECHK.TRANS64.TRYWAIT P0, [R0+URZ], R3 ;  /* 0x00000003000075a7 */ /* 0x0022a400080011ff */
[----:B--2---:R-:W-:Y:S05]  /*12e80*/  @!P0 NANOSLEEP.SYNCS 0x989680 ;  /* 0x009896800000895d */ /* 0x004fea0003900000 */
[----:B------:R-:W2:Y:S02]  /*12e90*/  @!P0 SYNCS.PHASECHK.TRANS64 P0, [R0+URZ], R3 ;  /* 0x00000003000085a7 */ /* 0x000ea400080010ff */
[----:B--2---:R-:W-:Y:S05]  /*12ea0*/  @!P0 BRA `(.L_x_197) ;  /* 0xfffffffc00f08947 */ /* 0x004fea000383ffff */
[----:B------:R-:W-:Y:S05]  /*12eb0*/  BRA `(.L_x_198) ;  /* 0xffffff00000c7947 */ /* 0x000fea000383ffff */
.L_x_48:
[----:B------:R-:W-:-:S07]  /*12ec0*/  MOV R0, UR5 ;  /* 0x0000000500007c02 */ /* 0x000fce0008000f00 */
.L_x_199:
[----:B-1----:R1:W2:Y:S02]  /*12ed0*/  SYNCS.PHASECHK.TRANS64.TRYWAIT P0, [R0+URZ], R3 ;  /* 0x00000003000075a7 */ /* 0x0022a400080011ff */
[----:B--2---:R-:W-:Y:S05]  /*12ee0*/  @!P0 NANOSLEEP.SYNCS 0x989680 ;  /* 0x009896800000895d */ /* 0x004fea0003900000 */
[----:B------:R-:W2:Y:S02]  /*12ef0*/  @!P0 SYNCS.PHASECHK.TRANS64 P0, [R0+URZ], R3 ;  /* 0x00000003000085a7 */ /* 0x000ea400080010ff */
[----:B--2---:R-:W-:Y:S05]  /*12f00*/  @!P0 BRA `(.L_x_199) ;  /* 0xfffffffc00f08947 */ /* 0x004fea000383ffff */
[----:B------:R-:W-:Y:S05]  /*12f10*/  BRA `(.L_x_200) ;  /* 0xffffff0000187947 */ /* 0x000fea000383ffff */
.L_x_51:
[----:B-1----:R1:W2:Y:S02]  /*12f20*/  SYNCS.PHASECHK.TRANS64.TRYWAIT P0, [R2+URZ+0xb0], R5 ;  /* 0x0000b005020075a7 */ /* 0x0022a400080011ff */
[----:B--2---:R-:W-:Y:S05]  /*12f30*/  @!P0 NANOSLEEP.SYNCS 0x989680 ;  /* 0x009896800000895d */ /* 0x004fea0003900000 */
[----:B------:R-:W2:Y:S02]  /*12f40*/  @!P0 SYNCS.PHASECHK.TRANS64 P0, [R2+URZ+0xb0], R5 ;  /* 0x0000b005020085a7 */ /* 0x000ea400080010ff */
[----:B--2---:R-:W-:Y:S05]  /*12f50*/  @!P0 BRA `(.L_x_51) ;  /* 0xfffffffc00f08947 */ /* 0x004fea000383ffff */
[----:B------:R-:W-:Y:S05]  /*12f60*/  BRA `(.L_x_201) ;  /* 0xffffff00007c7947 */ /* 0x000fea000383ffff */
.L_x_52:
[----:B------:R-:W-:-:S07]  /*12f70*/  MOV R2, UR4 ;  /* 0x0000000400027c02 */ /* 0x000fce0008000f00 */
.L_x_202:
[----:B-1----:R1:W2:Y:S02]  /*12f80*/  SYNCS.PHASECHK.TRANS64.TRYWAIT P0, [R2+URZ+0x90], R5 ;  /* 0x00009005020075a7 */ /* 0x0022a400080011ff */
[----:B--2---:R-:W-:Y:S05]  /*12f90*/  @!P0 NANOSLEEP.SYNCS 0x989680 ;  /* 0x009896800000895d */ /* 0x004fea0003900000 */
[----:B------:R-:W2:Y:S02]  /*12fa0*/  @!P0 SYNCS.PHASECHK.TRANS64 P0, [R2+URZ+0x90], R5 ;  /* 0x00009005020085a7 */ /* 0x000ea400080010ff */
[----:B--2---:R-:W-:Y:S05]  /*12fb0*/  @!P0 BRA `(.L_x_202) ;  /* 0xfffffffc00f08947 */ /* 0x004fea000383ffff */
[----:B------:R-:W-:Y:S05]  /*12fc0*/  BRA `(.L_x_203) ;  /* 0xffffff00008c7947 */ /* 0x000fea000383ffff */
.L_x_53:
[----:B-1----:R1:W2:Y:S02]  /*12fd0*/  SYNCS.PHASECHK.TRANS64.TRYWAIT P1, [R2+URZ+0x80], R5 ;  /* 0x00008005020075a7 */ /* 0x0022a400080211ff */
[----:B--2---:R-:W-:Y:S05]  /*12fe0*/  @!P1 NANOSLEEP.SYNCS 0x989680 ;  /* 0x009896800000995d */ /* 0x004fea0003900000 */
[----:B------:R-:W2:Y:S02]  /*12ff0*/  @!P1 SYNCS.PHASECHK.TRANS64 P1, [R2+URZ+0x80], R5 ;  /* 0x00008005020095a7 */ /* 0x000ea400080210ff */
[----:B--2---:R-:W-:Y:S05]  /*13000*/  @!P1 BRA `(.L_x_53) ;  /* 0xfffffffc00f09947 */ /* 0x004fea000383ffff */
[----:B------:R-:W-:Y:S05]  /*13010*/  BRA `(.L_x_204) ;  /* 0xffffff0000bc7947 */ /* 0x000fea000383ffff */
.L_x_56:
[----:B------:R-:W-:-:S07]  /*13020*/  MOV R0, UR4 ;  /* 0x0000000400007c02 */ /* 0x000fce0008000f00 */
.L_x_205:
[----:B-1----:R1:W2:Y:S02]  /*13030*/  SYNCS.PHASECHK.TRANS64.TRYWAIT P0, [R0+URZ+0x90], R3 ;  /* 0x00009003000075a7 */ /* 0x0022a400080011ff */
[----:B--2---:R-:W-:Y:S05]  /*13040*/  @!P0 NANOSLEEP.SYNCS 0x989680 ;  /* 0x009896800000895d */ /* 0x004fea0003900000 */
[----:B------:R-:W2:Y:S02]  /*13050*/  @!P0 SYNCS.PHASECHK.TRANS64 P0, [R0+URZ+0x90], R3 ;  /* 0x00009003000085a7 */ /* 0x000ea400080010ff */
[----:B--2---:R-:W-:Y:S05]  /*13060*/  @!P0 BRA `(.L_x_205) ;  /* 0xfffffffc00f08947 */ /* 0x004fea000383ffff */
[----:B------:R-:W-:Y:S05]  /*13070*/  BRA `(.L_x_55) ;  /* 0xffffff0400107947 */ /* 0x000fea000383ffff */
.L_x_63:
[----:B-1----:R1:W2:Y:S02]  /*13080*/  SYNCS.PHASECHK.TRANS64.TRYWAIT P0, [R0+URZ+0x80], R5 ;  /* 0x00008005000075a7 */ /* 0x0022a400080011ff */
[----:B--2---:R-:W-:Y:S05]  /*13090*/  @!P0 NANOSLEEP.SYNCS 0x989680 ;  /* 0x009896800000895d */ /* 0x004fea0003900000 */
[----:B------:R-:W2:Y:S02]  /*130a0*/  @!P0 SYNCS.PHASECHK.TRANS64 P0, [R0+URZ+0x80], R5 ;  /* 0x00008005000085a7 */ /* 0x000ea400080010ff */
[----:B--2---:R-:W-:Y:S05]  /*130b0*/  @!P0 BRA `(.L_x_63) ;  /* 0xfffffffc00f08947 */ /* 0x004fea000383ffff */
[----:B------:R-:W-:Y:S05]  /*130c0*/  BRA `(.L_x_206) ;  /* 0xffffff0c00287947 */ /* 0x000fea000383ffff */
.L_x_66:
[----:B------:R-:W-:-:S07]  /*130d0*/  MOV R0, UR7 ;  /* 0x0000000700007c02 */ /* 0x000fce0008000f00 */
.L_x_207:
[----:B-1----:R1:W2:Y:S02]  /*130e0*/  SYNCS.PHASECHK.TRANS64.TRYWAIT P0, [R0+URZ], R5 ;  /* 0x00000005000075a7 */ /* 0x0022a400080011ff */
[----:B--2---:R-:W-:Y:S05]  /*130f0*/  @!P0 NANOSLEEP.SYNCS 0x989680 ;  /* 0x009896800000895d */ /* 0x004fea0003900000 */
[----:B------:R-:W2:Y:S02]  /*13100*/  @!P0 SYNCS.PHASECHK.TRANS64 P0, [R0+URZ], R5 ;  /* 0x00000005000085a7 */ /* 0x000ea400080010ff */
[----:B--2---:R-:W-:Y:S05]  /*13110*/  @!P0 BRA `(.L_x_207) ;  /* 0xfffffffc00f08947 */ /* 0x004fea000383ffff */
[----:B------:R-:W-:Y:S05]  /*13120*/  BRA `(.L_x_65) ;  /* 0xffffff0c00707947 */ /* 0x000fea000383ffff */
.L_x_67:
[----:B------:R-:W-:-:S07]  /*13130*/  MOV R0, UR34 ;  /* 0x0000002200007c02 */ /* 0x000fce0008000f00 */
.L_x_208:
[----:B-1----:R1:W2:Y:S02]  /*13140*/  SYNCS.PHASECHK.TRANS64.TRYWAIT P0, [R0+URZ+0xa8], R5 ;  /* 0x0000a805000075a7 */ /* 0x0022a400080011ff */
[----:B--2---:R-:W-:Y:S05]  /*13150*/  @!P0 NANOSLEEP.SYNCS 0x989680 ;  /* 0x009896800000895d */ /* 0x004fea0003900000 */
[----:B------:R-:W2:Y:S02]  /*13160*/  @!P0 SYNCS.PHASECHK.TRANS64 P0, [R0+URZ+0xa8], R5 ;  /* 0x0000a805000085a7 */ /* 0x000ea400080010ff */
[----:B--2---:R-:W-:Y:S05]  /*13170*/  @!P0 BRA `(.L_x_208) ;  /* 0xfffffffc00f08947 */ /* 0x004fea000383ffff */
[----:B------:R-:W-:Y:S05]  /*13180*/  BRA `(.L_x_209) ;  /* 0xffffff0c00bc7947 */ /* 0x000fea000383ffff */
.L_x_70:
[----:B------:R-:W-:Y:S07]  /*13190*/  MOV R0, UR7 ;  /* 0x0000000700007c02 */ /* 0x000fee0008000f00 */
.L_x_210:
[----:B-1----:R1:W2:Y:S02]  /*131a0*/  SYNCS.PHASECHK.TRANS64.TRYWAIT P0, [R0+URZ], R5 ;  /* 0x00000005000075a7 */ /* 0x0022a400080011ff */
[----:B--2---:R-:W-:Y:S05]  /*131b0*/  @!P0 NANOSLEEP.SYNCS 0x989680 ;  /* 0x009896800000895d */ /* 0x004fea0003900000 */
[----:B------:R-:W2:Y:S02]  /*131c0*/  @!P0 SYNCS.PHASECHK.TRANS64 P0, [R0+URZ], R5 ;  /* 0x00000005000085a7 */ /* 0x000ea400080010ff */
[----:B--2---:R-:W-:Y:S05]  /*131d0*/  @!P0 BRA `(.L_x_210) ;  /* 0xfffffffc00f08947 */ /* 0x004fea000383ffff */
[----:B------:R-:W-:Y:S05]  /*131e0*/  BRA `(.L_x_69) ;  /* 0xffffff10003c7947 */ /* 0x000fea000383ffff */
.L_x_73:
[----:B------:R-:W-:-:S07]  /*131f0*/  MOV R0, UR34 ;  /* 0x0000002200007c02 */ /* 0x000fce0008000f00 */
.L_x_211:
[----:B---3--:R3:W4:Y:S02]  /*13200*/  SYNCS.PHASECHK.TRANS64.TRYWAIT P0, [R0+URZ+0xd0], R3 ;  /* 0x0000d003000075a7 */ /* 0x00872400080011ff */
[----:B----4-:R-:W-:Y:S05]  /*13210*/  @!P0 NANOSLEEP.SYNCS 0x989680 ;  /* 0x009896800000895d */ /* 0x010fea0003900000 */
[----:B------:R-:W4:Y:S02]  /*13220*/  @!P0 SYNCS.PHASECHK.TRANS64 P0, [R0+URZ+0xd0], R3 ;  /* 0x0000d003000085a7 */ /* 0x000f2400080010ff */
[----:B----4-:R-:W-:Y:S05]  /*13230*/  @!P0 BRA `(.L_x_211) ;  /* 0xfffffffc00f08947 */ /* 0x010fea000383ffff */
[----:B------:R-:W-:Y:S05]  /*13240*/  BRA `(.L_x_212) ;  /* 0xffffff1400407947 */ /* 0x000fea000383ffff */
.L_x_78:
[----:B-1----:R1:W2:Y:S02]  /*13250*/  SYNCS.PHASECHK.TRANS64.TRYWAIT P0, [R12+URZ+0x80], R9 ;  /* 0x000080090c0075a7 */ /* 0x0022a400080011ff */
[----:B--2---:R-:W-:Y:S05]  /*13260*/  @!P0 NANOSLEEP.SYNCS 0x989680 ;  /* 0x009896800000895d */ /* 0x004fea0003900000 */
[----:B------:R-:W2:Y:S02]  /*13270*/  @!P0 SYNCS.PHASECHK.TRANS64 P0, [R12+URZ+0x80], R9 ;  /* 0x000080090c0085a7 */ /* 0x000ea400080010ff */
[----:B--2---:R-:W-:Y:S05]  /*13280*/  @!P0 BRA `(.L_x_78) ;  /* 0xfffffffc00f08947 */ /* 0x004fea000383ffff */
[----:B------:R-:W-:Y:S05]  /*13290*/  BRA `(.L_x_213) ;  /* 0xffffff1800707947 */ /* 0x000fea000383ffff */
.L_x_81:
[----:B------:R-:W-:Y:S07]  /*132a0*/  MOV R0, UR21 ;  /* 0x0000001500007c02 */ /* 0x000fee0008000f00 */
.L_x_214:
[----:B-1----:R1:W2:Y:S02]  /*132b0*/  SYNCS.PHASECHK.TRANS64.TRYWAIT P2, [R0+URZ+0x78], R9 ;  /* 0x00007809000075a7 */ /* 0x0022a400080411ff */
[----:B--2---:R-:W-:Y:S05]  /*132c0*/  @!P2 NANOSLEEP.SYNCS 0x989680 ;  /* 0x009896800000a95d */ /* 0x004fea0003900000 */
[----:B------:R-:W2:Y:S02]  /*132d0*/  @!P2 SYNCS.PHASECHK.TRANS64 P2, [R0+URZ+0x78], R9 ;  /* 0x000078090000a5a7 */ /* 0x000ea400080410ff */
[----:B--2---:R-:W-:Y:S05]  /*132e0*/  @!P2 BRA `(.L_x_214) ;  /* 0xfffffffc00f0a947 */ /* 0x004fea000383ffff */
[----:B------:R-:W-:Y:S05]  /*132f0*/  BRA `(.L_x_80) ;  /* 0xffffff1c00d87947 */ /* 0x000fea000383ffff */
.L_x_84:
[----:B------:R-:W-:Y:S07]  /*13300*/  MOV R9, UR21 ;  /* 0x0000001500097c02 */ /* 0x000fee0008000f00 */
.L_x_215:
[----:B-1----:R1:W2:Y:S02]  /*13310*/  SYNCS.PHASECHK.TRANS64.TRYWAIT P0, [R9+URZ+0x50], R10 ;  /* 0x0000500a090075a7 */ /* 0x0022a400080011ff */
[----:B--2---:R-:W-:Y:S05]  /*13320*/  @!P0 NANOSLEEP.SYNCS 0x989680 ;  /* 0x009896800000895d */ /* 0x004fea0003900000 */
[----:B------:R-:W2:Y:S02]  /*13330*/  @!P0 SYNCS.PHASECHK.TRANS64 P0, [R9+URZ+0x50], R10 ;  /* 0x0000500a090085a7 */ /* 0x000ea400080010ff */
[----:B--2---:R-:W-:Y:S05]  /*13340*/  @!P0 BRA `(.L_x_215) ;  /* 0xfffffffc00f08947 */ /* 0x004fea000383ffff */
[----:B------:R-:W-:Y:S05]  /*13350*/  BRA `(.L_x_216) ;  /* 0xffffff2000407947 */ /* 0x000fea000383ffff */
.L_x_85:
[----:B------:R-:W-:Y:S07]  /*13360*/  MOV R9, UR21 ;  /* 0x0000001500097c02 */ /* 0x000fee0008000f00 */
.L_x_217:
[----:B-1----:R1:W2:Y:S02]  /*13370*/  SYNCS.PHASECHK.TRANS64.TRYWAIT P0, [R9+URZ+0x58], R10 ;  /* 0x0000580a090075a7 */ /* 0x0022a400080011ff */
[----:B--2---:R-:W-:Y:S05]  /*13380*/  @!P0 NANOSLEEP.SYNCS 0x989680 ;  /* 0x009896800000895d */ /* 0x004fea0003900000 */
[----:B------:R-:W2:Y:S02]  /*13390*/  @!P0 SYNCS.PHASECHK.TRANS64 P0, [R9+URZ+0x58], R10 ;  /* 0x0000580a090085a7 */ /* 0x000ea400080010ff */
[----:B--2---:R-:W-:Y:S05]  /*133a0*/  @!P0 BRA `(.L_x_217) ;  /* 0xfffffffc00f08947 */ /* 0x004fea000383ffff */
[----:B------:R-:W-:Y:S05]  /*133b0*/  BRA `(.L_x_218) ;  /* 0xffffff2000987947 */ /* 0x000fea000383ffff */
.L_x_86:
[----:B------:R-:W-:Y:S07]  /*133c0*/  MOV R9, UR21 ;  /* 0x0000001500097c02 */ /* 0x000fee0008000f00 */
.L_x_219:
[----:B-1----:R1:W2:Y:S02]  /*133d0*/  SYNCS.PHASECHK.TRANS64.TRYWAIT P0, [R9+URZ+0x60], R10 ;  /* 0x0000600a090075a7 */ /* 0x0022a400080011ff */
[----:B--2---:R-:W-:Y:S05]  /*133e0*/  @!P0 NANOSLEEP.SYNCS 0x989680 ;  /* 0x009896800000895d */ /* 0x004fea0003900000 */
[----:B------:R-:W2:Y:S02]  /*133f0*/  @!P0 SYNCS.PHASECHK.TRANS64 P0, [R9+URZ+0x60], R10 ;  /* 0x0000600a090085a7 */ /* 0x000ea400080010ff */
[----:B--2---:R-:W-:Y:S05]  /*13400*/  @!P0 BRA `(.L_x_219) ;  /* 0xfffffffc00f08947 */ /* 0x004fea000383ffff */
[----:B------:R-:W-:Y:S05]  /*13410*/  BRA `(.L_x_220) ;  /* 0xffffff2000f87947 */ /* 0x000fea000383ffff */
.L_x_87:
[----:B------:R-:W-:Y:S07]  /*13420*/  MOV R9, UR21 ;  /* 0x0000001500097c02 */ /* 0x000fee0008000f00 */
.L_x_221:
[----:B-1----:R1:W2:Y:S02]  /*13430*/  SYNCS.PHASECHK.TRANS64.TRYWAIT P0, [R9+URZ+0x68], R10 ;  /* 0x0000680a090075a7 */ /* 0x0022a400080011ff */
[----:B--2---:R-:W-:Y:S05]  /*13440*/  @!P0 NANOSLEEP.SYNCS 0x989680 ;  /* 0x009896800000895d */ /* 0x004fea0003900000 */
[----:B------:R-:W2:Y:S02]  /*13450*/  @!P0 SYNCS.PHASECHK.TRANS64 P0, [R9+URZ+0x68], R10 ;  /* 0x0000680a090085a7 */ /* 0x000ea400080010ff */
[----:B--2---:R-:W-:Y:S05]  /*13460*/  @!P0 BRA `(.L_x_221) ;  /* 0xfffffffc00f08947 */ /* 0x004fea000383ffff */
[----:B------:R-:W-:Y:S05]  /*13470*/  BRA `(.L_x_222) ;  /* 0xffffff2400587947 */ /* 0x000fea000383ffff */
.L_x_88:
[----:B------:R-:W-:Y:S07]  /*13480*/  MOV R0, UR21 ;  /* 0x0000001500007c02 */ /* 0x000fee0008000f00 */
.L_x_223:
[----:B-1----:R1:W2:Y:S02]  /*13490*/  SYNCS.PHASECHK.TRANS64.TRYWAIT P0, [R0+URZ+0x50], R9 ;  /* 0x00005009000075a7 */ /* 0x0022a400080011ff */
[----:B--2---:R-:W-:Y:S05]  /*134a0*/  @!P0 NANOSLEEP.SYNCS 0x989680 ;  /* 0x009896800000895d */ /* 0x004fea0003900000 */
[----:B------:R-:W2:Y:S02]  /*134b0*/  @!P0 SYNCS.PHASECHK.TRANS64 P0, [R0+URZ+0x50], R9 ;  /* 0x00005009000085a7 */ /* 0x000ea400080010ff */
[----:B--2---:R-:W-:Y:S05]  /*134c0*/  @!P0 BRA `(.L_x_223) ;  /* 0xfffffffc00f08947 */ /* 0x004fea000383ffff */
[----:B------:R-:W-:Y:S05]  /*134d0*/  BRA `(.L_x_224) ;  /* 0xffffff2400bc7947 */ /* 0x000fea000383ffff */
.L_x_89:
[----:B------:R-:W-:Y:S07]  /*134e0*/  MOV R0, UR21 ;  /* 0x0000001500007c02 */ /* 0x000fee0008000f00 */
.L_x_225:
[----:B-1----:R1:W2:Y:S02]  /*134f0*/  SYNCS.PHASECHK.TRANS64.TRYWAIT P0, [R0+URZ+0x58], R9 ;  /* 0x00005809000075a7 */ /* 0x0022a400080011ff */
[----:B--2---:R-:W-:Y:S05]  /*13500*/  @!P0 NANOSLEEP.SYNCS 0x989680 ;  /* 0x009896800000895d */ /* 0x004fea0003900000 */
[----:B------:R-:W2:Y:S02]  /*13510*/  @!P0 SYNCS.PHASECHK.TRANS64 P0, [R0+URZ+0x58], R9 ;  /* 0x00005809000085a7 */ /* 0x000ea400080010ff */
[----:B--2---:R-:W-:Y:S05]  /*13520*/  @!P0 BRA `(.L_x_225) ;  /* 0xfffffffc00f08947 */ /* 0x004fea000383ffff */
[----:B------:R-:W-:Y:S05]  /*13530*/  BRA `(.L_x_226) ;  /* 0xffffff28001c7947 */ /* 0x000fea000383ffff */
.L_x_90:
[----:B------:R-:W-:Y:S07]  /*13540*/  MOV R0, UR21 ;  /* 0x0000001500007c02 */ /* 0x000fee0008000f00 */
.L_x_227:
[----:B-1----:R1:W2:Y:S02]  /*13550*/  SYNCS.PHASECHK.TRANS64.TRYWAIT P0, [R0+URZ+0x60], R9 ;  /* 0x00006009000075a7 */ /* 0x0022a400080011ff */
[----:B--2---:R-:W-:Y:S05]  /*13560*/  @!P0 NANOSLEEP.SYNCS 0x989680 ;  /* 0x009896800000895d */ /* 0x004fea0003900000 */
[----:B------:R-:W2:Y:S02]  /*13570*/  @!P0 SYNCS.PHASECHK.TRANS64 P0, [R0+URZ+0x60], R9 ;  /* 0x00006009000085a7 */ /* 0x000ea400080010ff */
[----:B--2---:R-:W-:Y:S05]  /*13580*/  @!P0 BRA `(.L_x_227) ;  /* 0xfffffffc00f08947 */ /* 0x004fea000383ffff */
[----:B------:R-:W-:Y:S05]  /*13590*/  BRA `(.L_x_228) ;  /* 0xffffff2800807947 */ /* 0x000fea000383ffff */
.L_x_91:
[----:B------:R-:W-:Y:S07]  /*135a0*/  MOV R0, UR21 ;  /* 0x0000001500007c02 */ /* 0x000fee0008000f00 */
.L_x_229:
[----:B-1----:R1:W2:Y:S02]  /*135b0*/  SYNCS.PHASECHK.TRANS64.TRYWAIT P0, [R0+URZ+0x68], R9 ;  /* 0x00006809000075a7 */ /* 0x0022a400080011ff */
[----:B--2---:R-:W-:Y:S05]  /*135c0*/  @!P0 NANOSLEEP.SYNCS 0x989680 ;  /* 0x009896800000895d */ /* 0x004fea0003900000 */
[----:B------:R-:W2:Y:S02]  /*135d0*/  @!P0 SYNCS.PHASECHK.TRANS64 P0, [R0+URZ+0x68], R9 ;  /* 0x00006809000085a7 */ /* 0x000ea400080010ff */
[----:B--2---:R-:W-:Y:S05]  /*135e0*/  @!P0 BRA `(.L_x_229) ;  /* 0xfffffffc00f08947 */ /* 0x004fea000383ffff */
[----:B------:R-:W-:Y:S05]  /*135f0*/  BRA `(.L_x_230) ;  /* 0xffffff2800dc7947 */ /* 0x000fea000383ffff */
.L_x_93:
[----:B------:R-:W-:-:S07]  /*13600*/  MOV R3, UR21 ;  /* 0x0000001500037c02 */ /* 0x000fce0008000f00 */
.L_x_231:
[----:B-1----:R1:W3:Y:S02]  /*13610*/  SYNCS.PHASECHK.TRANS64.TRYWAIT P0, [R3+URZ+0x50], R10 ;  /* 0x0000500a030075a7 */ /* 0x0022e400080011ff */
[----:B---3--:R-:W-:Y:S05]  /*13620*/  @!P0 NANOSLEEP.SYNCS 0x989680 ;  /* 0x009896800000895d */ /* 0x008fea0003900000 */
[----:B------:R-:W3:Y:S02]  /*13630*/  @!P0 SYNCS.PHASECHK.TRANS64 P0, [R3+URZ+0x50], R10 ;  /* 0x0000500a030085a7 */ /* 0x000ee400080010ff */
[----:B---3--:R-:W-:Y:S05]  /*13640*/  @!P0 BRA `(.L_x_231) ;  /* 0xfffffffc00f08947 */ /* 0x008fea000383ffff */
[----:B------:R-:W-:Y:S05]  /*13650*/  BRA `(.L_x_232) ;  /* 0xffffff2c00647947 */ /* 0x000fea000383ffff */
.L_x_94:
[----:B-1----:R-:W-:-:S07]  /*13660*/  MOV R3, UR21 ;  /* 0x0000001500037c02 */ /* 0x002fce0008000f00 */
.L_x_233:
[----:B-1----:R1:W3:Y:S02]  /*13670*/  SYNCS.PHASECHK.TRANS64.TRYWAIT P0, [R3+URZ+0x58], R10 ;  /* 0x0000580a030075a7 */ /* 0x0022e400080011ff */
[----:B---3--:R-:W-:Y:S05]  /*13680*/  @!P0 NANOSLEEP.SYNCS 0x989680 ;  /* 0x009896800000895d */ /* 0x008fea0003900000 */
[----:B------:R-:W3:Y:S02]  /*13690*/  @!P0 SYNCS.PHASECHK.TRANS64 P0, [R3+URZ+0x58], R10 ;  /* 0x0000580a030085a7 */ /* 0x000ee400080010ff */
[----:B---3--:R-:W-:Y:S05]  /*136a0*/  @!P0 BRA `(.L_x_233) ;  /* 0xfffffffc00f08947 */ /* 0x008fea000383ffff */
[----:B------:R-:W-:Y:S05]  /*136b0*/  BRA `(.L_x_234) ;  /* 0xffffff2c00547947 */ /* 0x000fea000383ffff */
.L_x_95:
[----:B-1----:R-:W-:-:S07]  /*136c0*/  MOV R3, UR21 ;  /* 0x0000001500037c02 */ /* 0x002fce0008000f00 */
.L_x_235:
[----:B-1----:R1:W3:Y:S02]  /*136d0*/  SYNCS.PHASECHK.TRANS64.TRYWAIT P0, [R3+URZ+0x60], R10 ;  /* 0x0000600a030075a7 */ /* 0x0022e400080011ff */
[----:B---3--:R-:W-:Y:S05]  /*136e0*/  @!P0 NANOSLEEP.SYNCS 0x989680 ;  /* 0x009896800000895d */ /* 0x008fea0003900000 */
[----:B------:R-:W3:Y:S02]  /*136f0*/  @!P0 SYNCS.PHASECHK.TRANS64 P0, [R3+URZ+0x60], R10 ;  /* 0x0000600a030085a7 */ /* 0x000ee400080010ff */
[----:B---3--:R-:W-:Y:S05]  /*13700*/  @!P0 BRA `(.L_x_235) ;  /* 0xfffffffc00f08947 */ /* 0x008fea000383ffff */
[----:B------:R-:W-:Y:S05]  /*13710*/  BRA `(.L_x_236) ;  /* 0xffffff2c00487947 */ /* 0x000fea000383ffff */
.L_x_97:
[----:B--2---:R2:W3:Y:S02]  /*13720*/  SYNCS.PHASECHK.TRANS64.TRYWAIT P0, [R0+URZ+0x80], R3 ;  /* 0x00008003000075a7 */ /* 0x0044e400080011ff */
[----:B---3--:R-:W-:Y:S05]  /*13730*/  @!P0 NANOSLEEP.SYNCS 0x989680 ;  /* 0x009896800000895d */ /* 0x008fea0003900000 */
[----:B------:R-:W3:Y:S02]  /*13740*/  @!P0 SYNCS.PHASECHK.TRANS64 P0, [R0+URZ+0x80], R3 ;  /* 0x00008003000085a7 */ /* 0x000ee400080010ff */
[----:B---3--:R-:W-:Y:S05]  /*13750*/  @!P0 BRA `(.L_x_97) ;  /* 0xfffffffc00f08947 */ /* 0x008fea000383ffff */
[----:B------:R-:W-:Y:S05]  /*13760*/  BRA `(.L_x_237) ;  /* 0xffffff30001c7947 */ /* 0x000fea000383ffff */
.L_x_108:
[----:B-1----:R-:W-:Y:S04]  /*13770*/  MOV R3, UR45 ;  /* 0x0000002d00037c02 */ /* 0x002fe80008000f00 */
[----:B------:R1:W2:Y:S03]  /*13780*/  SYNCS.PHASECHK.TRANS64.TRYWAIT P0, [R3+URZ+0x30], R6 ;  /* 0x00003006030075a7 */ /* 0x0002a600080011ff */
[----:B--2---:R-:W-:Y:S05]  /*13790*/  @!P0 NANOSLEEP.SYNCS 0x989680 ;  /* 0x009896800000895d */ /* 0x004fea0003900000 */
[----:B------:R-:W2:Y:S02]  /*137a0*/  @!P0 SYNCS.PHASECHK.TRANS64 P0, [R3+URZ+0x30], R6 ;  /* 0x00003006030085a7 */ /* 0x000ea400080010ff */
[----:B--2---:R-:W-:Y:S05]  /*137b0*/  @!P0 BRA `(.L_x_108) ;  /* 0xfffffffc00ec8947 */ /* 0x004fea000383ffff */
[----:B------:R-:W-:Y:S05]  /*137c0*/  BRA `(.L_x_107) ;  /* 0xffffff3c00e07947 */ /* 0x000fea000383ffff */
.L_x_110:
[----:B-1----:R-:W-:Y:S04]  /*137d0*/  MOV R3, UR45 ;  /* 0x0000002d00037c02 */ /* 0x002fe80008000f00 */
[----:B------:R1:W4:Y:S03]  /*137e0*/  SYNCS.PHASECHK.TRANS64.TRYWAIT P1, [R3+URZ+0xa0], R4 ;  /* 0x0000a004030075a7 */ /* 0x00032600080211ff */
[----:B----4-:R-:W-:Y:S05]  /*137f0*/  @!P1 NANOSLEEP.SYNCS 0x989680 ;  /* 0x009896800000995d */ /* 0x010fea0003900000 */
[----:B------:R-:W4:Y:S02]  /*13800*/  @!P1 SYNCS.PHASECHK.TRANS64 P1, [R3+URZ+0xa0], R4 ;  /* 0x0000a004030095a7 */ /* 0x000f2400080210ff */
[----:B----4-:R-:W-:Y:S05]  /*13810*/  @!P1 BRA `(.L_x_110) ;  /* 0xfffffffc00ec9947 */ /* 0x010fea000383ffff */
[----:B------:R-:W-:Y:S05]  /*13820*/  BRA `(.L_x_109) ;  /* 0xffffff4000107947 */ /* 0x000fea000383ffff */
.L_x_121:
[----:B---3--:R3:W4:Y:S02]  /*13830*/  SYNCS.PHASECHK.TRANS64.TRYWAIT P0, [R3+URZ+0x30], R0 ;  /* 0x00003000030075a7 */ /* 0x00872400080011ff */
[----:B----4-:R-:W-:Y:S05]  /*13840*/  @!P0 NANOSLEEP.SYNCS 0x989680 ;  /* 0x009896800000895d */ /* 0x010fea0003900000 */
[----:B------:R-:W4:Y:S02]  /*13850*/  @!P0 SYNCS.PHASECHK.TRANS64 P0, [R3+URZ+0x30], R0 ;  /* 0x00003000030085a7 */ /* 0x000f2400080010ff */
[----:B----4-:R-:W-:Y:S05]  /*13860*/  @!P0 BRA `(.L_x_121) ;  /* 0xfffffffc00f08947 */ /* 0x010fea000383ffff */
[----:B------:R-:W-:Y:S05]  /*13870*/  BRA `(.L_x_120) ;  /* 0xffffff5400c47947 */ /* 0x000fea000383ffff */
.L_x_131:
[----:B-1----:R1:W3:Y:S02]  /*13880*/  SYNCS.PHASECHK.TRANS64.TRYWAIT P0, [R11+URZ+0x30], R4 ;  /* 0x000030040b0075a7 */ /* 0x0022e400080011ff */
[----:B---3--:R-:W-:Y:S05]  /*13890*/  @!P0 NANOSLEEP.SYNCS 0x989680 ;  /* 0x009896800000895d */ /* 0x008fea0003900000 */
[----:B------:R-:W3:Y:S02]  /*138a0*/  @!P0 SYNCS.PHASECHK.TRANS64 P0, [R11+URZ+0x30], R4 ;  /* 0x000030040b0085a7 */ /* 0x000ee400080010ff */
[----:B---3--:R-:W-:Y:S05]  /*138b0*/  @!P0 BRA `(.L_x_131) ;  /* 0xfffffffc00f08947 */ /* 0x008fea000383ffff */
[----:B------:R-:W-:Y:S05]  /*138c0*/  BRA `(.L_x_130) ;  /* 0xffffff6c00607947 */ /* 0x000fea000383ffff */
.L_x_141:
[----:B-1----:R1:W3:Y:S02]  /*138d0*/  SYNCS.PHASECHK.TRANS64.TRYWAIT P0, [R0+URZ+0x30], R9 ;  /* 0x00003009000075a7 */ /* 0x0022e400080011ff */
[----:B---3--:R-:W-:Y:S05]  /*138e0*/  @!P0 NANOSLEEP.SYNCS 0x989680 ;  /* 0x009896800000895d */ /* 0x008fea0003900000 */
[----:B------:R-:W3:Y:S02]  /*138f0*/  @!P0 SYNCS.PHASECHK.TRANS64 P0, [R0+URZ+0x30], R9 ;  /* 0x00003009000085a7 */ /* 0x000ee400080010ff */
[----:B---3--:R-:W-:Y:S05]  /*13900*/  @!P0 BRA `(.L_x_141) ;  /* 0xfffffffc00f08947 */ /* 0x008fea000383ffff */
[----:B------:R-:W-:Y:S05]  /*13910*/  BRA `(.L_x_140) ;  /* 0xffffff8000b87947 */ /* 0x000fea000383ffff */
.L_x_151:
[----:B-1----:R1:W4:Y:S02]  /*13920*/  SYNCS.PHASECHK.TRANS64.TRYWAIT P0, [R9+URZ+0x30], R4 ;  /* 0x00003004090075a7 */ /* 0x00232400080011ff */
[----:B----4-:R-:W-:Y:S05]  /*13930*/  @!P0 NANOSLEEP.SYNCS 0x989680 ;  /* 0x009896800000895d */ /* 0x010fea0003900000 */
[----:B------:R-:W4:Y:S02]  /*13940*/  @!P0 SYNCS.PHASECHK.TRANS64 P0, [R9+URZ+0x30], R4 ;  /* 0x00003004090085a7 */ /* 0x000f2400080010ff */
[----:B----4-:R-:W-:Y:S05]  /*13950*/  @!P0 BRA `(.L_x_151) ;  /* 0xfffffffc00f08947 */ /* 0x010fea000383ffff */
[----:B------:R-:W-:Y:S05]  /*13960*/  BRA `(.L_x_150) ;  /* 0xffffff98004c7947 */ /* 0x000fea000383ffff */
.L_x_161:
[----:B-1----:R1:W3:Y:S02]  /*13970*/  SYNCS.PHASECHK.TRANS64.TRYWAIT P0, [R9+URZ+0x30], R4 ;  /* 0x00003004090075a7 */ /* 0x0022e400080011ff */
[----:B---3--:R-:W-:Y:S05]  /*13980*/  @!P0 NANOSLEEP.SYNCS 0x989680 ;  /* 0x009896800000895d */ /* 0x008fea0003900000 */
[----:B------:R-:W3:Y:S02]  /*13990*/  @!P0 SYNCS.PHASECHK.TRANS64 P0, [R9+URZ+0x30], R4 ;  /* 0x00003004090085a7 */ /* 0x000ee400080010ff */
[----:B---3--:R-:W-:Y:S05]  /*139a0*/  @!P0 BRA `(.L_x_161) ;  /* 0xfffffffc00f08947 */ /* 0x008fea000383ffff */
[----:B------:R-:W-:Y:S05]  /*139b0*/  BRA `(.L_x_160) ;  /* 0xffffffac00bc7947 */ /* 0x000fea000383ffff */
.L_x_171:
[----:B-1----:R1:W3:Y:S02]  /*139c0*/  SYNCS.PHASECHK.TRANS64.TRYWAIT P0, [R0+URZ+0x30], R9 ;  /* 0x00003009000075a7 */ /* 0x0022e400080011ff */
[----:B---3--:R-:W-:Y:S05]  /*139d0*/  @!P0 NANOSLEEP.SYNCS 0x989680 ;  /* 0x009896800000895d */ /* 0x008fea0003900000 */
[----:B------:R-:W3:Y:S02]  /*139e0*/  @!P0 SYNCS.PHASECHK.TRANS64 P0, [R0+URZ+0x30], R9 ;  /* 0x00003009000085a7 */ /* 0x000ee400080010ff */
[----:B---3--:R-:W-:Y:S05]  /*139f0*/  @!P0 BRA `(.L_x_171) ;  /* 0xfffffffc00f08947 */ /* 0x008fea000383ffff */
[----:B------:R-:W-:Y:S05]  /*13a00*/  BRA `(.L_x_170) ;  /* 0xffffffc400507947 */ /* 0x000fea000383ffff */
.L_x_181:
[----:B-1----:R1:W3:Y:S02]  /*13a10*/  SYNCS.PHASECHK.TRANS64.TRYWAIT P0, [R3+URZ+0x30], R16 ;  /* 0x00003010030075a7 */ /* 0x0022e400080011ff */
[----:B---3--:R-:W-:Y:S05]  /*13a20*/  @!P0 NANOSLEEP.SYNCS 0x989680 ;  /* 0x009896800000895d */ /* 0x008fea0003900000 */
[----:B------:R-:W3:Y:S02]  /*13a30*/  @!P0 SYNCS.PHASECHK.TRANS64 P0, [R3+URZ+0x30], R16 ;  /* 0x00003010030085a7 */ /* 0x000ee400080010ff */
[----:B---3--:R-:W-:Y:S05]  /*13a40*/  @!P0 BRA `(.L_x_181) ;  /* 0xfffffffc00f08947 */ /* 0x008fea000383ffff */
[----:B------:R-:W-:Y:S05]  /*13a50*/  BRA `(.L_x_180) ;  /* 0xffffffd800b47947 */ /* 0x000fea000383ffff */
        .weak           $__internal_0_$__cuda_sm10x_tcgen05_guardrail_trap_col_being_dealloced_not_returned_by_alloc
        .type           $__internal_0_$__cuda_sm10x_tcgen05_guardrail_trap_col_being_dealloced_not_returned_by_alloc,@function
        .size           $__internal_0_$__cuda_sm10x_tcgen05_guardrail_trap_col_being_dealloced_not_returned_by_alloc,($__internal_1_$__cuda_sm10x_tcgen05_guardrail_trap_phase_invalid_during_alloc - $__internal_0_$__cuda_sm10x_tcgen05_guardrail_trap_col_being_dealloced_not_returned_by_alloc)
$__internal_0_$__cuda_sm10x_tcgen05_guardrail_trap_col_being_dealloced_not_returned_by_alloc:
[----:B------:R-:W-:Y:S05]  /*13a60*/  BPT.TRAP 0x1 ;  /* 0x000000040000795c */ /* 0x000fea0000300000 */
[----:B------:R-:W-:-:S04]  /*13a70*/  HFMA2 R3, -RZ, RZ, 0, 0 ;  /* 0x00000000ff037431 */ /* 0x000fc800000001ff */
[----:B------:R-:W-:Y:S05]  /*13a80*/  RET.REL.NODEC R2 `(_ZN7cutlass13device_kernelINS_4gemm6kernel13GemmUniversalIN4cute5tupleIJiiiiEEENS1_10collective13CollectiveMmaINS1_46MainloopSm100TmaUmmaWarpSpecializedBlockScaledILi3ELi2ELi1ENS5_IJNS4_1CILi4EEESB_NSA_ILi1EEEEEEEENS5_IJNSA_ILi128EEENSA_ILi256EEESF_EEENS5_IJNS_12float_e4m3_tENS_13float_ue8m0_tEEEENS5_IJNS5_IJlSC_lEEENS4_6LayoutINS5_IJNS5_IJNS5_IJNSA_ILi32EEESB_EEEiEEESP_NS5_IJSC_iEEEEEENS5_IJNS5_IJNS5_IJNSA_ILi16EEESB_EEEiEEENS5_IJNS5_IJNSA_ILi0EEESC_EEENSA_ILi512EEEEEENS5_IJSV_iEEEEEEEEEEESK_S12_NS4_8TiledMMAINS4_8MMA_AtomIJNS4_21SM100_MMA_MXF8F6F4_SSISI_SI_fSJ_Li128ELi256ELNS4_4UMMA5MajorE0ELS17_0ELNS16_7ScaleInE0ELS18_0EEEEEENSM_INS5_IJSC_SC_SC_EEENS5_IJSV_SV_SV_EEEEENS5_IJNS4_10UnderscoreES1E_S1E_EEEEENS5_IJNS4_23SM90_TMA_LOAD_MULTICASTES1H_EEENS5_IJNS4_14ComposedLayoutINS4_7SwizzleILi3ELi4ELi3EEENS4_18smem_ptr_flag_bitsILi8EEENSM_INS5_IJNSA_ILi8EEESF_EEENS5_IJSF_SC_EEEEEEENSM_INS5_IJNS5_IJNS5_IJSO_SC_EEENS5_IJSN_SC_EEEEEESC_NS5_IJSB_SC_EEEEEENS5_IJNS5_IJNS5_IJST_SX_EEESW_EEESV_NS5_IJSC_SX_EEEEEEEEEEEvNS4_8identityES1I_NS5_IJS1S_NSM_INS5_IJNS5_IJNS5_IJSO_NSA_ILi2EEEEEES1U_EEESC_S1W_EEENS5_IJS1Z_SV_NS5_IJSC_NSA_ILi1024EEEEEEEEEEEEEEvS24_EENS_8epilogue10collective18CollectiveEpilogueINS2F_23Sm100TmaWarpSpecializedILi4ELi2ELi32ELb1ELb0EEEJNS5_IJNSA_ILi64EEESG_SF_EEENS5_IJNSM_IS2K_SC_EENSM_INS5_IJSN_S25_EEENS5_IJSC_SF_EEEEEEEENS_10bfloat16_tESL_S2R_SL_NS2F_6fusion15FusionCallbacksIS2J_NS2S_17LinearCombinationIS2R_fS2R_fLNS_15FloatRoundStyleE2EEES2L_S2Q_JEEENS4_5SM1004TMEM4LOAD26SM100_TMEM_LOAD_32dp32b32xENS4_13SM90_TMA_LOADENS1J_INS1K_ILi2ELi4ELi3EEENS1M_ILi16EEENSM_INS5_IJS1O_SN_EEES1U_EEEENS4_39AutoVectorizingCopyWithAssumedAlignmentILi128EEENS4_14SM90_TMA_STOREES37_S39_S39_EEEvvEEEEvNT_6ParamsE) ;  /* 0xfffffec4025c7950 */ /* 0x000fea0003c3ffff */
        .weak           $__internal_1_$__cuda_sm10x_tcgen05_guardrail_trap_phase_invalid_during_alloc
        .type           $__internal_1_$__cuda_sm10x_tcgen05_guardrail_trap_phase_invalid_during_alloc,@function
        .size           $__internal_1_$__cuda_sm10x_tcgen05_guardrail_trap_phase_invalid_during_alloc,($__internal_2_$__cuda_sm10x_tcgen05_guardrail_trap_unallocated_columns_being_dealloced - $__internal_1_$__cuda_sm10x_tcgen05_guardrail_trap_phase_invalid_during_alloc)
$__internal_1_$__cuda_sm10x_tcgen05_guardrail_trap_phase_invalid_during_alloc:
[----:B------:R-:W-:Y:S05]  /*13a90*/  BPT.TRAP 0x1 ;  /* 0x000000040000795c */ /* 0x000fea0000300000 */
[----:B------:R-:W-:-:S04]  /*13aa0*/  MOV R5, 0x0 ;  /* 0x0000000000057802 */ /* 0x000fc80000000f00 */
[----:B------:R-:W-:Y:S05]  /*13ab0*/  RET.REL.NODEC R4 `(_ZN7cutlass13device_kernelINS_4gemm6kernel13GemmUniversalIN4cute5tupleIJiiiiEEENS1_10collective13CollectiveMmaINS1_46MainloopSm100TmaUmmaWarpSpecializedBlockScaledILi3ELi2ELi1ENS5_IJNS4_1CILi4EEESB_NSA_ILi1EEEEEEEENS5_IJNSA_ILi128EEENSA_ILi256EEESF_EEENS5_IJNS_12float_e4m3_tENS_13float_ue8m0_tEEEENS5_IJNS5_IJlSC_lEEENS4_6LayoutINS5_IJNS5_IJNS5_IJNSA_ILi32EEESB_EEEiEEESP_NS5_IJSC_iEEEEEENS5_IJNS5_IJNS5_IJNSA_ILi16EEESB_EEEiEEENS5_IJNS5_IJNSA_ILi0EEESC_EEENSA_ILi512EEEEEENS5_IJSV_iEEEEEEEEEEESK_S12_NS4_8TiledMMAINS4_8MMA_AtomIJNS4_21SM100_MMA_MXF8F6F4_SSISI_SI_fSJ_Li128ELi256ELNS4_4UMMA5MajorE0ELS17_0ELNS16_7ScaleInE0ELS18_0EEEEEENSM_INS5_IJSC_SC_SC_EEENS5_IJSV_SV_SV_EEEEENS5_IJNS4_10UnderscoreES1E_S1E_EEEEENS5_IJNS4_23SM90_TMA_LOAD_MULTICASTES1H_EEENS5_IJNS4_14ComposedLayoutINS4_7SwizzleILi3ELi4ELi3EEENS4_18smem_ptr_flag_bitsILi8EEENSM_INS5_IJNSA_ILi8EEESF_EEENS5_IJSF_SC_EEEEEEENSM_INS5_IJNS5_IJNS5_IJSO_SC_EEENS5_IJSN_SC_EEEEEESC_NS5_IJSB_SC_EEEEEENS5_IJNS5_IJNS5_IJST_SX_EEESW_EEESV_NS5_IJSC_SX_EEEEEEEEEEEvNS4_8identityES1I_NS5_IJS1S_NSM_INS5_IJNS5_IJNS5_IJSO_NSA_ILi2EEEEEES1U_EEESC_S1W_EEENS5_IJS1Z_SV_NS5_IJSC_NSA_ILi1024EEEEEEEEEEEEEEvS24_EENS_8epilogue10collective18CollectiveEpilogueINS2F_23Sm100TmaWarpSpecializedILi4ELi2ELi32ELb1ELb0EEEJNS5_IJNSA_ILi64EEESG_SF_EEENS5_IJNSM_IS2K_SC_EENSM_INS5_IJSN_S25_EEENS5_IJSC_SF_EEEEEEEENS_10bfloat16_tESL_S2R_SL_NS2F_6fusion15FusionCallbacksIS2J_NS2S_17LinearCombinationIS2R_fS2R_fLNS_15FloatRoundStyleE2EEES2L_S2Q_JEEENS4_5SM1004TMEM4LOAD26SM100_TMEM_LOAD_32dp32b32xENS4_13SM90_TMA_LOADENS1J_INS1K_ILi2ELi4ELi3EEENS1M_ILi16EEENSM_INS5_IJS1O_SN_EEES1U_EEEENS4_39AutoVectorizingCopyWithAssumedAlignmentILi128EEENS4_14SM90_TMA_STOREES37_S39_S39_EEEvvEEEEvNT_6ParamsE) ;  /* 0xfffffec404507950 */ /* 0x000fea0003c3ffff */
        .weak           $__internal_2_$__cuda_sm10x_tcgen05_guardrail_trap_unallocated_columns_being_dealloced
        .type           $__internal_2_$__cuda_sm10x_tcgen05_guardrail_trap_unallocated_columns_being_dealloced,@function
        .size           $__internal_2_$__cuda_sm10x_tcgen05_guardrail_trap_unallocated_columns_being_dealloced,(.L_x_239 - $__internal_2_$__cuda_sm10x_tcgen05_guardrail_trap_unallocated_columns_being_dealloced)
$__internal_2_$__cuda_sm10x_tcgen05_guardrail_trap_unallocated_columns_being_dealloced:
[----:B------:R-:W-:Y:S05]  /*13ac0*/  BPT.TRAP 0x1 ;  /* 0x000000040000795c */ /* 0x000fea0000300000 */
[----:B------:R-:W-:-:S04]  /*13ad0*/  HFMA2 R3, -RZ, RZ, 0, 0 ;  /* 0x00000000ff037431 */ /* 0x000fc800000001ff */
[----:B------:R-:W-:Y:S05]  /*13ae0*/  RET.REL.NODEC R2 `(_ZN7cutlass13device_kernelINS_4gemm6kernel13GemmUniversalIN4cute5tupleIJiiiiEEENS1_10collective13CollectiveMmaINS1_46MainloopSm100TmaUmmaWarpSpecializedBlockScaledILi3ELi2ELi1ENS5_IJNS4_1CILi4EEESB_NSA_ILi1EEEEEEEENS5_IJNSA_ILi128EEENSA_ILi256EEESF_EEENS5_IJNS_12float_e4m3_tENS_13float_ue8m0_tEEEENS5_IJNS5_IJlSC_lEEENS4_6LayoutINS5_IJNS5_IJNS5_IJNSA_ILi32EEESB_EEEiEEESP_NS5_IJSC_iEEEEEENS5_IJNS5_IJNS5_IJNSA_ILi16EEESB_EEEiEEENS5_IJNS5_IJNSA_ILi0EEESC_EEENSA_ILi512EEEEEENS5_IJSV_iEEEEEEEEEEESK_S12_NS4_8TiledMMAINS4_8MMA_AtomIJNS4_21SM100_MMA_MXF8F6F4_SSISI_SI_fSJ_Li128ELi256ELNS4_4UMMA5MajorE0ELS17_0ELNS16_7ScaleInE0ELS18_0EEEEEENSM_INS5_IJSC_SC_SC_EEENS5_IJSV_SV_SV_EEEEENS5_IJNS4_10UnderscoreES1E_S1E_EEEEENS5_IJNS4_23SM90_TMA_LOAD_MULTICASTES1H_EEENS5_IJNS4_14ComposedLayoutINS4_7SwizzleILi3ELi4ELi3EEENS4_18smem_ptr_flag_bitsILi8EEENSM_INS5_IJNSA_ILi8EEESF_EEENS5_IJSF_SC_EEEEEEENSM_INS5_IJNS5_IJNS5_IJSO_SC_EEENS5_IJSN_SC_EEEEEESC_NS5_IJSB_SC_EEEEEENS5_IJNS5_IJNS5_IJST_SX_EEESW_EEESV_NS5_IJSC_SX_EEEEEEEEEEEvNS4_8identityES1I_NS5_IJS1S_NSM_INS5_IJNS5_IJNS5_IJSO_NSA_ILi2EEEEEES1U_EEESC_S1W_EEENS5_IJS1Z_SV_NS5_IJSC_NSA_ILi1024EEEEEEEEEEEEEEvS24_EENS_8epilogue10collective18CollectiveEpilogueINS2F_23Sm100TmaWarpSpecializedILi4ELi2ELi32ELb1ELb0EEEJNS5_IJNSA_ILi64EEESG_SF_EEENS5_IJNSM_IS2K_SC_EENSM_INS5_IJSN_S25_EEENS5_IJSC_SF_EEEEEEEENS_10bfloat16_tESL_S2R_SL_NS2F_6fusion15FusionCallbacksIS2J_NS2S_17LinearCombinationIS2R_fS2R_fLNS_15FloatRoundStyleE2EEES2L_S2Q_JEEENS4_5SM1004TMEM4LOAD26SM100_TMEM_LOAD_32dp32b32xENS4_13SM90_TMA_LOADENS1J_INS1K_ILi2ELi4ELi3EEENS1M_ILi16EEENSM_INS5_IJS1O_SN_EEES1U_EEEENS4_39AutoVectorizingCopyWithAssumedAlignmentILi128EEENS4_14SM90_TMA_STOREES37_S39_S39_EEEvvEEEEvNT_6ParamsE) ;  /* 0xfffffec402447950 */ /* 0x000fea0003c3ffff */
.L_x_238:
[----:B------:R-:W-:-:S00]  /*13af0*/  BRA `(.L_x_238) ;  /* 0xfffffffc00fc7947 */ /* 0x000fc0000383ffff */
[----:B------:R-:W-:-:S00]  /*13b00*/  NOP ;  /* 0x0000000000007918 */ /* 0x000fc00000000000 */
[----:B------:R-:W-:-:S00]  /*13b10*/  NOP ;  /* 0x0000000000007918 */ /* 0x000fc00000000000 */
[----:B------:R-:W-:-:S00]  /*13b20*/  NOP ;  /* 0x0000000000007918 */ /* 0x000fc00000000000 */
[----:B------:R-:W-:-:S00]  /*13b30*/  NOP ;  /* 0x0000000000007918 */ /* 0x000fc00000000000 */
[----:B------:R-:W-:-:S00]  /*13b40*/  NOP ;  /* 0x0000000000007918 */ /* 0x000fc00000000000 */
[----:B------:R-:W-:-:S00]  /*13b50*/  NOP ;  /* 0x0000000000007918 */ /* 0x000fc00000000000 */
[----:B------:R-:W-:-:S00]  /*13b60*/  NOP ;  /* 0x0000000000007918 */ /* 0x000fc00000000000 */
[----:B------:R-:W-:-:S00]  /*13b70*/  NOP ;  /* 0x0000000000007918 */ /* 0x000fc00000000000 */
.L_x_239:


//--------------------- .nv.global.init           --------------------------
	.section	.nv.global.init,"aw",@progbits
.nv.global.init:
	.type		$str$27,@object
	.size		$str$27,($str$28 - $str$27)
$str$27:
        /*0000*/ 	.byte	0x28, 0x61, 0x64, 0x64, 0x72, 0x65, 0x73, 0x73, 0x20, 0x26, 0x20, 0x6d, 0x61, 0x73, 0x6b, 0x29
        /*0010*/ 	.byte	0x20, 0x3d, 0x3d, 0x20, 0x30, 0x00
	.type		$str$28,@object
	.size		$str$28,($str$26 - $str$28)
$str$28:
        /*0016*/ 	.byte	0x2f, 0x74, 0x6d, 0x70, 0x2f, 0x63, 0x75, 0x74, 0x6c, 0x61, 0x73, 0x73, 0x5f, 0x73, 0x77, 0x65
        /*0026*/ 	.byte	0x65, 0x70, 0x5f, 0x73, 0x72, 0x63, 0x2f, 0x69, 0x6e, 0x63, 0x6c, 0x75, 0x64, 0x65, 0x2f, 0x63
        /*0036*/ 	.byte	0x75, 0x74, 0x65, 0x2f, 0x70, 0x6f, 0x69, 0x6e, 0x74, 0x65, 0x72, 0x5f, 0x66, 0x6c, 0x61, 0x67
        /*0046*/ 	.byte	0x67, 0x65, 0x64, 0x2e, 0x68, 0x70, 0x70, 0x00
	.type		$str$26,@object
	.size		$str$26,($str$25 - $str$26)
$str$26:
        /*004e*/ 	.byte	0x2f, 0x74, 0x6d, 0x70, 0x2f, 0x63, 0x75, 0x74, 0x6c, 0x61, 0x73, 0x73, 0x5f, 0x73, 0x77, 0x65
        /*005e*/ 	.byte	0x65, 0x70, 0x5f, 0x73, 0x72, 0x63, 0x2f, 0x69, 0x6e, 0x63, 0x6c, 0x75, 0x64, 0x65, 0x2f, 0x63
        /*006e*/ 	.byte	0x75, 0x74, 0x65, 0x2f, 0x61, 0x74, 0x6f, 0x6d, 0x2f, 0x63, 0x6f, 0x70, 0x79, 0x5f, 0x74, 0x72
        /*007e*/ 	.byte	0x61, 0x69, 0x74, 0x73, 0x5f, 0x73, 0x6d, 0x31, 0x30, 0x30, 0x2e, 0x68, 0x70, 0x70, 0x00
	.type		$str$25,@object
	.size		$str$25,(__unnamed_1 - $str$25)
$str$25:
        /*008d*/ 	.byte	0x28, 0x28, 0x75, 0x69, 0x6e, 0x74, 0x33, 0x32, 0x5f, 0x74, 0x28, 0x74, 0x68, 0x72, 0x65, 0x61
        /*009d*/ 	.byte	0x64, 0x49, 0x64, 0x78, 0x2e, 0x78, 0x29, 0x20, 0x2f, 0x20, 0x33, 0x32, 0x29, 0x20, 0x25, 0x20
        /*00ad*/ 	.byte	0x34, 0x29, 0x20, 0x3d, 0x3d, 0x20, 0x28, 0x28, 0x28, 0x74, 0x6d, 0x65, 0x6d, 0x5f, 0x61, 0x64
        /*00bd*/ 	.byte	0x64, 0x72, 0x20, 0x3e, 0x3e, 0x20, 0x31, 0x36, 0x29, 0x20, 0x2f, 0x20, 0x33, 0x32, 0x29, 0x20
        /*00cd*/ 	.byte	0x25, 0x20, 0x34, 0x29, 0x00
	.type		__unnamed_1,@object
	.size		__unnamed_1,(__unnamed_2 - __unnamed_1)
__unnamed_1:
        /*00d2*/ 	.byte	0x61, 0x75, 0x74, 0x6f, 0x20, 0x63, 0x75, 0x74, 0x65, 0x3a, 0x3a, 0x61, 0x73, 0x5f, 0x70, 0x6f
        /* <DEDUP_REMOVED lines=24> */
        /*0262*/ 	.byte	0x43, 0x3c, 0x34, 0x30, 0x39, 0x36, 0x3e, 0x3e, 0x3e, 0x3e, 0x5d, 0x00
	.type		__unnamed_2,@object
	.size		__unnamed_2,(.L_2 - __unnamed_2)
__unnamed_2:
        /* <DEDUP_REMOVED lines=42> */
        /*050e*/ 	.byte	0x3e, 0x3e, 0x5d, 0x00
.L_2:


//--------------------- .nv.shared._ZN7cutlass13device_kernelINS_4gemm6kernel13GemmUniversalIN4cute5tupleIJiiiiEEENS1_10collective13CollectiveMmaINS1_46MainloopSm100TmaUmmaWarpSpecializedBlockScaledILi3ELi2ELi1ENS5_IJNS4_1CILi4EEESB_NSA_ILi1EEEEEEEENS5_IJNSA_ILi128EEENSA_ILi256EEESF_EEENS5_IJNS_12float_e4m3_tENS_13float_ue8m0_tEEEENS5_IJNS5_IJlSC_lEEENS4_6LayoutINS5_IJNS5_IJNS5_IJNSA_ILi32EEESB_EEEiEEESP_NS5_IJSC_iEEEEEENS5_IJNS5_IJNS5_IJNSA_ILi16EEESB_EEEiEEENS5_IJNS5_IJNSA_ILi0EEESC_EEENSA_ILi512EEEEEENS5_IJSV_iEEEEEEEEEEESK_S12_NS4_8TiledMMAINS4_8MMA_AtomIJNS4_21SM100_MMA_MXF8F6F4_SSISI_SI_fSJ_Li128ELi256ELNS4_4UMMA5MajorE0ELS17_0ELNS16_7ScaleInE0ELS18_0EEEEEENSM_INS5_IJSC_SC_SC_EEENS5_IJSV_SV_SV_EEEEENS5_IJNS4_10UnderscoreES1E_S1E_EEEEENS5_IJNS4_23SM90_TMA_LOAD_MULTICASTES1H_EEENS5_IJNS4_14ComposedLayoutINS4_7SwizzleILi3ELi4ELi3EEENS4_18smem_ptr_flag_bitsILi8EEENSM_INS5_IJNSA_ILi8EEESF_EEENS5_IJSF_SC_EEEEEEENSM_INS5_IJNS5_IJNS5_IJSO_SC_EEENS5_IJSN_SC_EEEEEESC_NS5_IJSB_SC_EEEEEENS5_IJNS5_IJNS5_IJST_SX_EEESW_EEESV_NS5_IJSC_SX_EEEEEEEEEEEvNS4_8identityES1I_NS5_IJS1S_NSM_INS5_IJNS5_IJNS5_IJSO_NSA_ILi2EEEEEES1U_EEESC_S1W_EEENS5_IJS1Z_SV_NS5_IJSC_NSA_ILi1024EEEEEEEEEEEEEEvS24_EENS_8epilogue10collective18CollectiveEpilogueINS2F_23Sm100TmaWarpSpecializedILi4ELi2ELi32ELb1ELb0EEEJNS5_IJNSA_ILi64EEESG_SF_EEENS5_IJNSM_IS2K_SC_EENSM_INS5_IJSN_S25_EEENS5_IJSC_SF_EEEEEEEENS_10bfloat16_tESL_S2R_SL_NS2F_6fusion15FusionCallbacksIS2J_NS2S_17LinearCombinationIS2R_fS2R_fLNS_15FloatRoundStyleE2EEES2L_S2Q_JEEENS4_5SM1004TMEM4LOAD26SM100_TMEM_LOAD_32dp32b32xENS4_13SM90_TMA_LOADENS1J_INS1K_ILi2ELi4ELi3EEENS1M_ILi16EEENSM_INS5_IJS1O_SN_EEES1U_EEEENS4_39AutoVectorizingCopyWithAssumedAlignmentILi128EEENS4_14SM90_TMA_STOREES37_S39_S39_EEEvvEEEEvNT_6ParamsE --------------------------
	.section	.nv.shared._ZN7cutlass13device_kernelINS_4gemm6kernel13GemmUniversalIN4cute5tupleIJiiiiEEENS1_10collective13CollectiveMmaINS1_46MainloopSm100TmaUmmaWarpSpecializedBlockScaledILi3ELi2ELi1ENS5_IJNS4_1CILi4EEESB_NSA_ILi1EEEEEEEENS5_IJNSA_ILi128EEENSA_ILi256EEESF_EEENS5_IJNS_12float_e4m3_tENS_13float_ue8m0_tEEEENS5_IJNS5_IJlSC_lEEENS4_6LayoutINS5_IJNS5_IJNS5_IJNSA_ILi32EEESB_EEEiEEESP_NS5_IJSC_iEEEEEENS5_IJNS5_IJNS5_IJNSA_ILi16EEESB_EEEiEEENS5_IJNS5_IJNSA_ILi0EEESC_EEENSA_ILi512EEEEEENS5_IJSV_iEEEEEEEEEEESK_S12_NS4_8TiledMMAINS4_8MMA_AtomIJNS4_21SM100_MMA_MXF8F6F4_SSISI_SI_fSJ_Li128ELi256ELNS4_4UMMA5MajorE0ELS17_0ELNS16_7ScaleInE0ELS18_0EEEEEENSM_INS5_IJSC_SC_SC_EEENS5_IJSV_SV_SV_EEEEENS5_IJNS4_10UnderscoreES1E_S1E_EEEEENS5_IJNS4_23SM90_TMA_LOAD_MULTICASTES1H_EEENS5_IJNS4_14ComposedLayoutINS4_7SwizzleILi3ELi4ELi3EEENS4_18smem_ptr_flag_bitsILi8EEENSM_INS5_IJNSA_ILi8EEESF_EEENS5_IJSF_SC_EEEEEEENSM_INS5_IJNS5_IJNS5_IJSO_SC_EEENS5_IJSN_SC_EEEEEESC_NS5_IJSB_SC_EEEEEENS5_IJNS5_IJNS5_IJST_SX_EEESW_EEESV_NS5_IJSC_SX_EEEEEEEEEEEvNS4_8identityES1I_NS5_IJS1S_NSM_INS5_IJNS5_IJNS5_IJSO_NSA_ILi2EEEEEES1U_EEESC_S1W_EEENS5_IJS1Z_SV_NS5_IJSC_NSA_ILi1024EEEEEEEEEEEEEEvS24_EENS_8epilogue10collective18CollectiveEpilogueINS2F_23Sm100TmaWarpSpecializedILi4ELi2ELi32ELb1ELb0EEEJNS5_IJNSA_ILi64EEESG_SF_EEENS5_IJNSM_IS2K_SC_EENSM_INS5_IJSN_S25_EEENS5_IJSC_SF_EEEEEEEENS_10bfloat16_tESL_S2R_SL_NS2F_6fusion15FusionCallbacksIS2J_NS2S_17LinearCombinationIS2R_fS2R_fLNS_15FloatRoundStyleE2EEES2L_S2Q_JEEENS4_5SM1004TMEM4LOAD26SM100_TMEM_LOAD_32dp32b32xENS4_13SM90_TMA_LOADENS1J_INS1K_ILi2ELi4ELi3EEENS1M_ILi16EEENSM_INS5_IJS1O_SN_EEES1U_EEEENS4_39AutoVectorizingCopyWithAssumedAlignmentILi128EEENS4_14SM90_TMA_STOREES37_S39_S39_EEEvvEEEEvNT_6ParamsE,"aw",@nobits
	.sectionflags	@""
	.align	16
	.zero		1024


//--------------------- .nv.shared.reserved.0     --------------------------
	.section	.nv.shared.reserved.0,"aw",@nobits
	.weak		__nv_reservedSMEM_offset_0_alias
	.size		__nv_reservedSMEM_offset_0_alias, 0, 64
	.other		__nv_reservedSMEM_offset_0_alias,@"STO_CUDA_RESERVED_SHARED STV_DEFAULT"
__nv_reservedSMEM_offset_0_alias:
	.zero		0
.nv.shared.reserved.0:
	.zero		64
	.weak		__nv_reservedSMEM_tcgen05_partition
	.type		__nv_reservedSMEM_tcgen05_partition,@object
	.size		__nv_reservedSMEM_tcgen05_partition,(.L_0 - __nv_reservedSMEM_tcgen05_partition)
__nv_reservedSMEM_tcgen05_partition:
	.zero		32
.L_0:


//--------------------- .nv.global                --------------------------
	.section	.nv.global,"aw",@nobits
.nv.global:
	.type		_ZN40_INTERNAL_3320270b_4_k_cu_216f6437_372544cute1_E,@object
	.size		_ZN40_INTERNAL_3320270b_4_k_cu_216f6437_372544cute1_E,(_ZN40_INTERNAL_3320270b_4_k_cu_216f6437_372544cuda3std3__45__cpo6cbeginE - _ZN40_INTERNAL_3320270b_4_k_cu_216f6437_372544cute1_E)
_ZN40_INTERNAL_3320270b_4_k_cu_216f6437_372544cute1_E:
	.zero		1
	.type		_ZN40_INTERNAL_3320270b_4_k_cu_216f6437_372544cuda3std3__45__cpo6cbeginE,@object
	.size		_ZN40_INTERNAL_3320270b_4_k_cu_216f6437_372544cuda3std3__45__cpo6cbeginE,(_ZN40_INTERNAL_3320270b_4_k_cu_216f6437_372544cuda3std3__48in_placeE - _ZN40_INTERNAL_3320270b_4_k_cu_216f6437_372544cuda3std3__45__cpo6cbeginE)
_ZN40_INTERNAL_3320270b_4_k_cu_216f6437_372544cuda3std3__45__cpo6cbeginE:
	.zero		1
	.type		_ZN40_INTERNAL_3320270b_4_k_cu_216f6437_372544cuda3std3__48in_placeE,@object
	.size		_ZN40_INTERNAL_3320270b_4_k_cu_216f6437_372544cuda3std3__48in_placeE,(_ZN40_INTERNAL_3320270b_4_k_cu_216f6437_372544cuda3std6ranges3__45__cpo9iter_moveE - _ZN40_INTERNAL_3320270b_4_k_cu_216f6437_372544cuda3std3__48in_placeE)
_ZN40_INTERNAL_3320270b_4_k_cu_216f6437_372544cuda3std3__48in_placeE:
	.zero		1
	.type		_ZN40_INTERNAL_3320270b_4_k_cu_216f6437_372544cuda3std6ranges3__45__cpo9iter_moveE,@object
	.size		_ZN40_INTERNAL_3320270b_4_k_cu_216f6437_372544cuda3std6ranges3__45__cpo9iter_moveE,(_ZN40_INTERNAL_3320270b_4_k_cu_216f6437_372544cuda3std3__45__cpo5beginE - _ZN40_INTERNAL_3320270b_4_k_cu_216f6437_372544cuda3std6ranges3__45__cpo9iter_moveE)
_ZN40_INTERNAL_3320270b_4_k_cu_216f6437_372544cuda3std6ranges3__45__cpo9iter_moveE:
	.zero		1
	.type		_ZN40_INTERNAL_3320270b_4_k_cu_216f6437_372544cuda3std3__45__cpo5beginE,@object
	.size		_ZN40_INTERNAL_3320270b_4_k_cu_216f6437_372544cuda3std3__45__cpo5beginE,(_ZN40_INTERNAL_3320270b_4_k_cu_216f6437_372544cuda3std3__442_GLOBAL__N__3320270b_4_k_cu_216f6437_372546ignoreE - _ZN40_INTERNAL_3320270b_4_k_cu_216f6437_372544cuda3std3__45__cpo5beginE)
_ZN40_INTERNAL_3320270b_4_k_cu_216f6437_372544cuda3std3__45__cpo5beginE:
	.zero		1
	.type		_ZN40_INTERNAL_3320270b_4_k_cu_216f6437_372544cuda3std3__442_GLOBAL__N__3320270b_4_k_cu_216f6437_372546ignoreE,@object
	.size		_ZN40_INTERNAL_3320270b_4_k_cu_216f6437_372544cuda3std3__442_GLOBAL__N__3320270b_4_k_cu_216f6437_372546ignoreE,(_ZN40_INTERNAL_3320270b_4_k_cu_216f6437_372544cute7productE - _ZN40_INTERNAL_3320270b_4_k_cu_216f6437_372544cuda3std3__442_GLOBAL__N__3320270b_4_k_cu_216f6437_372546ignoreE)
_ZN40_INTERNAL_3320270b_4_k_cu_216f6437_372544cuda3std3__442_GLOBAL__N__3320270b_4_k_cu_216f6437_372546ignoreE:
	.zero		1
	.type		_ZN40_INTERNAL_3320270b_4_k_cu_216f6437_372544cute7productE,@object
	.size		_ZN40_INTERNAL_3320270b_4_k_cu_216f6437_372544cute7productE,(_ZN40_INTERNAL_3320270b_4_k_cu_216f6437_372544cuda3std3__45__cpo3endE - _ZN40_INTERNAL_3320270b_4_k_cu_216f6437_372544cute7productE)
_ZN40_INTERNAL_3320270b_4_k_cu_216f6437_372544cute7productE:
	.zero		1
	.type		_ZN40_INTERNAL_3320270b_4_k_cu_216f6437_372544cuda3std3__45__cpo3endE,@object
	.size		_ZN40_INTERNAL_3320270b_4_k_cu_216f6437_372544cuda3std3__45__cpo3endE,(_ZN40_INTERNAL_3320270b_4_k_cu_216f6437_372544cuda3std3__419piecewise_constructE - _ZN40_INTERNAL_3320270b_4_k_cu_216f6437_372544cuda3std3__45__cpo3endE)
_ZN40_INTERNAL_3320270b_4_k_cu_216f6437_372544cuda3std3__45__cpo3endE:
	.zero		1
	.type		_ZN40_INTERNAL_3320270b_4_k_cu_216f6437_372544cuda3std3__419piecewise_constructE,@object
	.size		_ZN40_INTERNAL_3320270b_4_k_cu_216f6437_372544cuda3std3__419piecewise_constructE,(_ZN40_INTERNAL_3320270b_4_k_cu_216f6437_372544cuda3std3__45__cpo4cendE - _ZN40_INTERNAL_3320270b_4_k_cu_216f6437_372544cuda3std3__419piecewise_constructE)
_ZN40_INTERNAL_3320270b_4_k_cu_216f6437_372544cuda3std3__419piecewise_constructE:
	.zero		1
	.type		_ZN40_INTERNAL_3320270b_4_k_cu_216f6437_372544cuda3std3__45__cpo4cendE,@object
	.size		_ZN40_INTERNAL_3320270b_4_k_cu_216f6437_372544cuda3std3__45__cpo4cendE,(_ZN40_INTERNAL_3320270b_4_k_cu_216f6437_372544cuda3std6ranges3__45__cpo4swapE - _ZN40_INTERNAL_3320270b_4_k_cu_216f6437_372544cuda3std3__45__cpo4cendE)
_ZN40_INTERNAL_3320270b_4_k_cu_216f6437_372544cuda3std3__45__cpo4cendE:
	.zero		1
	.type		_ZN40_INTERNAL_3320270b_4_k_cu_216f6437_372544cuda3std6ranges3__45__cpo4swapE,@object
	.size		_ZN40_INTERNAL_3320270b_4_k_cu_216f6437_372544cuda3std6ranges3__45__cpo4swapE,(.L_10 - _ZN40_INTERNAL_3320270b_4_k_cu_216f6437_372544cuda3std6ranges3__45__cpo4swapE)
_ZN40_INTERNAL_3320270b_4_k_cu_216f6437_372544cuda3std6ranges3__45__cpo4swapE:
	.zero		1
.L_10:


//--------------------- .nv.constant0._ZN7cutlass13device_kernelINS_4gemm6kernel13GemmUniversalIN4cute5tupleIJiiiiEEENS1_10collective13CollectiveMmaINS1_46MainloopSm100TmaUmmaWarpSpecializedBlockScaledILi3ELi2ELi1ENS5_IJNS4_1CILi4EEESB_NSA_ILi1EEEEEEEENS5_IJNSA_ILi128EEENSA_ILi256EEESF_EEENS5_IJNS_12float_e4m3_tENS_13float_ue8m0_tEEEENS5_IJNS5_IJlSC_lEEENS4_6LayoutINS5_IJNS5_IJNS5_IJNSA_ILi32EEESB_EEEiEEESP_NS5_IJSC_iEEEEEENS5_IJNS5_IJNS5_IJNSA_ILi16EEESB_EEEiEEENS5_IJNS5_IJNSA_ILi0EEESC_EEENSA_ILi512EEEEEENS5_IJSV_iEEEEEEEEEEESK_S12_NS4_8TiledMMAINS4_8MMA_AtomIJNS4_21SM100_MMA_MXF8F6F4_SSISI_SI_fSJ_Li128ELi256ELNS4_4UMMA5MajorE0ELS17_0ELNS16_7ScaleInE0ELS18_0EEEEEENSM_INS5_IJSC_SC_SC_EEENS5_IJSV_SV_SV_EEEEENS5_IJNS4_10UnderscoreES1E_S1E_EEEEENS5_IJNS4_23SM90_TMA_LOAD_MULTICASTES1H_EEENS5_IJNS4_14ComposedLayoutINS4_7SwizzleILi3ELi4ELi3EEENS4_18smem_ptr_flag_bitsILi8EEENSM_INS5_IJNSA_ILi8EEESF_EEENS5_IJSF_SC_EEEEEEENSM_INS5_IJNS5_IJNS5_IJSO_SC_EEENS5_IJSN_SC_EEEEEESC_NS5_IJSB_SC_EEEEEENS5_IJNS5_IJNS5_IJST_SX_EEESW_EEESV_NS5_IJSC_SX_EEEEEEEEEEEvNS4_8identityES1I_NS5_IJS1S_NSM_INS5_IJNS5_IJNS5_IJSO_NSA_ILi2EEEEEES1U_EEESC_S1W_EEENS5_IJS1Z_SV_NS5_IJSC_NSA_ILi1024EEEEEEEEEEEEEEvS24_EENS_8epilogue10collective18CollectiveEpilogueINS2F_23Sm100TmaWarpSpecializedILi4ELi2ELi32ELb1ELb0EEEJNS5_IJNSA_ILi64EEESG_SF_EEENS5_IJNSM_IS2K_SC_EENSM_INS5_IJSN_S25_EEENS5_IJSC_SF_EEEEEEEENS_10bfloat16_tESL_S2R_SL_NS2F_6fusion15FusionCallbacksIS2J_NS2S_17LinearCombinationIS2R_fS2R_fLNS_15FloatRoundStyleE2EEES2L_S2Q_JEEENS4_5SM1004TMEM4LOAD26SM100_TMEM_LOAD_32dp32b32xENS4_13SM90_TMA_LOADENS1J_INS1K_ILi2ELi4ELi3EEENS1M_ILi16EEENSM_INS5_IJS1O_SN_EEES1U_EEEENS4_39AutoVectorizingCopyWithAssumedAlignmentILi128EEENS4_14SM90_TMA_STOREES37_S39_S39_EEEvvEEEEvNT_6ParamsE --------------------------
	.section	.nv.constant0._ZN7cutlass13device_kernelINS_4gemm6kernel13GemmUniversalIN4cute5tupleIJiiiiEEENS1_10collective13CollectiveMmaINS1_46MainloopSm100TmaUmmaWarpSpecializedBlockScaledILi3ELi2ELi1ENS5_IJNS4_1CILi4EEESB_NSA_ILi1EEEEEEEENS5_IJNSA_ILi128EEENSA_ILi256EEESF_EEENS5_IJNS_12float_e4m3_tENS_13float_ue8m0_tEEEENS5_IJNS5_IJlSC_lEEENS4_6LayoutINS5_IJNS5_IJNS5_IJNSA_ILi32EEESB_EEEiEEESP_NS5_IJSC_iEEEEEENS5_IJNS5_IJNS5_IJNSA_ILi16EEESB_EEEiEEENS5_IJNS5_IJNSA_ILi0EEESC_EEENSA_ILi512EEEEEENS5_IJSV_iEEEEEEEEEEESK_S12_NS4_8TiledMMAINS4_8MMA_AtomIJNS4_21SM100_MMA_MXF8F6F4_SSISI_SI_fSJ_Li128ELi256ELNS4_4UMMA5MajorE0ELS17_0ELNS16_7ScaleInE0ELS18_0EEEEEENSM_INS5_IJSC_SC_SC_EEENS5_IJSV_SV_SV_EEEEENS5_IJNS4_10UnderscoreES1E_S1E_EEEEENS5_IJNS4_23SM90_TMA_LOAD_MULTICASTES1H_EEENS5_IJNS4_14ComposedLayoutINS4_7SwizzleILi3ELi4ELi3EEENS4_18smem_ptr_flag_bitsILi8EEENSM_INS5_IJNSA_ILi8EEESF_EEENS5_IJSF_SC_EEEEEEENSM_INS5_IJNS5_IJNS5_IJSO_SC_EEENS5_IJSN_SC_EEEEEESC_NS5_IJSB_SC_EEEEEENS5_IJNS5_IJNS5_IJST_SX_EEESW_EEESV_NS5_IJSC_SX_EEEEEEEEEEEvNS4_8identityES1I_NS5_IJS1S_NSM_INS5_IJNS5_IJNS5_IJSO_NSA_ILi2EEEEEES1U_EEESC_S1W_EEENS5_IJS1Z_SV_NS5_IJSC_NSA_ILi1024EEEEEEEEEEEEEEvS24_EENS_8epilogue10collective18CollectiveEpilogueINS2F_23Sm100TmaWarpSpecializedILi4ELi2ELi32ELb1ELb0EEEJNS5_IJNSA_ILi64EEESG_SF_EEENS5_IJNSM_IS2K_SC_EENSM_INS5_IJSN_S25_EEENS5_IJSC_SF_EEEEEEEENS_10bfloat16_tESL_S2R_SL_NS2F_6fusion15FusionCallbacksIS2J_NS2S_17LinearCombinationIS2R_fS2R_fLNS_15FloatRoundStyleE2EEES2L_S2Q_JEEENS4_5SM1004TMEM4LOAD26SM100_TMEM_LOAD_32dp32b32xENS4_13SM90_TMA_LOADENS1J_INS1K_ILi2ELi4ELi3EEENS1M_ILi16EEENSM_INS5_IJS1O_SN_EEES1U_EEEENS4_39AutoVectorizingCopyWithAssumedAlignmentILi128EEENS4_14SM90_TMA_STOREES37_S39_S39_EEEvvEEEEvNT_6ParamsE,"a",@progbits
	.sectionflags	@""
	.align	4
.nv.constant0._ZN7cutlass13device_kernelINS_4gemm6kernel13GemmUniversalIN4cute5tupleIJiiiiEEENS1_10collective13CollectiveMmaINS1_46MainloopSm100TmaUmmaWarpSpecializedBlockScaledILi3ELi2ELi1ENS5_IJNS4_1CILi4EEESB_NSA_ILi1EEEEEEEENS5_IJNSA_ILi128EEENSA_ILi256EEESF_EEENS5_IJNS_12float_e4m3_tENS_13float_ue8m0_tEEEENS5_IJNS5_IJlSC_lEEENS4_6LayoutINS5_IJNS5_IJNS5_IJNSA_ILi32EEESB_EEEiEEESP_NS5_IJSC_iEEEEEENS5_IJNS5_IJNS5_IJNSA_ILi16EEESB_EEEiEEENS5_IJNS5_IJNSA_ILi0EEESC_EEENSA_ILi512EEEEEENS5_IJSV_iEEEEEEEEEEESK_S12_NS4_8TiledMMAINS4_8MMA_AtomIJNS4_21SM100_MMA_MXF8F6F4_SSISI_SI_fSJ_Li128ELi256ELNS4_4UMMA5MajorE0ELS17_0ELNS16_7ScaleInE0ELS18_0EEEEEENSM_INS5_IJSC_SC_SC_EEENS5_IJSV_SV_SV_EEEEENS5_IJNS4_10UnderscoreES1E_S1E_EEEEENS5_IJNS4_23SM90_TMA_LOAD_MULTICASTES1H_EEENS5_IJNS4_14ComposedLayoutINS4_7SwizzleILi3ELi4ELi3EEENS4_18smem_ptr_flag_bitsILi8EEENSM_INS5_IJNSA_ILi8EEESF_EEENS5_IJSF_SC_EEEEEEENSM_INS5_IJNS5_IJNS5_IJSO_SC_EEENS5_IJSN_SC_EEEEEESC_NS5_IJSB_SC_EEEEEENS5_IJNS5_IJNS5_IJST_SX_EEESW_EEESV_NS5_IJSC_SX_EEEEEEEEEEEvNS4_8identityES1I_NS5_IJS1S_NSM_INS5_IJNS5_IJNS5_IJSO_NSA_ILi2EEEEEES1U_EEESC_S1W_EEENS5_IJS1Z_SV_NS5_IJSC_NSA_ILi1024EEEEEEEEEEEEEEvS24_EENS_8epilogue10collective18CollectiveEpilogueINS2F_23Sm100TmaWarpSpecializedILi4ELi2ELi32ELb1ELb0EEEJNS5_IJNSA_ILi64EEESG_SF_EEENS5_IJNSM_IS2K_SC_EENSM_INS5_IJSN_S25_EEENS5_IJSC_SF_EEEEEEEENS_10bfloat16_tESL_S2R_SL_NS2F_6fusion15FusionCallbacksIS2J_NS2S_17LinearCombinationIS2R_fS2R_fLNS_15FloatRoundStyleE2EEES2L_S2Q_JEEENS4_5SM1004TMEM4LOAD26SM100_TMEM_LOAD_32dp32b32xENS4_13SM90_TMA_LOADENS1J_INS1K_ILi2ELi4ELi3EEENS1M_ILi16EEENSM_INS5_IJS1O_SN_EEES1U_EEEENS4_39AutoVectorizingCopyWithAssumedAlignmentILi128EEENS4_14SM90_TMA_STOREES37_S39_S39_EEEvvEEEEvNT_6ParamsE:
	.zero		3968


//--------------------- SYMBOLS --------------------------

	.type		.nv.reservedSmem.offset0,@object
	.size		.nv.reservedSmem.offset0,0x4
	.type		.nv.reservedSmem.cap,@object
	.size		.nv.reservedSmem.cap,0x4
	.type		__assertfail,@function
